	.target	sm_90a

	.elftype	@"ET_EXEC"


//--------------------- .note.nv.tkinfo           --------------------------
	.section	.note.nv.tkinfo,"",@"SHT_NOTE"
	.sectionflags	@"SHF_NOTE_NV_TKINFO"
	.tkinfo
        /*0018*/ 	.word	0x00000002
        /*0030*/ 	.string	""
        /*0030*/ 	.string	"ptxas"
        /*0030*/ 	.string	"Cuda compilation tools, release 13.0, V13.0.88"
        /*0030*/ 	.string	"Build cuda_13.0.r13.0/compiler.36424714_0"
        /*0030*/ 	.string	"-v  -suppress-debug-info  -lineinfo  -arch sm_90a "



//--------------------- .note.nv.cuinfo           --------------------------
	.section	.note.nv.cuinfo,"",@"SHT_NOTE"
	.sectionflags	@"SHF_NOTE_NV_CUINFO"
        /*0018*/ 	.short	0x0002
        /*001a*/ 	.short	0x005a
        /*001c*/ 	.short	0x0082
	.zero		2


//--------------------- .nv.info                  --------------------------
	.section	.nv.info,"",@"SHT_CUDA_INFO"
	.align	4


	//----- nvinfo : EIATTR_REGCOUNT
	.align		4
        /*0000*/ 	.byte	0x04, 0x2f
        /*0002*/ 	.short	(.L_1 - .L_0)
	.align		4
.L_0:
        /*0004*/ 	.word	index@(matmul_kernel)
        /*0008*/ 	.word	0x000000ff


	//----- nvinfo : EIATTR_FRAME_SIZE
	.align		4
.L_1:
        /*000c*/ 	.byte	0x04, 0x11
        /*000e*/ 	.short	(.L_3 - .L_2)
	.align		4
.L_2:
        /*0010*/ 	.word	index@(matmul_kernel)
        /*0014*/ 	.word	0x000015c8


	//----- nvinfo : EIATTR_MIN_STACK_SIZE
	.align		4
.L_3:
        /*0018*/ 	.byte	0x04, 0x12
        /*001a*/ 	.short	(.L_5 - .L_4)
	.align		4
.L_4:
        /*001c*/ 	.word	index@(matmul_kernel)
        /*0020*/ 	.word	0x000015c8
.L_5:


//--------------------- .nv.compat                --------------------------
	.section	.nv.compat,"",@"SHT_CUDA_COMPAT_INFO"
	.align	4
        /*0000*/ 	.byte	0x02, 0x09, 0x01, 0x00, 0x02, 0x02, 0x04, 0x00, 0x02, 0x05, 0x05, 0x00, 0x03, 0x07, 0x01, 0x01
        /*0010*/ 	.byte	0x02, 0x03, 0x00, 0x00, 0x02, 0x06, 0x01, 0x00, 0x04, 0x0b, 0x08, 0x00, 0x00, 0x00, 0x00, 0x00
        /*0020*/ 	.byte	0x00, 0x00, 0x00, 0x00


//--------------------- .nv.info.matmul_kernel    --------------------------
	.section	.nv.info.matmul_kernel,"",@"SHT_CUDA_INFO"
	.sectionflags	@""
	.align	4


	//----- nvinfo : EIATTR_CUDA_API_VERSION
	.align		4
        /*0000*/ 	.byte	0x04, 0x37
        /*0002*/ 	.short	(.L_7 - .L_6)
.L_6:
        /*0004*/ 	.word	0x00000082


	//----- nvinfo : EIATTR_KPARAM_INFO
	.align		4
.L_7:
        /*0008*/ 	.byte	0x04, 0x17
        /*000a*/ 	.short	(.L_9 - .L_8)
.L_8:
        /*000c*/ 	.word	0x00000000
        /*0010*/ 	.short	0x000d
        /*0012*/ 	.short	0x0048
        /*0014*/ 	.byte	0x00, 0xf4, 0x21, 0x00


	//----- nvinfo : EIATTR_KPARAM_INFO
	.align		4
.L_9:
        /*0018*/ 	.byte	0x04, 0x17
        /*001a*/ 	.short	(.L_11 - .L_10)
.L_10:
        /*001c*/ 	.word	0x00000000
        /*0020*/ 	.short	0x000c
        /*0022*/ 	.short	0x0040
        /*0024*/ 	.byte	0x00, 0xf4, 0x21, 0x00


	//----- nvinfo : EIATTR_KPARAM_INFO
	.align		4
.L_11:
        /*0028*/ 	.byte	0x04, 0x17
        /*002a*/ 	.short	(.L_13 - .L_12)
.L_12:
        /*002c*/ 	.word	0x00000000
        /*0030*/ 	.short	0x000b
        /*0032*/ 	.short	0x0038
        /*0034*/ 	.byte	0x00, 0xf0, 0x11, 0x00


	//----- nvinfo : EIATTR_KPARAM_INFO
	.align		4
.L_13:
        /*0038*/ 	.byte	0x04, 0x17
        /*003a*/ 	.short	(.L_15 - .L_14)
.L_14:
        /*003c*/ 	.word	0x00000000
        /*0040*/ 	.short	0x000a
        /*0042*/ 	.short	0x0034
        /*0044*/ 	.byte	0x00, 0xf0, 0x11, 0x00


	//----- nvinfo : EIATTR_KPARAM_INFO
	.align		4
.L_15:
        /*0048*/ 	.byte	0x04, 0x17
        /*004a*/ 	.short	(.L_17 - .L_16)
.L_16:
        /*004c*/ 	.word	0x00000000
        /*0050*/ 	.short	0x0009
        /*0052*/ 	.short	0x0030
        /*0054*/ 	.byte	0x00, 0xf0, 0x11, 0x00


	//----- nvinfo : EIATTR_KPARAM_INFO
	.align		4
.L_17:
        /*0058*/ 	.byte	0x04, 0x17
        /*005a*/ 	.short	(.L_19 - .L_18)
.L_18:
        /*005c*/ 	.word	0x00000000
        /*0060*/ 	.short	0x0008
        /*0062*/ 	.short	0x002c
        /*0064*/ 	.byte	0x00, 0xf0, 0x11, 0x00


	//----- nvinfo : EIATTR_KPARAM_INFO
	.align		4
.L_19:
        /*0068*/ 	.byte	0x04, 0x17
        /*006a*/ 	.short	(.L_21 - .L_20)
.L_20:
        /*006c*/ 	.word	0x00000000
        /*0070*/ 	.short	0x0007
        /*0072*/ 	.short	0x0028
        /*0074*/ 	.byte	0x00, 0xf0, 0x11, 0x00


	//----- nvinfo : EIATTR_KPARAM_INFO
	.align		4
.L_21:
        /*0078*/ 	.byte	0x04, 0x17
        /*007a*/ 	.short	(.L_23 - .L_22)
.L_22:
        /*007c*/ 	.word	0x00000000
        /*0080*/ 	.short	0x0006
        /*0082*/ 	.short	0x0024
        /*0084*/ 	.byte	0x00, 0xf0, 0x11, 0x00


	//----- nvinfo : EIATTR_KPARAM_INFO
	.align		4
.L_23:
        /*0088*/ 	.byte	0x04, 0x17
        /*008a*/ 	.short	(.L_25 - .L_24)
.L_24:
        /*008c*/ 	.word	0x00000000
        /*0090*/ 	.short	0x0005
        /*0092*/ 	.short	0x0020
        /*0094*/ 	.byte	0x00, 0xf0, 0x11, 0x00


	//----- nvinfo : EIATTR_KPARAM_INFO
	.align		4
.L_25:
        /*0098*/ 	.byte	0x04, 0x17
        /*009a*/ 	.short	(.L_27 - .L_26)
.L_26:
        /*009c*/ 	.word	0x00000000
        /*00a0*/ 	.short	0x0004
        /*00a2*/ 	.short	0x001c
        /*00a4*/ 	.byte	0x00, 0xf0, 0x11, 0x00


	//----- nvinfo : EIATTR_KPARAM_INFO
	.align		4
.L_27:
        /*00a8*/ 	.byte	0x04, 0x17
        /*00aa*/ 	.short	(.L_29 - .L_28)
.L_28:
        /*00ac*/ 	.word	0x00000000
        /*00b0*/ 	.short	0x0003
        /*00b2*/ 	.short	0x0018
        /*00b4*/ 	.byte	0x00, 0xf0, 0x11, 0x00


	//----- nvinfo : EIATTR_KPARAM_INFO
	.align		4
.L_29:
        /*00b8*/ 	.byte	0x04, 0x17
        /*00ba*/ 	.short	(.L_31 - .L_30)
.L_30:
        /*00bc*/ 	.word	0x00000000
        /*00c0*/ 	.short	0x0002
        /*00c2*/ 	.short	0x0010
        /*00c4*/ 	.byte	0x00, 0xf4, 0x21, 0x00


	//----- nvinfo : EIATTR_KPARAM_INFO
	.align		4
.L_31:
        /*00c8*/ 	.byte	0x04, 0x17
        /*00ca*/ 	.short	(.L_33 - .L_32)
.L_32:
        /*00cc*/ 	.word	0x00000000
        /*00d0*/ 	.short	0x0001
        /*00d2*/ 	.short	0x0008
        /*00d4*/ 	.byte	0x00, 0xf4, 0x21, 0x00


	//----- nvinfo : EIATTR_KPARAM_INFO
	.align		4
.L_33:
        /*00d8*/ 	.byte	0x04, 0x17
        /*00da*/ 	.short	(.L_35 - .L_34)
.L_34:
        /*00dc*/ 	.word	0x00000000
        /*00e0*/ 	.short	0x0000
        /*00e2*/ 	.short	0x0000
        /*00e4*/ 	.byte	0x00, 0xf4, 0x21, 0x00


	//----- nvinfo : EIATTR_SPARSE_MMA_MASK
	.align		4
.L_35:
        /*00e8*/ 	.byte	0x03, 0x50
        /*00ea*/ 	.short	0x0000


	//----- nvinfo : EIATTR_MAXREG_COUNT
	.align		4
        /*00ec*/ 	.byte	0x03, 0x1b
        /*00ee*/ 	.short	0x00ff


	//----- nvinfo : EIATTR_NUM_BARRIERS
	.align		4
        /*00f0*/ 	.byte	0x02, 0x4c
        /*00f2*/ 	.byte	0x01
	.zero		1


	//----- nvinfo : EIATTR_ANNOTATIONS
	.align		4
        /*00f4*/ 	.byte	0x04, 0x55
        /*00f6*/ 	.short	(.L_37 - .L_36)


	//   ....[0]....
.L_36:
        /*00f8*/ 	.word	0x00000001
        /*00fc*/ 	.byte	0x70, 0x00, 0x00, 0x00, 0x01, 0x00, 0x00, 0x00, 0xb0, 0x00, 0x00, 0x00, 0x01, 0x00, 0x00, 0x00
        /* <DEDUP_REMOVED lines=2384> */
        /*960c*/ 	.byte	0xc0, 0x6d, 0x03, 0x00, 0x01, 0x00, 0x00, 0x00, 0xf0, 0x6d, 0x03, 0x00


	//----- nvinfo : EIATTR_MERCURY_ISA_VERSION
	.align		4
.L_37:
        /*9618*/ 	.byte	0x03, 0x5f
        /*961a*/ 	.short	0x0101


	//----- nvinfo : EIATTR_EXIT_INSTR_OFFSETS
	.align		4
        /*961c*/ 	.byte	0x04, 0x1c
        /*961e*/ 	.short	(.L_39 - .L_38)


	//   ....[0]....
.L_38:
        /*9620*/ 	.word	0x00037a60


	//   ....[1]....
        /*9624*/ 	.word	0x00037a80


	//----- nvinfo : EIATTR_REQNTID
	.align		4
.L_39:
        /*9628*/ 	.byte	0x04, 0x10
        /*962a*/ 	.short	(.L_41 - .L_40)
.L_40:
        /*962c*/ 	.word	0x00000100
        /*9630*/ 	.word	0x00000001
        /*9634*/ 	.word	0x00000001


	//----- nvinfo : EIATTR_CBANK_PARAM_SIZE
	.align		4
.L_41:
        /*9638*/ 	.byte	0x03, 0x19
        /*963a*/ 	.short	0x0050


	//----- nvinfo : EIATTR_PARAM_CBANK
	.align		4
        /*963c*/ 	.byte	0x04, 0x0a
        /*963e*/ 	.short	(.L_43 - .L_42)
	.align		4
.L_42:
        /*9640*/ 	.word	index@(.nv.constant0.matmul_kernel)
        /*9644*/ 	.short	0x0210
        /*9646*/ 	.short	0x0050


	//----- nvinfo : EIATTR_SW_WAR
	.align		4
.L_43:
        /*9648*/ 	.byte	0x04, 0x36
        /*964a*/ 	.short	(.L_45 - .L_44)
.L_44:
        /*964c*/ 	.word	0x00000008
.L_45:


//--------------------- .nv.callgraph             --------------------------
	.section	.nv.callgraph,"",@"SHT_CUDA_CALLGRAPH"
	.align	4
	.sectionentsize	8
	.align		4
        /*0000*/ 	.word	0x00000000
	.align		4
        /*0004*/ 	.word	0xffffffff
	.align		4
        /*0008*/ 	.word	0x00000000
	.align		4
        /*000c*/ 	.word	0xfffffffe
	.align		4
        /*0010*/ 	.word	0x00000000
	.align		4
        /*0014*/ 	.word	0xfffffffd
	.align		4
        /*0018*/ 	.word	0x00000000
	.align		4
        /*001c*/ 	.word	0xfffffffc


//--------------------- .text.matmul_kernel       --------------------------
	.section	.text.matmul_kernel,"ax",@progbits
	.align	128
        .global         matmul_kernel
        .type           matmul_kernel,@function
        .size           matmul_kernel,(.L_x_3 - matmul_kernel)
        .other          matmul_kernel,@"STO_CUDA_ENTRY STV_DEFAULT"
matmul_kernel:
.text.matmul_kernel:
[----:B------:R-:W0:Y:S02]  /*0000*/  LDC R1, c[0x0][0x28] ;  /* 0x00000a00ff017b82 */ /* 0x000e240000000800 */
[----:B0-----:R-:W-:-:S06]  /*0010*/  VIADD R1, R1, 0xffffea38 ;  /* 0xffffea3801017836 */ /* 0x001fcc0000000000 */
[----:B------:R-:W0:Y:S01]  /*0020*/  LDC.64 R2, c[0x0][0x228] ;  /* 0x00008a00ff027b82 */ /* 0x000e220000000a00 */
[----:B------:R-:W1:Y:S01]  /*0030*/  S2R R7, SR_CTAID.X ;  /* 0x0000000000077919 */ /* 0x000e620000002500 */
[----:B------:R-:W-:Y:S01]  /*0040*/  UMOV UR5, 0x400 ;  /* 0x0000040000057882 */ /* 0x000fe20000000000 */
[----:B------:R-:W-:Y:S01]  /*0050*/  ULDC.64 UR32, c[0x0][0x208] ;  /* 0x0000820000207ab9 */ /* 0x000fe20000000a00 */
[----:B------:R-:W-:Y:S01]  /*0060*/  CS2R R24, SRZ ;  /* 0x0000000000187805 */ /* 0x000fe2000001ff00 */
[----:B------:R2:W-:Y:S01]  /*0070*/  STL [R1+0x400], RZ ;  /* 0x000400ff01007387 */ /* 0x0005e20000100800 */
[----:B------:R-:W-:Y:S02]  /*0080*/  CS2R R26, SRZ ;  /* 0x00000000001a7805 */ /* 0x000fe4000001ff00 */
[----:B------:R-:W-:Y:S01]  /*0090*/  CS2R R28, SRZ ;  /* 0x00000000001c7805 */ /* 0x000fe2000001ff00 */
[----:B------:R-:W3:Y:S01]  /*00a0*/  LDC R189, c[0x0][0x230] ;  /* 0x00008c00ffbd7b82 */ /* 0x000ee20000000800 */
[----:B------:R2:W-:Y:S01]  /*00b0*/  STL [R1+0x404], RZ ;  /* 0x000404ff01007387 */ /* 0x0005e20000100800 */
[----:B------:R-:W-:-:S02]  /*00c0*/  CS2R R30, SRZ ;  /* 0x00000000001e7805 */ /* 0x000fc4000001ff00 */
[----:B------:R-:W-:Y:S02]  /*00d0*/  CS2R R32, SRZ ;  /* 0x0000000000207805 */ /* 0x000fe4000001ff00 */
[----:B------:R-:W-:Y:S01]  /*00e0*/  CS2R R34, SRZ ;  /* 0x0000000000227805 */ /* 0x000fe2000001ff00 */
[----:B------:R2:W-:Y:S01]  /*00f0*/  STL [R1+0x408], RZ ;  /* 0x000408ff01007387 */ /* 0x0005e20000100800 */
[----:B------:R-:W-:Y:S02]  /*0100*/  CS2R R36, SRZ ;  /* 0x0000000000247805 */ /* 0x000fe4000001ff00 */
[----:B------:R-:W-:Y:S01]  /*0110*/  CS2R R38, SRZ ;  /* 0x0000000000267805 */ /* 0x000fe2000001ff00 */
[----:B------:R-:W4:Y:S01]  /*0120*/  S2UR UR4, SR_CgaCtaId ;  /* 0x00000000000479c3 */ /* 0x000f220000008800 */
[----:B------:R2:W-:Y:S01]  /*0130*/  STL [R1+0x40c], RZ ;  /* 0x00040cff01007387 */ /* 0x0005e20000100800 */
[----:B------:R-:W-:Y:S02]  /*0140*/  CS2R R40, SRZ ;  /* 0x0000000000287805 */ /* 0x000fe4000001ff00 */
[----:B------:R-:W-:-:S02]  /*0150*/  CS2R R42, SRZ ;  /* 0x00000000002a7805 */ /* 0x000fc4000001ff00 */
[----:B------:R-:W-:Y:S01]  /*0160*/  CS2R R44, SRZ ;  /* 0x00000000002c7805 */ /* 0x000fe2000001ff00 */
[----:B------:R2:W-:Y:S01]  /*0170*/  STL [R1+0x410], RZ ;  /* 0x000410ff01007387 */ /* 0x0005e20000100800 */
[----:B------:R-:W-:Y:S02]  /*0180*/  CS2R R46, SRZ ;  /* 0x00000000002e7805 */ /* 0x000fe4000001ff00 */
[----:B------:R-:W-:Y:S01]  /*0190*/  CS2R R48, SRZ ;  /* 0x0000000000307805 */ /* 0x000fe2000001ff00 */
[----:B0-----:R-:W-:Y:S01]  /*01a0*/  VIADD R0, R3, 0x1ff ;  /* 0x000001ff03007836 */ /* 0x001fe20000000000 */
[----:B------:R2:W-:Y:S01]  /*01b0*/  STL [R1+0x414], RZ ;  /* 0x000414ff01007387 */ /* 0x0005e20000100800 */
[----:B------:R-:W-:Y:S02]  /*01c0*/  CS2R R50, SRZ ;  /* 0x0000000000327805 */ /* 0x000fe4000001ff00 */
[----:B------:R-:W-:Y:S02]  /*01d0*/  CS2R R52, SRZ ;  /* 0x0000000000347805 */ /* 0x000fe4000001ff00 */
[----:B------:R-:W-:Y:S01]  /*01e0*/  CS2R R54, SRZ ;  /* 0x0000000000367805 */ /* 0x000fe2000001ff00 */
[----:B------:R2:W-:Y:S01]  /*01f0*/  STL [R1+0x418], RZ ;  /* 0x000418ff01007387 */ /* 0x0005e20000100800 */
[----:B------:R-:W-:-:S02]  /*0200*/  SHF.R.S32.HI R5, RZ, 0x1f, R0 ;  /* 0x0000001fff057819 */ /* 0x000fc40000011400 */
[----:B------:R-:W-:Y:S01]  /*0210*/  CS2R R56, SRZ ;  /* 0x0000000000387805 */ /* 0x000fe2000001ff00 */
[----:B---3--:R-:W-:Y:S01]  /*0220*/  VIADD R189, R189, 0x1f ;  /* 0x0000001fbdbd7836 */ /* 0x008fe20000000000 */
[----:B------:R2:W-:Y:S01]  /*0230*/  STL [R1+0x41c], RZ ;  /* 0x00041cff01007387 */ /* 0x0005e20000100800 */
[----:B------:R-:W-:Y:S02]  /*0240*/  LEA.HI R5, R5, R0, RZ, 0x9 ;  /* 0x0000000005057211 */ /* 0x000fe400078f48ff */
[----:B------:R-:W-:Y:S02]  /*0250*/  CS2R R58, SRZ ;  /* 0x00000000003a7805 */ /* 0x000fe4000001ff00 */
[----:B-1----:R-:W-:Y:S01]  /*0260*/  IABS R10, R7 ;  /* 0x00000007000a7213 */ /* 0x002fe20000000000 */
[----:B------:R2:W-:Y:S01]  /*0270*/  STL [R1+0x420], RZ ;  /* 0x000420ff01007387 */ /* 0x0005e20000100800 */
[----:B------:R-:W-:Y:S02]  /*0280*/  SHF.R.S32.HI R5, RZ, 0x9, R5 ;  /* 0x00000009ff057819 */ /* 0x000fe40000011405 */
[----:B------:R-:W-:Y:S01]  /*0290*/  CS2R R60, SRZ ;  /* 0x00000000003c7805 */ /* 0x000fe2000001ff00 */
[----:B----4-:R-:W-:Y:S01]  /*02a0*/  ULEA UR5, UR4, UR5, 0x18 ;  /* 0x0000000504057291 */ /* 0x010fe2000f8ec03f */
[----:B------:R2:W-:Y:S01]  /*02b0*/  STL [R1+0x424], RZ ;  /* 0x000424ff01007387 */ /* 0x0005e20000100800 */
[----:B------:R-:W-:Y:S01]  /*02c0*/  CS2R R62, SRZ ;  /* 0x00000000003e7805 */ /* 0x000fe2000001ff00 */
[----:B------:R-:W-:Y:S01]  /*02d0*/  IMAD.SHL.U32 R6, R5, 0x8, RZ ;  /* 0x0000000805067824 */ /* 0x000fe200078e00ff */
[----:B------:R-:W-:Y:S01]  /*02e0*/  CS2R R64, SRZ ;  /* 0x0000000000407805 */ /* 0x000fe2000001ff00 */
[----:B------:R2:W-:Y:S01]  /*02f0*/  STL [R1+0x428], RZ ;  /* 0x000428ff01007387 */ /* 0x0005e20000100800 */
[----:B------:R-:W-:-:S02]  /*0300*/  CS2R R66, SRZ ;  /* 0x0000000000427805 */ /* 0x000fc4000001ff00 */
[----:B------:R-:W-:Y:S02]  /*0310*/  CS2R R68, SRZ ;  /* 0x0000000000447805 */ /* 0x000fe4000001ff00 */
[-C--:B------:R-:W-:Y:S01]  /*0320*/  IABS R9, R6.reuse ;  /* 0x0000000600097213 */ /* 0x080fe20000000000 */
[----:B------:R2:W-:Y:S01]  /*0330*/  STL [R1+0x42c], RZ ;  /* 0x00042cff01007387 */ /* 0x0005e20000100800 */
[----:B------:R-:W-:Y:S02]  /*0340*/  IABS R12, R6 ;  /* 0x00000006000c7213 */ /* 0x000fe40000000000 */
[----:B------:R-:W-:Y:S01]  /*0350*/  CS2R R70, SRZ ;  /* 0x0000000000467805 */ /* 0x000fe2000001ff00 */
[----:B------:R-:W0:Y:S01]  /*0360*/  I2F.RP R0, R9 ;  /* 0x0000000900007306 */ /* 0x000e220000209400 */
[----:B------:R2:W-:Y:S01]  /*0370*/  STL [R1+0x430], RZ ;  /* 0x000430ff01007387 */ /* 0x0005e20000100800 */
[----:B------:R-:W-:Y:S02]  /*0380*/  CS2R R72, SRZ ;  /* 0x0000000000487805 */ /* 0x000fe4000001ff00 */
[----:B------:R-:W-:-:S02]  /*0390*/  CS2R R74, SRZ ;  /* 0x00000000004a7805 */ /* 0x000fc4000001ff00 */
[----:B------:R-:W-:Y:S01]  /*03a0*/  CS2R R76, SRZ ;  /* 0x00000000004c7805 */ /* 0x000fe2000001ff00 */
[----:B------:R2:W-:Y:S01]  /*03b0*/  STL [R1+0x434], RZ ;  /* 0x000434ff01007387 */ /* 0x0005e20000100800 */
[----:B------:R-:W-:Y:S02]  /*03c0*/  CS2R R78, SRZ ;  /* 0x00000000004e7805 */ /* 0x000fe4000001ff00 */
[----:B------:R-:W-:Y:S02]  /*03d0*/  CS2R R80, SRZ ;  /* 0x0000000000507805 */ /* 0x000fe4000001ff00 */
[----:B------:R-:W-:Y:S01]  /*03e0*/  CS2R R82, SRZ ;  /* 0x0000000000527805 */ /* 0x000fe2000001ff00 */
[----:B------:R2:W-:Y:S01]  /*03f0*/  STL [R1+0x438], RZ ;  /* 0x000438ff01007387 */ /* 0x0005e20000100800 */
[----:B------:R-:W-:Y:S02]  /*0400*/  CS2R R84, SRZ ;  /* 0x0000000000547805 */ /* 0x000fe4000001ff00 */
[----:B------:R-:W-:-:S02]  /*0410*/  CS2R R86, SRZ ;  /* 0x0000000000567805 */ /* 0x000fc4000001ff00 */
[----:B------:R-:W-:Y:S01]  /*0420*/  CS2R R88, SRZ ;  /* 0x0000000000587805 */ /* 0x000fe2000001ff00 */
[----:B------:R2:W-:Y:S01]  /*0430*/  STL [R1+0x43c], RZ ;  /* 0x00043cff01007387 */ /* 0x0005e20000100800 */
[----:B------:R-:W-:Y:S01]  /*0440*/  CS2R R90, SRZ ;  /* 0x00000000005a7805 */ /* 0x000fe2000001ff00 */
[----:B0-----:R-:W0:Y:S01]  /*0450*/  MUFU.RCP R0, R0 ;  /* 0x0000000000007308 */ /* 0x001e220000001000 */
[----:B------:R-:W-:Y:S01]  /*0460*/  CS2R R92, SRZ ;  /* 0x00000000005c7805 */ /* 0x000fe2000001ff00 */
[----:B------:R2:W-:Y:S01]  /*0470*/  STL [R1+0x440], RZ ;  /* 0x000440ff01007387 */ /* 0x0005e20000100800 */
[----:B------:R-:W-:Y:S02]  /*0480*/  CS2R R94, SRZ ;  /* 0x00000000005e7805 */ /* 0x000fe4000001ff00 */
[----:B------:R-:W-:Y:S02]  /*0490*/  CS2R R96, SRZ ;  /* 0x0000000000607805 */ /* 0x000fe4000001ff00 */
[----:B------:R-:W-:Y:S01]  /*04a0*/  CS2R R98, SRZ ;  /* 0x0000000000627805 */ /* 0x000fe2000001ff00 */
[----:B------:R2:W-:Y:S01]  /*04b0*/  STL [R1+0x444], RZ ;  /* 0x000444ff01007387 */ /* 0x0005e20000100800 */
[----:B------:R-:W-:-:S02]  /*04c0*/  CS2R R100, SRZ ;  /* 0x0000000000647805 */ /* 0x000fc4000001ff00 */
[----:B------:R-:W-:Y:S02]  /*04d0*/  CS2R R102, SRZ ;  /* 0x0000000000667805 */ /* 0x000fe4000001ff00 */
[----:B------:R-:W-:Y:S01]  /*04e0*/  CS2R R104, SRZ ;  /* 0x0000000000687805 */ /* 0x000fe2000001ff00 */
[----:B------:R2:W-:Y:S01]  /*04f0*/  STL [R1+0x448], RZ ;  /* 0x000448ff01007387 */ /* 0x0005e20000100800 */
[----:B------:R-:W-:Y:S02]  /*0500*/  CS2R R106, SRZ ;  /* 0x00000000006a7805 */ /* 0x000fe4000001ff00 */
[----:B------:R-:W-:Y:S02]  /*0510*/  CS2R R108, SRZ ;  /* 0x00000000006c7805 */ /* 0x000fe4000001ff00 */
[----:B------:R-:W-:Y:S01]  /*0520*/  CS2R R110, SRZ ;  /* 0x00000000006e7805 */ /* 0x000fe2000001ff00 */
[----:B------:R2:W-:Y:S01]  /*0530*/  STL [R1+0x44c], RZ ;  /* 0x00044cff01007387 */ /* 0x0005e20000100800 */
[----:B------:R-:W-:-:S02]  /*0540*/  CS2R R112, SRZ ;  /* 0x0000000000707805 */ /* 0x000fc4000001ff00 */
[----:B------:R-:W-:Y:S01]  /*0550*/  CS2R R114, SRZ ;  /* 0x0000000000727805 */ /* 0x000fe2000001ff00 */
[----:B0-----:R-:W-:Y:S01]  /*0560*/  VIADD R4, R0, 0xffffffe ;  /* 0x0ffffffe00047836 */ /* 0x001fe20000000000 */
[----:B------:R2:W-:Y:S01]  /*0570*/  STL [R1+0x450], RZ ;  /* 0x000450ff01007387 */ /* 0x0005e20000100800 */
[----:B------:R-:W-:Y:S01]  /*0580*/  IMAD.MOV R0, RZ, RZ, -R12 ;  /* 0x000000ffff007224 */ /* 0x000fe200078e0a0c */
[----:B------:R-:W-:Y:S01]  /*0590*/  CS2R R116, SRZ ;  /* 0x0000000000747805 */ /* 0x000fe2000001ff00 */
[----:B------:R0:W1:Y:S01]  /*05a0*/  F2I.FTZ.U32.TRUNC.NTZ R5, R4 ;  /* 0x0000000400057305 */ /* 0x000062000021f000 */
        /* <DEDUP_REMOVED lines=9> */
[----:B0-----:R-:W-:Y:S01]  /*0640*/  IMAD.MOV.U32 R4, RZ, RZ, RZ ;  /* 0x000000ffff047224 */ /* 0x001fe200078e00ff */
[----:B------:R-:W-:Y:S02]  /*0650*/  CS2R R130, SRZ ;  /* 0x0000000000827805 */ /* 0x000fe4000001ff00 */
[----:B------:R-:W-:Y:S01]  /*0660*/  CS2R R132, SRZ ;  /* 0x0000000000847805 */ /* 0x000fe2000001ff00 */
[----:B------:R2:W-:Y:S01]  /*0670*/  STL [R1+0x460], RZ ;  /* 0x000460ff01007387 */ /* 0x0005e20000100800 */
[----:B------:R-:W-:Y:S01]  /*0680*/  CS2R R134, SRZ ;  /* 0x0000000000867805 */ /* 0x000fe2000001ff00 */
[--C-:B-1----:R-:W-:Y:S01]  /*0690*/  IMAD.MOV R8, RZ, RZ, -R5.reuse ;  /* 0x000000ffff087224 */ /* 0x102fe200078e0a05 */
[----:B------:R-:W-:Y:S01]  /*06a0*/  CS2R R136, SRZ ;  /* 0x0000000000887805 */ /* 0x000fe2000001ff00 */
[----:B------:R2:W-:Y:S01]  /*06b0*/  STL [R1+0x464], RZ ;  /* 0x000464ff01007387 */ /* 0x0005e20000100800 */
[----:B------:R-:W-:Y:S01]  /*06c0*/  CS2R R138, SRZ ;  /* 0x00000000008a7805 */ /* 0x000fe2000001ff00 */
[----:B------:R-:W-:Y:S01]  /*06d0*/  IMAD R11, R8, R9, RZ ;  /* 0x00000009080b7224 */ /* 0x000fe200078e02ff */
[----:B------:R-:W-:Y:S01]  /*06e0*/  CS2R R140, SRZ ;  /* 0x00000000008c7805 */ /* 0x000fe2000001ff00 */
[----:B------:R2:W-:Y:S01]  /*06f0*/  STL [R1+0x468], RZ ;  /* 0x000468ff01007387 */ /* 0x0005e20000100800 */
[----:B------:R-:W-:Y:S01]  /*0700*/  IMAD.MOV.U32 R8, RZ, RZ, R10 ;  /* 0x000000ffff087224 */ /* 0x000fe200078e000a */
[----:B------:R-:W-:Y:S01]  /*0710*/  CS2R R142, SRZ ;  /* 0x00000000008e7805 */ /* 0x000fe2000001ff00 */
[----:B------:R-:W-:Y:S01]  /*0720*/  IMAD.HI.U32 R5, R5, R11, R4 ;  /* 0x0000000b05057227 */ /* 0x000fe200078e0004 */
[----:B------:R2:W-:Y:S01]  /*0730*/  STL [R1+0x46c], RZ ;  /* 0x00046cff01007387 */ /* 0x0005e20000100800 */
[----:B------:R-:W-:-:S02]  /*0740*/  CS2R R144, SRZ ;  /* 0x0000000000907805 */ /* 0x000fc4000001ff00 */
[----:B------:R-:W-:Y:S02]  /*0750*/  CS2R R146, SRZ ;  /* 0x0000000000927805 */ /* 0x000fe4000001ff00 */
[----:B------:R-:W-:Y:S01]  /*0760*/  CS2R R148, SRZ ;  /* 0x0000000000947805 */ /* 0x000fe2000001ff00 */
[----:B------:R2:W-:Y:S01]  /*0770*/  STL [R1+0x470], RZ ;  /* 0x000470ff01007387 */ /* 0x0005e20000100800 */
[----:B------:R-:W-:Y:S01]  /*0780*/  IMAD.HI.U32 R5, R5, R8, RZ ;  /* 0x0000000805057227 */ /* 0x000fe200078e00ff */
[----:B------:R-:W-:Y:S02]  /*0790*/  CS2R R150, SRZ ;  /* 0x0000000000967805 */ /* 0x000fe4000001ff00 */
[----:B------:R2:W-:Y:S01]  /*07a0*/  STL [R1+0x474], RZ ;  /* 0x000474ff01007387 */ /* 0x0005e20000100800 */
[----:B------:R-:W-:-:S03]  /*07b0*/  IMAD R0, R5, R0, R8 ;  /* 0x0000000005007224 */ /* 0x000fc600078e0208 */
[----:B------:R2:W-:Y:S02]  /*07c0*/  STL [R1+0x478], RZ ;  /* 0x000478ff01007387 */ /* 0x0005e40000100800 */
[----:B------:R-:W-:Y:S02]  /*07d0*/  ISETP.GT.U32.AND P1, PT, R9, R0, PT ;  /* 0x000000000900720c */ /* 0x000fe40003f24070 */
[----:B------:R2:W-:Y:S04]  /*07e0*/  STL [R1+0x47c], RZ ;  /* 0x00047cff01007387 */ /* 0x0005e80000100800 */
[----:B------:R2:W-:Y:S04]  /*07f0*/  STL [R1+0x480], RZ ;  /* 0x000480ff01007387 */ /* 0x0005e80000100800 */
[----:B------:R2:W-:Y:S03]  /*0800*/  STL [R1+0x484], RZ ;  /* 0x000484ff01007387 */ /* 0x0005e60000100800 */
[----:B------:R-:W-:Y:S01]  /*0810*/  @!P1 IMAD.IADD R0, R0, 0x1, -R9 ;  /* 0x0000000100009824 */ /* 0x000fe200078e0a09 */
[----:B------:R2:W-:Y:S01]  /*0820*/  STL [R1+0x488], RZ ;  /* 0x000488ff01007387 */ /* 0x0005e20000100800 */
[----:B------:R-:W-:Y:S01]  /*0830*/  @!P1 VIADD R5, R5, 0x1 ;  /* 0x0000000105059836 */ /* 0x000fe20000000000 */
[----:B------:R-:W-:-:S02]  /*0840*/  ISETP.NE.AND P1, PT, R6, RZ, PT ;  /* 0x000000ff0600720c */ /* 0x000fc40003f25270 */
[----:B------:R2:W-:Y:S01]  /*0850*/  STL [R1+0x48c], RZ ;  /* 0x00048cff01007387 */ /* 0x0005e20000100800 */
[----:B------:R-:W-:Y:S02]  /*0860*/  ISETP.GE.U32.AND P0, PT, R0, R9, PT ;  /* 0x000000090000720c */ /* 0x000fe40003f06070 */
[----:B------:R-:W-:Y:S01]  /*0870*/  LOP3.LUT R0, R7, R6, RZ, 0x3c, !PT ;  /* 0x0000000607007212 */ /* 0x000fe200078e3cff */
[----:B------:R2:W-:Y:S03]  /*0880*/  STL [R1+0x490], RZ ;  /* 0x000490ff01007387 */ /* 0x0005e60000100800 */
[----:B------:R-:W-:Y:S01]  /*0890*/  ISETP.GE.AND P2, PT, R0, RZ, PT ;  /* 0x000000ff0000720c */ /* 0x000fe20003f46270 */
[----:B------:R2:W-:Y:S01]  /*08a0*/  STL [R1+0x494], RZ ;  /* 0x000494ff01007387 */ /* 0x0005e20000100800 */
[----:B------:R-:W-:-:S03]  /*08b0*/  VIADD R0, R2, 0xff ;  /* 0x000000ff02007836 */ /* 0x000fc60000000000 */
[----:B------:R2:W-:Y:S02]  /*08c0*/  STL [R1+0x498], RZ ;  /* 0x000498ff01007387 */ /* 0x0005e40000100800 */
[----:B------:R-:W-:Y:S02]  /*08d0*/  @P0 VIADD R5, R5, 0x1 ;  /* 0x0000000105050836 */ /* 0x000fe40000000000 */
[----:B------:R2:W-:Y:S02]  /*08e0*/  STL [R1+0x49c], RZ ;  /* 0x00049cff01007387 */ /* 0x0005e40000100800 */
[----:B------:R-:W-:Y:S01]  /*08f0*/  IMAD.MOV.U32 R4, RZ, RZ, R5 ;  /* 0x000000ffff047224 */ /* 0x000fe200078e0005 */
[----:B------:R-:W-:Y:S01]  /*0900*/  SHF.R.S32.HI R5, RZ, 0x1f, R0 ;  /* 0x0000001fff057819 */ /* 0x000fe20000011400 */
[----:B------:R2:W-:Y:S02]  /*0910*/  STL [R1+0x4a0], RZ ;  /* 0x0004a0ff01007387 */ /* 0x0005e40000100800 */
[----:B------:R-:W-:Y:S01]  /*0920*/  @!P2 IMAD.MOV R4, RZ, RZ, -R4 ;  /* 0x000000ffff04a224 */ /* 0x000fe200078e0a04 */
[----:B------:R-:W-:Y:S01]  /*0930*/  @!P1 LOP3.LUT R4, RZ, R6, RZ, 0x33, !PT ;  /* 0x00000006ff049212 */ /* 0x000fe200078e33ff */
[----:B------:R2:W-:Y:S01]  /*0940*/  STL [R1+0x4a4], RZ ;  /* 0x0004a4ff01007387 */ /* 0x0005e20000100800 */
[----:B------:R-:W-:-:S03]  /*0950*/  LEA.HI R5, R5, R0, RZ, 0x8 ;  /* 0x0000000005057211 */ /* 0x000fc600078f40ff */
[----:B------:R2:W-:Y:S01]  /*0960*/  STL [R1+0x4a8], RZ ;  /* 0x0004a8ff01007387 */ /* 0x0005e20000100800 */
[----:B------:R-:W-:Y:S02]  /*0970*/  IMAD.SHL.U32 R8, R4, 0x8, RZ ;  /* 0x0000000804087824 */ /* 0x000fe400078e00ff */
[----:B------:R-:W-:Y:S01]  /*0980*/  IMAD.MOV R4, RZ, RZ, -R4 ;  /* 0x000000ffff047224 */ /* 0x000fe200078e0a04 */
[----:B------:R2:W-:Y:S02]  /*0990*/  STL [R1+0x4ac], RZ ;  /* 0x0004acff01007387 */ /* 0x0005e40000100800 */
[----:B------:R-:W-:Y:S01]  /*09a0*/  LEA.HI.SX32 R5, R5, -R8, 0x18 ;  /* 0x8000000805057211 */ /* 0x000fe200078fc2ff */
[----:B------:R-:W-:Y:S01]  /*09b0*/  IMAD R10, R6, R4, R7 ;  /* 0x00000004060a7224 */ /* 0x000fe200078e0207 */
[----:B------:R2:W-:Y:S02]  /*09c0*/  STL [R1+0x4b0], RZ ;  /* 0x0004b0ff01007387 */ /* 0x0005e40000100800 */
[----:B------:R-:W-:-:S02]  /*09d0*/  VIMNMX R11, R5, 0x8, PT ;  /* 0x00000008050b7848 */ /* 0x000fc40003fe0100 */
[----:B------:R2:W-:Y:S01]  /*09e0*/  STL [R1+0x4b4], RZ ;  /* 0x0004b4ff01007387 */ /* 0x0005e20000100800 */
[----:B------:R-:W-:Y:S02]  /*09f0*/  IABS R6, R10 ;  /* 0x0000000a00067213 */ /* 0x000fe40000000000 */
[----:B------:R-:W-:Y:S01]  /*0a00*/  IABS R9, R11 ;  /* 0x0000000b00097213 */ /* 0x000fe20000000000 */
[----:B------:R2:W-:Y:S03]  /*0a10*/  STL [R1+0x4b8], RZ ;  /* 0x0004b8ff01007387 */ /* 0x0005e60000100800 */
[----:B------:R-:W0:Y:S01]  /*0a20*/  I2F.RP R0, R9 ;  /* 0x0000000900007306 */ /* 0x000e220000209400 */
[----:B------:R2:W-:Y:S04]  /*0a30*/  STL [R1+0x4bc], RZ ;  /* 0x0004bcff01007387 */ /* 0x0005e80000100800 */
[----:B------:R2:W-:Y:S04]  /*0a40*/  STL [R1+0x4c0], RZ ;  /* 0x0004c0ff01007387 */ /* 0x0005e80000100800 */
[----:B------:R2:W-:Y:S04]  /*0a50*/  STL [R1+0x4c4], RZ ;  /* 0x0004c4ff01007387 */ /* 0x0005e80000100800 */
[----:B------:R2:W-:Y:S01]  /*0a60*/  STL [R1+0x4c8], RZ ;  /* 0x0004c8ff01007387 */ /* 0x0005e20000100800 */
[----:B0-----:R-:W0:Y:S03]  /*0a70*/  MUFU.RCP R0, R0 ;  /* 0x0000000000007308 */ /* 0x001e260000001000 */
[----:B------:R2:W-:Y:S04]  /*0a80*/  STL [R1+0x4cc], RZ ;  /* 0x0004ccff01007387 */ /* 0x0005e80000100800 */
[----:B------:R2:W-:Y:S04]  /*0a90*/  STL [R1+0x4d0], RZ ;  /* 0x0004d0ff01007387 */ /* 0x0005e80000100800 */
[----:B------:R2:W-:Y:S04]  /*0aa0*/  STL [R1+0x4d4], RZ ;  /* 0x0004d4ff01007387 */ /* 0x0005e80000100800 */
[----:B------:R2:W-:Y:S01]  /*0ab0*/  STL [R1+0x4d8], RZ ;  /* 0x0004d8ff01007387 */ /* 0x0005e20000100800 */
[----:B0-----:R-:W-:-:S03]  /*0ac0*/  VIADD R5, R0, 0xffffffe ;  /* 0x0ffffffe00057836 */ /* 0x001fc60000000000 */
[----:B------:R2:W-:Y:S04]  /*0ad0*/  STL [R1+0x4dc], RZ ;  /* 0x0004dcff01007387 */ /* 0x0005e80000100800 */
[----:B------:R2:W-:Y:S01]  /*0ae0*/  STL [R1+0x4e0], RZ ;  /* 0x0004e0ff01007387 */ /* 0x0005e20000100800 */
[----:B------:R-:W0:Y:S03]  /*0af0*/  F2I.FTZ.U32.TRUNC.NTZ R5, R5 ;  /* 0x0000000500057305 */ /* 0x000e26000021f000 */
[----:B------:R2:W-:Y:S04]  /*0b00*/  STL [R1+0x4e4], RZ ;  /* 0x0004e4ff01007387 */ /* 0x0005e80000100800 */
[----:B------:R2:W-:Y:S04]  /*0b10*/  STL [R1+0x4e8], RZ ;  /* 0x0004e8ff01007387 */ /* 0x0005e80000100800 */
[----:B------:R2:W-:Y:S04]  /*0b20*/  STL [R1+0x4ec], RZ ;  /* 0x0004ecff01007387 */ /* 0x0005e80000100800 */
[----:B------:R2:W-:Y:S01]  /*0b30*/  STL [R1+0x4f0], RZ ;  /* 0x0004f0ff01007387 */ /* 0x0005e20000100800 */
[----:B0-----:R-:W-:-:S03]  /*0b40*/  IMAD.MOV R12, RZ, RZ, -R5 ;  /* 0x000000ffff0c7224 */ /* 0x001fc600078e0a05 */
[----:B------:R2:W-:Y:S01]  /*0b50*/  STL [R1+0x4f4], RZ ;  /* 0x0004f4ff01007387 */ /* 0x0005e20000100800 */
[----:B------:R-:W-:Y:S01]  /*0b60*/  IMAD.MOV.U32 R4, RZ, RZ, R12 ;  /* 0x000000ffff047224 */ /* 0x000fe200078e000c */
[----:B------:R-:W-:Y:S02]  /*0b70*/  IABS R12, R11 ;  /* 0x0000000b000c7213 */ /* 0x000fe40000000000 */
[----:B------:R2:W-:Y:S01]  /*0b80*/  STL [R1+0x4f8], RZ ;  /* 0x0004f8ff01007387 */ /* 0x0005e20000100800 */
[----:B------:R-:W-:Y:S02]  /*0b90*/  IMAD R7, R4, R9, RZ ;  /* 0x0000000904077224 */ /* 0x000fe400078e02ff */
[----:B------:R-:W-:Y:S01]  /*0ba0*/  IMAD.MOV.U32 R4, RZ, RZ, RZ ;  /* 0x000000ffff047224 */ /* 0x000fe200078e00ff */
[----:B------:R2:W-:Y:S01]  /*0bb0*/  STL [R1+0x4fc], RZ ;  /* 0x0004fcff01007387 */ /* 0x0005e20000100800 */
[----:B------:R-:W-:Y:S02]  /*0bc0*/  IMAD.MOV R0, RZ, RZ, -R12 ;  /* 0x000000ffff007224 */ /* 0x000fe400078e0a0c */
[----:B------:R-:W-:Y:S01]  /*0bd0*/  IMAD.HI.U32 R4, R5, R7, R4 ;  /* 0x0000000705047227 */ /* 0x000fe200078e0004 */
[----:B------:R2:W-:Y:S04]  /*0be0*/  STL [R1+0x500], RZ ;  /* 0x000500ff01007387 */ /* 0x0005e80000100800 */
[----:B------:R2:W-:Y:S01]  /*0bf0*/  STL [R1+0x504], RZ ;  /* 0x000504ff01007387 */ /* 0x0005e20000100800 */
[----:B------:R-:W-:-:S03]  /*0c00*/  IMAD.HI.U32 R5, R4, R6, RZ ;  /* 0x0000000604057227 */ /* 0x000fc600078e00ff */
        /* <DEDUP_REMOVED lines=13> */
[-C--:B------:R-:W-:Y:S01]  /*0ce0*/  LOP3.LUT R0, R10, R11.reuse, RZ, 0x3c, !PT ;  /* 0x0000000b0a007212 */ /* 0x080fe200078e3cff */
[----:B------:R2:W-:Y:S03]  /*0cf0*/  STL [R1+0x524], RZ ;  /* 0x000524ff01007387 */ /* 0x0005e60000100800 */
[----:B------:R-:W-:Y:S01]  /*0d00*/  ISETP.GE.AND P2, PT, R0, RZ, PT ;  /* 0x000000ff0000720c */ /* 0x000fe20003f46270 */
[----:B------:R2:W-:Y:S04]  /*0d10*/  STL [R1+0x528], RZ ;  /* 0x000528ff01007387 */ /* 0x0005e80000100800 */
[----:B------:R2:W-:Y:S02]  /*0d20*/  STL [R1+0x52c], RZ ;  /* 0x00052cff01007387 */ /* 0x0005e40000100800 */
[----:B------:R-:W-:Y:S01]  /*0d30*/  @P0 VIADD R5, R5, 0x1 ;  /* 0x0000000105050836 */ /* 0x000fe20000000000 */
[----:B------:R-:W-:Y:S01]  /*0d40*/  ISETP.GE.AND P0, PT, R189, 0x20, PT ;  /* 0x00000020bd00780c */ /* 0x000fe20003f06270 */
[----:B------:R2:W-:Y:S04]  /*0d50*/  STL [R1+0x530], RZ ;  /* 0x000530ff01007387 */ /* 0x0005e80000100800 */
[----:B------:R2:W-:Y:S01]  /*0d60*/  STL [R1+0x534], RZ ;  /* 0x000534ff01007387 */ /* 0x0005e20000100800 */
[----:B------:R-:W-:Y:S01]  /*0d70*/  @!P2 IMAD.MOV R5, RZ, RZ, -R5 ;  /* 0x000000ffff05a224 */ /* 0x000fe200078e0a05 */
[----:B------:R-:W-:-:S02]  /*0d80*/  @!P1 LOP3.LUT R5, RZ, R11, RZ, 0x33, !PT ;  /* 0x0000000bff059212 */ /* 0x000fc400078e33ff */
[----:B------:R2:W-:Y:S03]  /*0d90*/  STL [R1+0x538], RZ ;  /* 0x000538ff01007387 */ /* 0x0005e60000100800 */
[----:B------:R-:W-:Y:S01]  /*0da0*/  IMAD.MOV R0, RZ, RZ, -R5 ;  /* 0x000000ffff007224 */ /* 0x000fe200078e0a05 */
[----:B------:R2:W-:Y:S01]  /*0db0*/  STL [R1+0x53c], RZ ;  /* 0x00053cff01007387 */ /* 0x0005e20000100800 */
[----:B------:R-:W-:Y:S02]  /*0dc0*/  IMAD.SHL.U32 R5, R5, 0x200, RZ ;  /* 0x0000020005057824 */ /* 0x000fe400078e00ff */
[----:B------:R-:W-:Y:S01]  /*0dd0*/  IMAD R0, R11, R0, R10 ;  /* 0x000000000b007224 */ /* 0x000fe200078e020a */
[----:B------:R2:W-:Y:S03]  /*0de0*/  STL [R1+0x540], RZ ;  /* 0x000540ff01007387 */ /* 0x0005e60000100800 */
[----:B------:R-:W-:Y:S01]  /*0df0*/  IMAD.IADD R0, R8, 0x1, R0 ;  /* 0x0000000108007824 */ /* 0x000fe200078e0200 */
[----:B------:R2:W-:Y:S04]  /*0e00*/  STL [R1+0x544], RZ ;  /* 0x000544ff01007387 */ /* 0x0005e80000100800 */
        /* <DEDUP_REMOVED lines=174> */
[----:B------:R2:W-:Y:S04]  /*18f0*/  STL [R1], RZ ;  /* 0x000000ff01007387 */ /* 0x0005e80000100800 */
        /* <DEDUP_REMOVED lines=84> */
[----:B------:R2:W-:Y:S01]  /*1e40*/  STL [R1+0x154], RZ ;  /* 0x000154ff01007387 */ /* 0x0005e20000100800 */
[----:B------:R-:W0:Y:S03]  /*1e50*/  S2R R153, SR_TID.X ;  /* 0x0000000000997919 */ /* 0x000e260000002100 */
        /* <DEDUP_REMOVED lines=8> */
[----:B0-----:R-:W-:-:S02]  /*1ee0*/  LOP3.LUT R4, R153, 0xff, RZ, 0xc0, !PT ;  /* 0x000000ff99047812 */ /* 0x001fc400078ec0ff */
[----:B------:R-:W-:Y:S01]  /*1ef0*/  LOP3.LUT R12, R153, 0xe0, RZ, 0xc0, !PT ;  /* 0x000000e0990c7812 */ /* 0x000fe200078ec0ff */
[----:B------:R2:W-:Y:S02]  /*1f00*/  STL [R1+0x178], RZ ;  /* 0x000178ff01007387 */ /* 0x0005e40000100800 */
[----:B------:R-:W-:Y:S02]  /*1f10*/  IMAD R22, R0, 0x100, R4 ;  /* 0x0000010000167824 */ /* 0x000fe400078e0204 */
        /* <DEDUP_REMOVED lines=33> */
[----:B------:R2:W-:Y:S01]  /*2130*/  STL [R1+0x70c], R22 ;  /* 0x00070c1601007387 */ /* 0x0005e20000100800 */
[----:B------:R-:W-:Y:S05]  /*2140*/  @!P0 BRA `(.L_x_0) ;  /* 0x000000d400408947 */ /* 0x000fea0003800000 */
[----:B------:R-:W-:Y:S01]  /*2150*/  IABS R14, R2 ;  /* 0x00000002000e7213 */ /* 0x000fe20000000000 */
[----:B------:R-:W-:Y:S01]  /*2160*/  IMAD.MOV.U32 R8, RZ, RZ, RZ ;  /* 0x000000ffff087224 */ /* 0x000fe200078e00ff */
[----:B------:R-:W-:Y:S01]  /*2170*/  IABS R4, R3 ;  /* 0x0000000300047213 */ /* 0x000fe20000000000 */
[----:B------:R-:W-:Y:S01]  /*2180*/  ULDC UR6, c[0x0][0x240] ;  /* 0x0000900000067ab9 */ /* 0x000fe20000000800 */
[----:B------:R-:W0:Y:S01]  /*2190*/  I2F.RP R10, R14 ;  /* 0x0000000e000a7306 */ /* 0x000e220000209400 */
[----:B------:R-:W-:Y:S01]  /*21a0*/  IABS R13, R22 ;  /* 0x00000016000d7213 */ /* 0x000fe20000000000 */
[----:B------:R-:W-:Y:S01]  /*21b0*/  ULDC.64 UR10, c[0x0][0x218] ;  /* 0x00008600000a7ab9 */ /* 0x000fe20000000a00 */
[----:B------:R-:W-:Y:S01]  /*21c0*/  ISETP.NE.AND P2, PT, R2, RZ, PT ;  /* 0x000000ff0200720c */ /* 0x000fe20003f45270 */
[----:B------:R-:W-:Y:S01]  /*21d0*/  ULDC UR7, c[0x0][0x234] ;  /* 0x00008d0000077ab9 */ /* 0x000fe20000000800 */
[----:B------:R-:W-:Y:S01]  /*21e0*/  ULDC.64 UR8, c[0x0][0x210] ;  /* 0x0000840000087ab9 */ /* 0x000fe20000000a00 */
[----:B------:R-:W-:Y:S01]  /*21f0*/  ULDC UR4, c[0x0][0x23c] ;  /* 0x00008f0000047ab9 */ /* 0x000fe20000000800 */
[----:B------:R-:W-:Y:S01]  /*2200*/  ULDC UR12, c[0x0][0x230] ;  /* 0x00008c00000c7ab9 */ /* 0x000fe20000000800 */
[----:B------:R-:W1:Y:S01]  /*2210*/  I2F.RP R0, R4 ;  /* 0x0000000400007306 */ /* 0x000e620000209400 */
[----:B------:R-:W-:Y:S01]  /*2220*/  USHF.L.U32 UR18, UR4, 0x5, URZ ;  /* 0x0000000504127899 */ /* 0x000fe2000800063f */
[----:B------:R-:W-:-:S02]  /*2230*/  CS2R R100, SRZ ;  /* 0x0000000000647805 */ /* 0x000fc4000001ff00 */
[----:B------:R-:W-:Y:S02]  /*2240*/  CS2R R102, SRZ ;  /* 0x0000000000667805 */ /* 0x000fe4000001ff00 */
[----:B------:R-:W-:Y:S02]  /*2250*/  CS2R R104, SRZ ;  /* 0x0000000000687805 */ /* 0x000fe4000001ff00 */
[----:B------:R-:W-:Y:S02]  /*2260*/  CS2R R106, SRZ ;  /* 0x00000000006a7805 */ /* 0x000fe4000001ff00 */
[----:B------:R-:W-:Y:S02]  /*2270*/  CS2R R108, SRZ ;  /* 0x00000000006c7805 */ /* 0x000fe4000001ff00 */
[----:B------:R-:W-:Y:S01]  /*2280*/  CS2R R110, SRZ ;  /* 0x00000000006e7805 */ /* 0x000fe2000001ff00 */
[----:B0-----:R-:W0:Y:S01]  /*2290*/  MUFU.RCP R10, R10 ;  /* 0x0000000a000a7308 */ /* 0x001e220000001000 */
[----:B------:R-:W-:-:S02]  /*22a0*/  CS2R R112, SRZ ;  /* 0x0000000000707805 */ /* 0x000fc4000001ff00 */
[----:B------:R-:W-:Y:S02]  /*22b0*/  CS2R R114, SRZ ;  /* 0x0000000000727805 */ /* 0x000fe4000001ff00 */
[----:B------:R-:W-:Y:S02]  /*22c0*/  CS2R R116, SRZ ;  /* 0x0000000000747805 */ /* 0x000fe4000001ff00 */
[----:B------:R-:W-:Y:S02]  /*22d0*/  CS2R R118, SRZ ;  /* 0x0000000000767805 */ /* 0x000fe4000001ff00 */
[----:B------:R-:W-:Y:S02]  /*22e0*/  CS2R R120, SRZ ;  /* 0x0000000000787805 */ /* 0x000fe4000001ff00 */
[----:B------:R-:W-:Y:S02]  /*22f0*/  CS2R R122, SRZ ;  /* 0x00000000007a7805 */ /* 0x000fe4000001ff00 */
[----:B------:R-:W-:Y:S01]  /*2300*/  CS2R R124, SRZ ;  /* 0x00000000007c7805 */ /* 0x000fe2000001ff00 */
[----:B-1----:R-:W1:Y:S01]  /*2310*/  MUFU.RCP R0, R0 ;  /* 0x0000000000007308 */ /* 0x002e620000001000 */
[----:B------:R-:W-:-:S02]  /*2320*/  CS2R R126, SRZ ;  /* 0x00000000007e7805 */ /* 0x000fc4000001ff00 */
[----:B------:R-:W-:Y:S02]  /*2330*/  CS2R R128, SRZ ;  /* 0x0000000000807805 */ /* 0x000fe4000001ff00 */
[----:B------:R-:W-:Y:S02]  /*2340*/  CS2R R130, SRZ ;  /* 0x0000000000827805 */ /* 0x000fe4000001ff00 */
[----:B------:R-:W-:Y:S02]  /*2350*/  CS2R R132, SRZ ;  /* 0x0000000000847805 */ /* 0x000fe4000001ff00 */
[----:B------:R-:W-:Y:S02]  /*2360*/  CS2R R134, SRZ ;  /* 0x0000000000867805 */ /* 0x000fe4000001ff00 */
[----:B------:R-:W-:Y:S02]  /*2370*/  CS2R R136, SRZ ;  /* 0x0000000000887805 */ /* 0x000fe4000001ff00 */
[----:B------:R-:W-:-:S02]  /*2380*/  CS2R R138, SRZ ;  /* 0x00000000008a7805 */ /* 0x000fc4000001ff00 */
[----:B------:R-:W-:Y:S01]  /*2390*/  CS2R R140, SRZ ;  /* 0x00000000008c7805 */ /* 0x000fe2000001ff00 */
[----:B0-----:R-:W-:Y:S01]  /*23a0*/  VIADD R9, R10, 0xffffffe ;  /* 0x0ffffffe0a097836 */ /* 0x001fe20000000000 */
[----:B------:R-:W-:Y:S02]  /*23b0*/  CS2R R142, SRZ ;  /* 0x00000000008e7805 */ /* 0x000fe4000001ff00 */
[----:B------:R-:W-:Y:S02]  /*23c0*/  CS2R R144, SRZ ;  /* 0x0000000000907805 */ /* 0x000fe4000001ff00 */
[----:B------:R-:W-:Y:S02]  /*23d0*/  CS2R R146, SRZ ;  /* 0x0000000000927805 */ /* 0x000fe4000001ff00 */
[----:B------:R-:W-:Y:S02]  /*23e0*/  CS2R R148, SRZ ;  /* 0x0000000000947805 */ /* 0x000fe4000001ff00 */
[----:B------:R-:W-:Y:S01]  /*23f0*/  CS2R R150, SRZ ;  /* 0x0000000000967805 */ /* 0x000fe2000001ff00 */
[----:B------:R-:W0:Y:S01]  /*2400*/  F2I.FTZ.U32.TRUNC.NTZ R9, R9 ;  /* 0x0000000900097305 */ /* 0x000e22000021f000 */
[----:B------:R-:W-:Y:S01]  /*2410*/  UIADD3 UR16, UR5, 0x4000, URZ ;  /* 0x0000400005107890 */ /* 0x000fe2000fffe03f */
[----:B-1----:R-:W-:Y:S01]  /*2420*/  VIADD R6, R0, 0xffffffe ;  /* 0x0ffffffe00067836 */ /* 0x002fe20000000000 */
[----:B------:R-:W-:Y:S01]  /*2430*/  USHF.R.S32.HI UR19, URZ, 0x1f, UR18 ;  /* 0x0000001f3f137899 */ /* 0x000fe20008011412 */
[----:B------:R-:W-:-:S04]  /*2440*/  UMOV UR15, 0xc0000010 ;  /* 0xc0000010000f7882 */ /* 0x000fc80000000000 */
[----:B------:R1:W3:Y:S01]  /*2450*/  F2I.FTZ.U32.TRUNC.NTZ R7, R6 ;  /* 0x0000000600077305 */ /* 0x0002e2000021f000 */
[----:B0-----:R-:W-:Y:S02]  /*2460*/  IMAD.MOV R11, RZ, RZ, -R9 ;  /* 0x000000ffff0b7224 */ /* 0x001fe400078e0a09 */
[----:B-1----:R-:W-:Y:S02]  /*2470*/  IMAD.MOV.U32 R6, RZ, RZ, RZ ;  /* 0x000000ffff067224 */ /* 0x002fe400078e00ff */
[----:B------:R-:W-:-:S04]  /*2480*/  IMAD R11, R11, R14, RZ ;  /* 0x0000000e0b0b7224 */ /* 0x000fc800078e02ff */
[----:B------:R-:W-:Y:S01]  /*2490*/  IMAD.HI.U32 R10, R9, R11, R8 ;  /* 0x0000000b090a7227 */ /* 0x000fe200078e0008 */
[----:B------:R-:W-:-:S03]  /*24a0*/  LEA.HI R8, R12, R5, RZ, 0x1b ;  /* 0x000000050c087211 */ /* 0x000fc600078fd8ff */
[----:B---3--:R-:W-:Y:S01]  /*24b0*/  IMAD.MOV R11, RZ, RZ, -R7 ;  /* 0x000000ffff0b7224 */ /* 0x008fe200078e0a07 */
[----:B------:R-:W-:Y:S01]  /*24c0*/  IABS R97, R8 ;  /* 0x0000000800617213 */ /* 0x000fe20000000000 */
[----:B------:R-:W-:-:S04]  /*24d0*/  IMAD.HI.U32 R10, R10, R13, RZ ;  /* 0x0000000d0a0a7227 */ /* 0x000fc800078e00ff */
[----:B------:R-:W-:Y:S02]  /*24e0*/  VIADD R9, R8, 0x1f8 ;  /* 0x000001f808097836 */ /* 0x000fe40000000000 */
[----:B------:R-:W-:Y:S02]  /*24f0*/  IMAD.MOV R10, RZ, RZ, -R10 ;  /* 0x000000ffff0a7224 */ /* 0x000fe400078e0a0a */
[----:B------:R-:W-:Y:S01]  /*2500*/  IMAD R11, R11, R4, RZ ;  /* 0x000000040b0b7224 */ /* 0x000fe200078e02ff */
[----:B------:R-:W-:Y:S01]  /*2510*/  IABS R0, R9 ;  /* 0x0000000900007213 */ /* 0x000fe20000000000 */
[----:B------:R-:W-:Y:S01]  /*2520*/  IMAD R13, R14, R10, R13 ;  /* 0x0000000a0e0d7224 */ /* 0x000fe200078e020d */
[----:B------:R-:W-:Y:S01]  /*2530*/  ISETP.GE.AND P4, PT, R9, RZ, PT ;  /* 0x000000ff0900720c */ /* 0x000fe20003f86270 */
[----:B------:R-:W-:-:S03]  /*2540*/  IMAD.HI.U32 R6, R7, R11, R6 ;  /* 0x0000000b07067227 */ /* 0x000fc600078e0006 */
[----:B------:R-:W-:Y:S01]  /*2550*/  ISETP.GT.U32.AND P0, PT, R14, R13, PT ;  /* 0x0000000d0e00720c */ /* 0x000fe20003f04070 */
[----:B------:R-:W-:Y:S01]  /*2560*/  IMAD.MOV.U32 R11, RZ, RZ, R0 ;  /* 0x000000ffff0b7224 */ /* 0x000fe200078e0000 */
[----:B------:R-:W-:Y:S01]  /*2570*/  SHF.R.S32.HI R0, RZ, 0x1f, R189 ;  /* 0x0000001fff007819 */ /* 0x000fe200000114bd */
[----:B------:R-:W-:Y:S02]  /*2580*/  VIADD R19, R8, 0x1e8 ;  /* 0x000001e808137836 */ /* 0x000fe40000000000 */
[----:B------:R-:W-:Y:S01]  /*2590*/  IMAD.HI.U32 R7, R6, R11, RZ ;  /* 0x0000000b06077227 */ /* 0x000fe200078e00ff */
[----:B------:R-:W-:Y:S02]  /*25a0*/  LEA.HI R189, R0, R189, RZ, 0x5 ;  /* 0x000000bd00bd7211 */ /* 0x000fe400078f28ff */
[----:B------:R-:W-:Y:S01]  /*25b0*/  IABS R0, R19 ;  /* 0x0000001300007213 */ /* 0x000fe20000000000 */
[----:B------:R-:W-:Y:S01]  /*25c0*/  VIADD R20, R8, 0x1e0 ;  /* 0x000001e008147836 */ /* 0x000fe20000000000 */
[----:B------:R-:W-:Y:S01]  /*25d0*/  SHF.R.S32.HI R189, RZ, 0x5, R189 ;  /* 0x00000005ffbd7819 */ /* 0x000fe200000114bd */
[----:B------:R-:W-:-:S02]  /*25e0*/  IMAD.MOV R7, RZ, RZ, -R7 ;  /* 0x000000ffff077224 */ /* 0x000fc400078e0a07 */
[----:B------:R-:W-:Y:S01]  /*25f0*/  @!P0 IMAD.IADD R13, R13, 0x1, -R14 ;  /* 0x000000010d0d8824 */ /* 0x000fe200078e0a0e */
[----:B------:R-:W-:Y:S01]  /*2600*/  IABS R17, R20 ;  /* 0x0000001400117213 */ /* 0x000fe20000000000 */
[----:B------:R-:W-:Y:S01]  /*2610*/  IMAD R7, R4, R7, R11 ;  /* 0x0000000704077224 */ /* 0x000fe200078e020b */
[----:B------:R-:W-:Y:S01]  /*2620*/  ISETP.GE.AND P0, PT, R22, RZ, PT ;  /* 0x000000ff1600720c */ /* 0x000fe20003f06270 */
[----:B------:R-:W-:Y:S01]  /*2630*/  IMAD.MOV.U32 R11, RZ, RZ, R0 ;  /* 0x000000ffff0b7224 */ /* 0x000fe200078e0000 */
[----:B------:R-:W-:Y:S01]  /*2640*/  ISETP.GT.U32.AND P3, PT, R14, R13, PT ;  /* 0x0000000d0e00720c */ /* 0x000fe20003f64070 */
[----:B------:R-:W-:Y:S01]  /*2650*/  VIADD R18, R8, 0x1f0 ;  /* 0x000001f008127836 */ /* 0x000fe20000000000 */
[----:B------:R-:W-:Y:S01]  /*2660*/  ISETP.GT.U32.AND P1, PT, R4, R7, PT ;  /* 0x000000070400720c */ /* 0x000fe20003f24070 */
[----:B------:R-:W-:-:S03]  /*2670*/  IMAD.HI.U32 R9, R6, R11, RZ ;  /* 0x0000000b06097227 */ /* 0x000fc600078e00ff */
[----:B------:R-:W-:Y:S01]  /*2680*/  IABS R15, R18 ;  /* 0x00000012000f7213 */ /* 0x000fe20000000000 */
[----:B------:R-:W-:-:S04]  /*2690*/  IMAD.HI.U32 R10, R6, R17, RZ ;  /* 0x00000011060a7227 */ /* 0x000fc800078e00ff */
[----:B------:R-:W-:Y:S02]  /*26a0*/  IMAD.MOV R12, RZ, RZ, -R9 ;  /* 0x000000ffff0c7224 */ /* 0x000fe400078e0a09 */
[----:B------:R-:W-:Y:S02]  /*26b0*/  IMAD.MOV R10, RZ, RZ, -R10 ;  /* 0x000000ffff0a7224 */ /* 0x000fe400078e0a0a */
[----:B------:R-:W-:Y:S02]  /*26c0*/  VIADD R21, R8, 0x1d8 ;  /* 0x000001d808157836 */ /* 0x000fe40000000000 */
[----:B------:R-:W-:-:S03]  /*26d0*/  IMAD.HI.U32 R0, R6, R15, RZ ;  /* 0x0000000f06007227 */ /* 0x000fc600078e00ff */
[----:B------:R-:W-:Y:S01]  /*26e0*/  IABS R16, R21 ;  /* 0x0000001500107213 */ /* 0x000fe20000000000 */
[C---:B------:R-:W-:Y:S02]  /*26f0*/  IMAD R12, R4.reuse, R12, R11 ;  /* 0x0000000c040c7224 */ /* 0x040fe400078e020b */
[C---:B------:R-:W-:Y:S02]  /*2700*/  IMAD R11, R4.reuse, R10, R17 ;  /* 0x0000000a040b7224 */ /* 0x040fe400078e0211 */
[----:B------:R-:W-:Y:S01]  /*2710*/  IMAD.MOV R0, RZ, RZ, -R0 ;  /* 0x000000ffff007224 */ /* 0x000fe200078e0a00 */
[C---:B------:R-:W-:Y:S01]  /*2720*/  ISETP.GT.U32.AND P6, PT, R4.reuse, R12, PT ;  /* 0x0000000c0400720c */ /* 0x040fe20003fc4070 */
[----:B------:R-:W-:Y:S01]  /*2730*/  @!P1 IMAD.IADD R7, R7, 0x1, -R4 ;  /* 0x0000000107079824 */ /* 0x000fe200078e0a04 */
[C---:B------:R-:W-:Y:S01]  /*2740*/  ISETP.GT.U32.AND P1, PT, R4.reuse, R11, PT ;  /* 0x0000000b0400720c */ /* 0x040fe20003f24070 */
[----:B------:R-:W-:Y:S02]  /*2750*/  @!P3 IMAD.IADD R13, R13, 0x1, -R14 ;  /* 0x000000010d0db824 */ /* 0x000fe400078e0a0e */
[C---:B------:R-:W-:Y:S01]  /*2760*/  IMAD R9, R4.reuse, R0, R15 ;  /* 0x0000000004097224 */ /* 0x040fe200078e020f */
[----:B------:R-:W-:Y:S01]  /*2770*/  ISETP.GT.U32.AND P5, PT, R4, R7, PT ;  /* 0x000000070400720c */ /* 0x000fe20003fa4070 */
[----:B------:R-:W-:-:S02]  /*2780*/  IMAD.MOV.U32 R15, RZ, RZ, R16 ;  /* 0x000000ffff0f7224 */ /* 0x000fc400078e0010 */
[----:B------:R-:W-:Y:S01]  /*2790*/  IMAD.MOV.U32 R0, RZ, RZ, R13 ;  /* 0x000000ffff007224 */ /* 0x000fe200078e000d */
[----:B------:R-:W-:Y:S01]  /*27a0*/  ISETP.GT.U32.AND P3, PT, R4, R9, PT ;  /* 0x000000090400720c */ /* 0x000fe20003f64070 */
[----:B------:R-:W-:Y:S02]  /*27b0*/  VIADD R14, R8, 0x1d0 ;  /* 0x000001d0080e7836 */ /* 0x000fe40000000000 */
[----:B------:R-:W-:-:S04]  /*27c0*/  IMAD.HI.U32 R10, R6, R15, RZ ;  /* 0x0000000f060a7227 */ /* 0x000fc800078e00ff */
[----:B------:R-:W-:Y:S01]  /*27d0*/  @!P0 IMAD.MOV R0, RZ, RZ, -R0 ;  /* 0x000000ffff008224 */ /* 0x000fe200078e0a00 */
[----:B------:R-:W-:Y:S01]  /*27e0*/  @!P2 LOP3.LUT R0, RZ, R2, RZ, 0x33, !PT ;  /* 0x00000002ff00a212 */ /* 0x000fe200078e33ff */
[----:B------:R-:W-:Y:S01]  /*27f0*/  IMAD.MOV R10, RZ, RZ, -R10 ;  /* 0x000000ffff0a7224 */ /* 0x000fe200078e0a0a */
[----:B------:R-:W-:Y:S01]  /*2800*/  IABS R2, R14 ;  /* 0x0000000e00027213 */ /* 0x000fe20000000000 */
[----:B------:R-:W-:Y:S01]  /*2810*/  @!P1 IMAD.IADD R11, R11, 0x1, -R4 ;  /* 0x000000010b0b9824 */ /* 0x000fe200078e0a04 */
[----:B------:R-:W-:Y:S01]  /*2820*/  ISETP.GE.AND P0, PT, R18, RZ, PT ;  /* 0x000000ff1200720c */ /* 0x000fe20003f06270 */
[----:B------:R-:W-:Y:S01]  /*2830*/  IMAD R10, R4, R10, R15 ;  /* 0x0000000a040a7224 */ /* 0x000fe200078e020f */
[----:B------:R-:W-:Y:S01]  /*2840*/  ISETP.GE.AND P2, PT, R19, RZ, PT ;  /* 0x000000ff1300720c */ /* 0x000fe20003f46270 */
[----:B------:R-:W-:Y:S01]  /*2850*/  IMAD.MOV.U32 R15, RZ, RZ, R2 ;  /* 0x000000ffff0f7224 */ /* 0x000fe200078e0002 */
[----:B------:R-:W-:Y:S01]  /*2860*/  ISETP.GE.AND P1, PT, R20, RZ, PT ;  /* 0x000000ff1400720c */ /* 0x000fe20003f26270 */
[--C-:B------:R-:W-:Y:S01]  /*2870*/  @!P6 IMAD.IADD R12, R12, 0x1, -R4.reuse ;  /* 0x000000010c0ce824 */ /* 0x100fe200078e0a04 */
[----:B------:R-:W-:Y:S01]  /*2880*/  ISETP.GT.U32.AND P6, PT, R4, R11, PT ;  /* 0x0000000b0400720c */ /* 0x000fe20003fc4070 */
[----:B------:R-:W-:-:S02]  /*2890*/  @!P3 IMAD.IADD R9, R9, 0x1, -R4 ;  /* 0x000000010909b824 */ /* 0x000fc400078e0a04 */
[----:B------:R-:W-:Y:S01]  /*28a0*/  @!P5 IMAD.IADD R7, R7, 0x1, -R4 ;  /* 0x000000010707d824 */ /* 0x000fe200078e0a04 */
[----:B------:R-:W-:Y:S01]  /*28b0*/  ISETP.GT.U32.AND P5, PT, R4, R12, PT ;  /* 0x0000000c0400720c */ /* 0x000fe20003fa4070 */
[----:B------:R-:W-:Y:S01]  /*28c0*/  IMAD.HI.U32 R13, R6, R15, RZ ;  /* 0x0000000f060d7227 */ /* 0x000fe200078e00ff */
[----:B------:R-:W-:-:S03]  /*28d0*/  ISETP.GT.U32.AND P3, PT, R4, R9, PT ;  /* 0x000000090400720c */ /* 0x000fc60003f64070 */
[----:B------:R-:W-:Y:S02]  /*28e0*/  IMAD.MOV.U32 R2, RZ, RZ, R7 ;  /* 0x000000ffff027224 */ /* 0x000fe400078e0007 */
[----:B------:R-:W-:Y:S02]  /*28f0*/  IMAD.MOV R13, RZ, RZ, -R13 ;  /* 0x000000ffff0d7224 */ /* 0x000fe400078e0a0d */
[----:B------:R-:W-:Y:S01]  /*2900*/  @!P4 IMAD.MOV R2, RZ, RZ, -R2 ;  /* 0x000000ffff02c224 */ /* 0x000fe200078e0a02 */
[C---:B------:R-:W-:Y:S01]  /*2910*/  ISETP.GT.U32.AND P4, PT, R4.reuse, R10, PT ;  /* 0x0000000a0400720c */ /* 0x040fe20003f84070 */
[----:B------:R-:W-:Y:S02]  /*2920*/  IMAD R13, R4, R13, R15 ;  /* 0x0000000d040d7224 */ /* 0x000fe400078e020f */
[--C-:B------:R-:W-:Y:S02]  /*2930*/  @!P6 IMAD.IADD R11, R11, 0x1, -R4.reuse ;  /* 0x000000010b0be824 */ /* 0x100fe400078e0a04 */
[----:B------:R-:W-:Y:S01]  /*2940*/  VIADD R16, R8, 0x1c8 ;  /* 0x000001c808107836 */ /* 0x000fe20000000000 */
[----:B------:R-:W-:Y:S01]  /*2950*/  ISETP.GT.U32.AND P6, PT, R4, R13, PT ;  /* 0x0000000d0400720c */ /* 0x000fe20003fc4070 */
[----:B------:R-:W-:Y:S01]  /*2960*/  @!P3 IMAD.IADD R9, R9, 0x1, -R4 ;  /* 0x000000010909b824 */ /* 0x000fe200078e0a04 */
[----:B------:R-:W-:Y:S01]  /*2970*/  ISETP.GE.AND P3, PT, R21, RZ, PT ;  /* 0x000000ff1500720c */ /* 0x000fe20003f66270 */
[----:B--2---:R-:W-:Y:S01]  /*2980*/  VIADD R22, R8, 0x1c0 ;  /* 0x000001c008167836 */ /* 0x004fe20000000000 */
[----:B------:R-:W-:Y:S01]  /*2990*/  IABS R17, R16 ;  /* 0x0000001000117213 */ /* 0x000fe20000000000 */
[----:B------:R-:W-:-:S02]  /*29a0*/  IMAD.MOV.U32 R7, RZ, RZ, R9 ;  /* 0x000000ffff077224 */ /* 0x000fc400078e0009 */
[--C-:B------:R-:W-:Y:S01]  /*29b0*/  @!P4 IMAD.IADD R10, R10, 0x1, -R4.reuse ;  /* 0x000000010a0ac824 */ /* 0x100fe200078e0a04 */
[----:B------:R-:W-:Y:S01]  /*29c0*/  IABS R15, R22 ;  /* 0x00000016000f7213 */ /* 0x000fe20000000000 */
[--C-:B------:R-:W-:Y:S01]  /*29d0*/  @!P5 IMAD.IADD R12, R12, 0x1, -R4.reuse ;  /* 0x000000010c0cd824 */ /* 0x100fe200078e0a04 */
[----:B------:R-:W-:Y:S01]  /*29e0*/  ISETP.GE.AND P5, PT, R14, RZ, PT ;  /* 0x000000ff0e00720c */ /* 0x000fe20003fa6270 */
[----:B------:R-:W-:Y:S01]  /*29f0*/  @!P0 IMAD.MOV R7, RZ, RZ, -R7 ;  /* 0x000000ffff078224 */ /* 0x000fe200078e0a07 */
[----:B------:R-:W-:Y:S01]  /*2a00*/  ISETP.GT.U32.AND P0, PT, R4, R10, PT ;  /* 0x0000000a0400720c */ /* 0x000fe20003f04070 */
[----:B------:R-:W-:Y:S01]  /*2a10*/  @!P6 IMAD.IADD R13, R13, 0x1, -R4 ;  /* 0x000000010d0de824 */ /* 0x000fe200078e0a04 */
[----:B------:R-:W-:Y:S01]  /*2a20*/  ISETP.GE.AND P4, PT, R16, RZ, PT ;  /* 0x000000ff1000720c */ /* 0x000fe20003f86270 */
[----:B------:R-:W-:-:S03]  /*2a30*/  IMAD.HI.U32 R14, R6, R17, RZ ;  /* 0x00000011060e7227 */ /* 0x000fc600078e00ff */
[----:B------:R-:W-:Y:S01]  /*2a40*/  ISETP.GT.U32.AND P6, PT, R4, R13, PT ;  /* 0x0000000d0400720c */ /* 0x000fe20003fc4070 */
[----:B------:R-:W-:Y:S02]  /*2a50*/  IMAD.MOV R14, RZ, RZ, -R14 ;  /* 0x000000ffff0e7224 */ /* 0x000fe400078e0a0e */
[----:B------:R-:W-:-:S04]  /*2a60*/  IMAD.HI.U32 R9, R6, R15, RZ ;  /* 0x0000000f06097227 */ /* 0x000fc800078e00ff */
[----:B------:R-:W-:Y:S02]  /*2a70*/  IMAD R14, R4, R14, R17 ;  /* 0x0000000e040e7224 */ /* 0x000fe400078e0211 */
[----:B------:R-:W-:Y:S02]  /*2a80*/  IMAD.MOV R9, RZ, RZ, -R9 ;  /* 0x000000ffff097224 */ /* 0x000fe400078e0a09 */
[--C-:B------:R-:W-:Y:S01]  /*2a90*/  @!P0 IMAD.IADD R10, R10, 0x1, -R4.reuse ;  /* 0x000000010a0a8824 */ /* 0x100fe200078e0a04 */
[C---:B------:R-:W-:Y:S01]  /*2aa0*/  ISETP.GT.U32.AND P0, PT, R4.reuse, R14, PT ;  /* 0x0000000e0400720c */ /* 0x040fe20003f04070 */
[----:B------:R-:W-:Y:S02]  /*2ab0*/  IMAD R15, R4, R9, R15 ;  /* 0x00000009040f7224 */ /* 0x000fe400078e020f */
[----:B------:R-:W-:Y:S02]  /*2ac0*/  @!P6 IMAD.IADD R13, R13, 0x1, -R4 ;  /* 0x000000010d0de824 */ /* 0x000fe400078e0a04 */
[----:B------:R-:W-:Y:S01]  /*2ad0*/  VIADD R24, R8, 0x1b8 ;  /* 0x000001b808187836 */ /* 0x000fe20000000000 */
[----:B------:R-:W-:Y:S01]  /*2ae0*/  ISETP.GT.U32.AND P6, PT, R4, R15, PT ;  /* 0x0000000f0400720c */ /* 0x000fe20003fc4070 */
[----:B------:R-:W-:-:S02]  /*2af0*/  VIADD R26, R8, 0x1a8 ;  /* 0x000001a8081a7836 */ /* 0x000fc40000000000 */
[C---:B------:R-:W-:Y:S01]  /*2b00*/  VIADD R25, R8.reuse, 0x1b0 ;  /* 0x000001b008197836 */ /* 0x040fe20000000000 */
[----:B------:R-:W-:Y:S01]  /*2b10*/  IABS R19, R24 ;  /* 0x0000001800137213 */ /* 0x000fe20000000000 */
[----:B------:R-:W-:Y:S01]  /*2b20*/  VIADD R27, R8, 0x1a0 ;  /* 0x000001a0081b7836 */ /* 0x000fe20000000000 */
[----:B------:R-:W-:Y:S01]  /*2b30*/  IABS R23, R26 ;  /* 0x0000001a00177213 */ /* 0x000fe20000000000 */
[----:B------:R-:W-:Y:S01]  /*2b40*/  @!P0 IMAD.IADD R14, R14, 0x1, -R4 ;  /* 0x000000010e0e8824 */ /* 0x000fe200078e0a04 */
[----:B------:R-:W-:Y:S01]  /*2b50*/  IABS R21, R25 ;  /* 0x0000001900157213 */ /* 0x000fe20000000000 */
[----:B------:R-:W-:Y:S01]  /*2b60*/  IMAD.HI.U32 R9, R6, R19, RZ ;  /* 0x0000001306097227 */ /* 0x000fe200078e00ff */
[----:B------:R-:W-:-:S03]  /*2b70*/  ISETP.GE.AND P0, PT, R22, RZ, PT ;  /* 0x000000ff1600720c */ /* 0x000fc60003f06270 */
[----:B------:R-:W-:Y:S01]  /*2b80*/  @!P6 IMAD.IADD R15, R15, 0x1, -R4 ;  /* 0x000000010f0fe824 */ /* 0x000fe200078e0a04 */
[----:B------:R-:W-:Y:S01]  /*2b90*/  ISETP.GT.U32.AND P6, PT, R4, R14, PT ;  /* 0x0000000e0400720c */ /* 0x000fe20003fc4070 */
[----:B------:R-:W-:-:S04]  /*2ba0*/  IMAD.HI.U32 R17, R6, R23, RZ ;  /* 0x0000001706117227 */ /* 0x000fc800078e00ff */
[----:B------:R-:W-:-:S04]  /*2bb0*/  IMAD.HI.U32 R16, R6, R21, RZ ;  /* 0x0000001506107227 */ /* 0x000fc800078e00ff */
[----:B------:R-:W-:Y:S02]  /*2bc0*/  IMAD.MOV R9, RZ, RZ, -R9 ;  /* 0x000000ffff097224 */ /* 0x000fe400078e0a09 */
[----:B------:R-:W-:Y:S02]  /*2bd0*/  IMAD.MOV R20, RZ, RZ, -R17 ;  /* 0x000000ffff147224 */ /* 0x000fe400078e0a11 */
[----:B------:R-:W-:Y:S02]  /*2be0*/  IMAD.MOV R18, RZ, RZ, -R16 ;  /* 0x000000ffff127224 */ /* 0x000fe400078e0a10 */
[C---:B------:R-:W-:Y:S01]  /*2bf0*/  IMAD R16, R4.reuse, R9, R19 ;  /* 0x0000000904107224 */ /* 0x040fe200078e0213 */
[----:B------:R-:W-:Y:S01]  /*2c00*/  IABS R9, R27 ;  /* 0x0000001b00097213 */ /* 0x000fe20000000000 */
[----:B------:R-:W-:Y:S02]  /*2c10*/  IMAD R19, R4, R20, R23 ;  /* 0x0000001404137224 */ /* 0x000fe400078e0217 */
[----:B------:R-:W-:-:S02]  /*2c20*/  @!P6 IMAD.IADD R14, R14, 0x1, -R4 ;  /* 0x000000010e0ee824 */ /* 0x000fc400078e0a04 */
[C---:B------:R-:W-:Y:S01]  /*2c30*/  IMAD R17, R4.reuse, R18, R21 ;  /* 0x0000001204117224 */ /* 0x040fe200078e0215 */
[C---:B------:R-:W-:Y:S01]  /*2c40*/  ISETP.GT.U32.AND P6, PT, R4.reuse, R19, PT ;  /* 0x000000130400720c */ /* 0x040fe20003fc4070 */
[----:B------:R-:W-:Y:S02]  /*2c50*/  IMAD.MOV.U32 R21, RZ, RZ, R9 ;  /* 0x000000ffff157224 */ /* 0x000fe400078e0009 */
[----:B------:R-:W-:Y:S01]  /*2c60*/  @!P2 IMAD.MOV R12, RZ, RZ, -R12 ;  /* 0x000000ffff0ca224 */ /* 0x000fe200078e0a0c */
[----:B------:R-:W-:Y:S01]  /*2c70*/  ISETP.GT.U32.AND P2, PT, R4, R15, PT ;  /* 0x0000000f0400720c */ /* 0x000fe20003f44070 */
[----:B------:R-:W-:Y:S02]  /*2c80*/  IMAD.MOV.U32 R9, RZ, RZ, R13 ;  /* 0x000000ffff097224 */ /* 0x000fe400078e000d */
[----:B------:R-:W-:Y:S02]  /*2c90*/  VIADD R22, R8, 0x198 ;  /* 0x0000019808167836 */ /* 0x000fe40000000000 */
[----:B------:R-:W-:-:S03]  /*2ca0*/  IMAD.HI.U32 R13, R6, R21, RZ ;  /* 0x00000015060d7227 */ /* 0x000fc600078e00ff */
[----:B------:R-:W-:Y:S01]  /*2cb0*/  IABS R20, R22 ;  /* 0x0000001600147213 */ /* 0x000fe20000000000 */
[----:B------:R-:W-:Y:S02]  /*2cc0*/  IMAD.MOV R13, RZ, RZ, -R13 ;  /* 0x000000ffff0d7224 */ /* 0x000fe400078e0a0d */
[----:B------:R-:W-:Y:S01]  /*2cd0*/  @!P3 IMAD.MOV R10, RZ, RZ, -R10 ;  /* 0x000000ffff0ab224 */ /* 0x000fe200078e0a0a */
[C---:B------:R-:W-:Y:S01]  /*2ce0*/  ISETP.GT.U32.AND P3, PT, R4.reuse, R17, PT ;  /* 0x000000110400720c */ /* 0x040fe20003f64070 */
[----:B------:R-:W-:Y:S02]  /*2cf0*/  @!P6 IMAD.IADD R19, R19, 0x1, -R4 ;  /* 0x000000011313e824 */ /* 0x000fe400078e0a04 */
[C---:B------:R-:W-:Y:S02]  /*2d00*/  IMAD R18, R4.reuse, R13, R21 ;  /* 0x0000000d04127224 */ /* 0x040fe400078e0215 */
[----:B------:R-:W-:Y:S01]  /*2d10*/  IMAD.MOV.U32 R21, RZ, RZ, R20 ;  /* 0x000000ffff157224 */ /* 0x000fe200078e0014 */
[----:B------:R-:W-:Y:S01]  /*2d20*/  ISETP.GT.U32.AND P6, PT, R4, R19, PT ;  /* 0x000000130400720c */ /* 0x000fe20003fc4070 */
[----:B------:R-:W-:Y:S01]  /*2d30*/  @!P2 IMAD.IADD R15, R15, 0x1, -R4 ;  /* 0x000000010f0fa824 */ /* 0x000fe200078e0a04 */
[----:B------:R-:W-:Y:S01]  /*2d40*/  ISETP.GE.AND P2, PT, R25, RZ, PT ;  /* 0x000000ff1900720c */ /* 0x000fe20003f46270 */
[----:B------:R-:W-:-:S04]  /*2d50*/  IMAD.HI.U32 R20, R6, R21, RZ ;  /* 0x0000001506147227 */ /* 0x000fc800078e00ff */
[----:B------:R-:W-:Y:S01]  /*2d60*/  @!P1 IMAD.MOV R11, RZ, RZ, -R11 ;  /* 0x000000ffff0b9224 */ /* 0x000fe200078e0a0b */
[C---:B------:R-:W-:Y:S01]  /*2d70*/  ISETP.GT.U32.AND P1, PT, R4.reuse, R16, PT ;  /* 0x000000100400720c */ /* 0x040fe20003f24070 */
[----:B------:R-:W-:Y:S02]  /*2d80*/  IMAD.MOV.U32 R13, RZ, RZ, R15 ;  /* 0x000000ffff0d7224 */ /* 0x000fe400078e000f */
[----:B------:R-:W-:Y:S02]  /*2d90*/  IMAD.MOV R20, RZ, RZ, -R20 ;  /* 0x000000ffff147224 */ /* 0x000fe400078e0a14 */
[----:B------:R-:W-:Y:S02]  /*2da0*/  @!P3 IMAD.IADD R17, R17, 0x1, -R4 ;  /* 0x000000011111b824 */ /* 0x000fe400078e0a04 */
[----:B------:R-:W-:Y:S01]  /*2db0*/  @!P0 IMAD.MOV R13, RZ, RZ, -R13 ;  /* 0x000000ffff0d8224 */ /* 0x000fe200078e0a0d */
[C---:B------:R-:W-:Y:S01]  /*2dc0*/  ISETP.GT.U32.AND P0, PT, R4.reuse, R18, PT ;  /* 0x000000120400720c */ /* 0x040fe20003f04070 */
[----:B------:R-:W-:-:S02]  /*2dd0*/  IMAD R21, R4, R20, R21 ;  /* 0x0000001404157224 */ /* 0x000fc400078e0215 */
[----:B------:R-:W-:Y:S01]  /*2de0*/  @!P5 IMAD.MOV R9, RZ, RZ, -R9 ;  /* 0x000000ffff09d224 */ /* 0x000fe200078e0a09 */
[----:B------:R-:W-:Y:S01]  /*2df0*/  ISETP.GE.AND P5, PT, R24, RZ, PT ;  /* 0x000000ff1800720c */ /* 0x000fe20003fa6270 */
[----:B------:R-:W-:Y:S01]  /*2e00*/  @!P4 IMAD.MOV R14, RZ, RZ, -R14 ;  /* 0x000000ffff0ec224 */ /* 0x000fe200078e0a0e */
[C---:B------:R-:W-:Y:S01]  /*2e10*/  ISETP.GT.U32.AND P4, PT, R4.reuse, R17, PT ;  /* 0x000000110400720c */ /* 0x040fe20003f84070 */
[--C-:B------:R-:W-:Y:S01]  /*2e20*/  @!P6 IMAD.IADD R19, R19, 0x1, -R4.reuse ;  /* 0x000000011313e824 */ /* 0x100fe200078e0a04 */
[----:B------:R-:W-:Y:S01]  /*2e30*/  ISETP.GT.U32.AND P6, PT, R4, R21, PT ;  /* 0x000000150400720c */ /* 0x000fe20003fc4070 */
[----:B------:R-:W-:Y:S02]  /*2e40*/  VIADD R24, R8, 0x190 ;  /* 0x0000019008187836 */ /* 0x000fe40000000000 */
[--C-:B------:R-:W-:Y:S01]  /*2e50*/  @!P1 IMAD.IADD R16, R16, 0x1, -R4.reuse ;  /* 0x0000000110109824 */ /* 0x100fe200078e0a04 */
[----:B------:R-:W-:Y:S01]  /*2e60*/  ISETP.GE.AND P1, PT, R26, RZ, PT ;  /* 0x000000ff1a00720c */ /* 0x000fe20003f26270 */
[----:B------:R-:W-:Y:S01]  /*2e70*/  VIADD R26, R8, 0x188 ;  /* 0x00000188081a7836 */ /* 0x000fe20000000000 */
[----:B------:R-:W-:Y:S01]  /*2e80*/  IABS R23, R24 ;  /* 0x0000001800177213 */ /* 0x000fe20000000000 */
[----:B------:R-:W-:Y:S01]  /*2e90*/  @!P0 IMAD.IADD R18, R18, 0x1, -R4 ;  /* 0x0000000112128824 */ /* 0x000fe200078e0a04 */
[----:B------:R-:W-:Y:S01]  /*2ea0*/  ISETP.GT.U32.AND P3, PT, R4, R16, PT ;  /* 0x000000100400720c */ /* 0x000fe20003f64070 */
[----:B------:R-:W-:Y:S01]  /*2eb0*/  VIADD R28, R8, 0x178 ;  /* 0x00000178081c7836 */ /* 0x000fe20000000000 */
[----:B------:R-:W-:Y:S01]  /*2ec0*/  IABS R25, R26 ;  /* 0x0000001a00197213 */ /* 0x000fe20000000000 */
[----:B------:R-:W-:Y:S01]  /*2ed0*/  IMAD.HI.U32 R15, R6, R23, RZ ;  /* 0x00000017060f7227 */ /* 0x000fe200078e00ff */
[----:B------:R-:W-:-:S02]  /*2ee0*/  ISETP.GE.AND P0, PT, R24, RZ, PT ;  /* 0x000000ff1800720c */ /* 0x000fc40003f06270 */
[----:B------:R-:W-:Y:S01]  /*2ef0*/  IABS R29, R28 ;  /* 0x0000001c001d7213 */ /* 0x000fe20000000000 */
[--C-:B------:R-:W-:Y:S01]  /*2f00*/  @!P4 IMAD.IADD R17, R17, 0x1, -R4.reuse ;  /* 0x000000011111c824 */ /* 0x100fe200078e0a04 */
[----:B------:R-:W-:Y:S01]  /*2f10*/  ISETP.GE.AND P4, PT, R22, RZ, PT ;  /* 0x000000ff1600720c */ /* 0x000fe20003f86270 */
[----:B------:R-:W-:Y:S01]  /*2f20*/  @!P6 IMAD.IADD R21, R21, 0x1, -R4 ;  /* 0x000000011515e824 */ /* 0x000fe200078e0a04 */
[----:B------:R-:W-:Y:S01]  /*2f30*/  ISETP.GT.U32.AND P6, PT, R4, R18, PT ;  /* 0x000000120400720c */ /* 0x000fe20003fc4070 */
[----:B------:R-:W-:Y:S02]  /*2f40*/  IMAD.MOV R15, RZ, RZ, -R15 ;  /* 0x000000ffff0f7224 */ /* 0x000fe400078e0a0f */
[----:B------:R-:W-:-:S04]  /*2f50*/  IMAD.HI.U32 R22, R6, R25, RZ ;  /* 0x0000001906167227 */ /* 0x000fc800078e00ff */
[C---:B------:R-:W-:Y:S02]  /*2f60*/  IMAD R20, R4.reuse, R15, R23 ;  /* 0x0000000f04147224 */ /* 0x040fe400078e0217 */
[----:B------:R-:W-:Y:S02]  /*2f70*/  IMAD.MOV.U32 R15, RZ, RZ, R17 ;  /* 0x000000ffff0f7224 */ /* 0x000fe400078e0011 */
[----:B------:R-:W-:Y:S02]  /*2f80*/  IMAD.MOV R22, RZ, RZ, -R22 ;  /* 0x000000ffff167224 */ /* 0x000fe400078e0a16 */
[----:B------:R-:W-:Y:S01]  /*2f90*/  @!P2 IMAD.MOV R15, RZ, RZ, -R15 ;  /* 0x000000ffff0fa224 */ /* 0x000fe200078e0a0f */
[C---:B------:R-:W-:Y:S01]  /*2fa0*/  ISETP.GT.U32.AND P2, PT, R4.reuse, R20, PT ;  /* 0x000000140400720c */ /* 0x040fe20003f44070 */
[----:B------:R-:W-:Y:S02]  /*2fb0*/  IMAD R23, R4, R22, R25 ;  /* 0x0000001604177224 */ /* 0x000fe400078e0219 */
[----:B------:R-:W-:-:S02]  /*2fc0*/  @!P6 IMAD.IADD R18, R18, 0x1, -R4 ;  /* 0x000000011212e824 */ /* 0x000fc400078e0a04 */
[----:B------:R-:W-:Y:S01]  /*2fd0*/  @!P3 IMAD.IADD R16, R16, 0x1, -R4 ;  /* 0x000000011010b824 */ /* 0x000fe200078e0a04 */
[----:B------:R-:W-:Y:S01]  /*2fe0*/  ISETP.GT.U32.AND P6, PT, R4, R23, PT ;  /* 0x000000170400720c */ /* 0x000fe20003fc4070 */
[----:B------:R-:W-:Y:S01]  /*2ff0*/  VIADD R24, R8, 0x180 ;  /* 0x0000018008187836 */ /* 0x000fe20000000000 */
[----:B------:R-:W-:Y:S01]  /*3000*/  ISETP.GE.AND P3, PT, R27, RZ, PT ;  /* 0x000000ff1b00720c */ /* 0x000fe20003f66270 */
[----:B------:R-:W-:Y:S01]  /*3010*/  @!P5 IMAD.MOV R16, RZ, RZ, -R16 ;  /* 0x000000ffff10d224 */ /* 0x000fe200078e0a10 */
[----:B------:R-:W-:Y:S01]  /*3020*/  ISETP.GT.U32.AND P5, PT, R4, R21, PT ;  /* 0x000000150400720c */ /* 0x000fe20003fa4070 */
[----:B------:R-:W-:Y:S01]  /*3030*/  IMAD.HI.U32 R22, R6, R29, RZ ;  /* 0x0000001d06167227 */ /* 0x000fe200078e00ff */
[----:B------:R-:W-:-:S03]  /*3040*/  IABS R27, R24 ;  /* 0x00000018001b7213 */ /* 0x000fc60000000000 */
[----:B------:R-:W-:Y:S01]  /*3050*/  @!P2 IMAD.IADD R20, R20, 0x1, -R4 ;  /* 0x000000011414a824 */ /* 0x000fe200078e0a04 */
[----:B------:R-:W-:Y:S01]  /*3060*/  ISETP.GE.AND P2, PT, R28, RZ, PT ;  /* 0x000000ff1c00720c */ /* 0x000fe20003f46270 */
[----:B------:R-:W-:Y:S02]  /*3070*/  IMAD.MOV R25, RZ, RZ, -R22 ;  /* 0x000000ffff197224 */ /* 0x000fe400078e0a16 */
[----:B------:R-:W-:Y:S01]  /*3080*/  @!P6 IMAD.IADD R23, R23, 0x1, -R4 ;  /* 0x000000011717e824 */ /* 0x000fe200078e0a04 */
[----:B------:R-:W-:Y:S01]  /*3090*/  ISETP.GT.U32.AND P6, PT, R4, R20, PT ;  /* 0x000000140400720c */ /* 0x000fe20003fc4070 */
[----:B------:R-:W-:Y:S02]  /*30a0*/  IMAD.MOV.U32 R17, RZ, RZ, R19 ;  /* 0x000000ffff117224 */ /* 0x000fe400078e0013 */
[----:B------:R-:W-:-:S04]  /*30b0*/  IMAD.HI.U32 R19, R6, R27, RZ ;  /* 0x0000001b06137227 */ /* 0x000fc800078e00ff */
[----:B------:R-:W-:Y:S02]  /*30c0*/  IMAD R25, R4, R25, R29 ;  /* 0x0000001904197224 */ /* 0x000fe400078e021d */
[----:B------:R-:W-:Y:S02]  /*30d0*/  IMAD.MOV R19, RZ, RZ, -R19 ;  /* 0x000000ffff137224 */ /* 0x000fe400078e0a13 */
[--C-:B------:R-:W-:Y:S01]  /*30e0*/  @!P5 IMAD.IADD R21, R21, 0x1, -R4.reuse ;  /* 0x000000011515d824 */ /* 0x100fe200078e0a04 */
[----:B------:R-:W-:Y:S01]  /*30f0*/  ISETP.GE.AND P5, PT, R24, RZ, PT ;  /* 0x000000ff1800720c */ /* 0x000fe20003fa6270 */
[----:B------:R-:W-:Y:S01]  /*3100*/  @!P6 IMAD.IADD R20, R20, 0x1, -R4 ;  /* 0x000000011414e824 */ /* 0x000fe200078e0a04 */
[----:B------:R-:W-:Y:S01]  /*3110*/  ISETP.GT.U32.AND P6, PT, R4, R25, PT ;  /* 0x000000190400720c */ /* 0x000fe20003fc4070 */
[----:B------:R-:W-:Y:S02]  /*3120*/  VIADD R24, R8, 0x170 ;  /* 0x0000017008187836 */ /* 0x000fe40000000000 */
[----:B------:R-:W-:-:S02]  /*3130*/  IMAD R22, R4, R19, R27 ;  /* 0x0000001304167224 */ /* 0x000fc400078e021b */
[----:B------:R-:W-:Y:S01]  /*3140*/  @!P3 IMAD.MOV R18, RZ, RZ, -R18 ;  /* 0x000000ffff12b224 */ /* 0x000fe200078e0a12 */
[----:B------:R-:W-:Y:S01]  /*3150*/  ISETP.GT.U32.AND P3, PT, R4, R23, PT ;  /* 0x000000170400720c */ /* 0x000fe20003f64070 */
[----:B------:R-:W-:Y:S01]  /*3160*/  IMAD.MOV.U32 R19, RZ, RZ, R21 ;  /* 0x000000ffff137224 */ /* 0x000fe200078e0015 */
[----:B------:R-:W-:Y:S01]  /*3170*/  IABS R27, R24 ;  /* 0x00000018001b7213 */ /* 0x000fe20000000000 */
[----:B------:R-:W-:Y:S02]  /*3180*/  VIADD R30, R8, 0x168 ;  /* 0x00000168081e7836 */ /* 0x000fe40000000000 */
[----:B------:R-:W-:Y:S01]  /*3190*/  @!P4 IMAD.MOV R19, RZ, RZ, -R19 ;  /* 0x000000ffff13c224 */ /* 0x000fe200078e0a13 */
[----:B------:R-:W-:Y:S01]  /*31a0*/  ISETP.GT.U32.AND P4, PT, R4, R22, PT ;  /* 0x000000160400720c */ /* 0x000fe20003f84070 */
[----:B------:R-:W-:Y:S01]  /*31b0*/  IMAD.HI.U32 R21, R6, R27, RZ ;  /* 0x0000001b06157227 */ /* 0x000fe200078e00ff */
[----:B------:R-:W-:-:S03]  /*31c0*/  IABS R29, R30 ;  /* 0x0000001e001d7213 */ /* 0x000fc60000000000 */
[--C-:B------:R-:W-:Y:S02]  /*31d0*/  @!P6 IMAD.IADD R25, R25, 0x1, -R4.reuse ;  /* 0x000000011919e824 */ /* 0x100fe400078e0a04 */
[----:B------:R-:W-:Y:S02]  /*31e0*/  IMAD.MOV R21, RZ, RZ, -R21 ;  /* 0x000000ffff157224 */ /* 0x000fe400078e0a15 */
[----:B------:R-:W-:Y:S01]  /*31f0*/  VIADD R34, R8, 0x158 ;  /* 0x0000015808227836 */ /* 0x000fe20000000000 */
[----:B------:R-:W-:Y:S01]  /*3200*/  ISETP.GT.U32.AND P6, PT, R4, R25, PT ;  /* 0x000000190400720c */ /* 0x000fe20003fc4070 */
[----:B------:R-:W-:Y:S01]  /*3210*/  @!P3 IMAD.IADD R23, R23, 0x1, -R4 ;  /* 0x000000011717b824 */ /* 0x000fe200078e0a04 */
[----:B------:R-:W-:Y:S01]  /*3220*/  ISETP.GE.AND P3, PT, R24, RZ, PT ;  /* 0x000000ff1800720c */ /* 0x000fe20003f66270 */
[----:B------:R-:W-:Y:S01]  /*3230*/  IMAD R24, R4, R21, R27 ;  /* 0x0000001504187224 */ /* 0x000fe200078e021b */
[----:B------:R-:W-:Y:S01]  /*3240*/  IABS R33, R34 ;  /* 0x0000002200217213 */ /* 0x000fe20000000000 */
[----:B------:R-:W-:-:S02]  /*3250*/  VIADD R32, R8, 0x160 ;  /* 0x0000016008207836 */ /* 0x000fc40000000000 */
[----:B------:R-:W-:Y:S01]  /*3260*/  @!P4 IMAD.IADD R22, R22, 0x1, -R4 ;  /* 0x000000011616c824 */ /* 0x000fe200078e0a04 */
[----:B------:R-:W-:Y:S01]  /*3270*/  ISETP.GT.U32.AND P4, PT, R4, R24, PT ;  /* 0x000000180400720c */ /* 0x000fe20003f84070 */
[----:B------:R-:W-:Y:S01]  /*3280*/  @!P1 IMAD.MOV R17, RZ, RZ, -R17 ;  /* 0x000000ffff119224 */ /* 0x000fe200078e0a11 */
[----:B------:R-:W-:Y:S01]  /*3290*/  ISETP.GE.AND P1, PT, R26, RZ, PT ;  /* 0x000000ff1a00720c */ /* 0x000fe20003f26270 */
[----:B------:R-:W-:Y:S01]  /*32a0*/  @!P0 IMAD.MOV R20, RZ, RZ, -R20 ;  /* 0x000000ffff148224 */ /* 0x000fe200078e0a14 */
[----:B------:R-:W-:Y:S01]  /*32b0*/  IABS R31, R32 ;  /* 0x00000020001f7213 */ /* 0x000fe20000000000 */
[----:B------:R-:W-:Y:S01]  /*32c0*/  IMAD.HI.U32 R26, R6, R29, RZ ;  /* 0x0000001d061a7227 */ /* 0x000fe200078e00ff */
[----:B------:R-:W-:-:S03]  /*32d0*/  ISETP.GT.U32.AND P0, PT, R4, R22, PT ;  /* 0x000000160400720c */ /* 0x000fc60003f04070 */
[----:B------:R-:W-:-:S04]  /*32e0*/  IMAD.HI.U32 R28, R6, R33, RZ ;  /* 0x00000021061c7227 */ /* 0x000fc800078e00ff */
[----:B------:R-:W-:Y:S02]  /*32f0*/  IMAD.MOV R26, RZ, RZ, -R26 ;  /* 0x000000ffff1a7224 */ /* 0x000fe400078e0a1a */
[----:B------:R-:W-:-:S04]  /*3300*/  IMAD.HI.U32 R27, R6, R31, RZ ;  /* 0x0000001f061b7227 */ /* 0x000fc800078e00ff */
[----:B------:R-:W-:Y:S02]  /*3310*/  IMAD.MOV R28, RZ, RZ, -R28 ;  /* 0x000000ffff1c7224 */ /* 0x000fe400078e0a1c */
[----:B------:R-:W-:Y:S02]  /*3320*/  @!P6 IMAD.IADD R25, R25, 0x1, -R4 ;  /* 0x000000011919e824 */ /* 0x000fe400078e0a04 */
[----:B------:R-:W-:Y:S02]  /*3330*/  IMAD.MOV.U32 R21, RZ, RZ, R23 ;  /* 0x000000ffff157224 */ /* 0x000fe400078e0017 */
[C---:B------:R-:W-:Y:S02]  /*3340*/  IMAD R26, R4.reuse, R26, R29 ;  /* 0x0000001a041a7224 */ /* 0x040fe400078e021d */
[----:B------:R-:W-:Y:S02]  /*3350*/  IMAD.MOV R27, RZ, RZ, -R27 ;  /* 0x000000ffff1b7224 */ /* 0x000fe400078e0a1b */
[----:B------:R-:W-:-:S02]  /*3360*/  IMAD R29, R4, R28, R33 ;  /* 0x0000001c041d7224 */ /* 0x000fc400078e0221 */
[----:B------:R-:W-:Y:S02]  /*3370*/  IMAD.MOV.U32 R23, RZ, RZ, R25 ;  /* 0x000000ffff177224 */ /* 0x000fe400078e0019 */
[----:B------:R-:W-:Y:S02]  /*3380*/  VIADD R35, R8, 0x150 ;  /* 0x0000015008237836 */ /* 0x000fe40000000000 */
[--C-:B------:R-:W-:Y:S02]  /*3390*/  @!P4 IMAD.IADD R24, R24, 0x1, -R4.reuse ;  /* 0x000000011818c824 */ /* 0x100fe400078e0a04 */
[----:B------:R-:W-:Y:S01]  /*33a0*/  IMAD R27, R4, R27, R31 ;  /* 0x0000001b041b7224 */ /* 0x000fe200078e021f */
[----:B------:R-:W-:Y:S01]  /*33b0*/  IABS R31, R35 ;  /* 0x00000023001f7213 */ /* 0x000fe20000000000 */
[----:B------:R-:W-:Y:S01]  /*33c0*/  @!P0 IMAD.IADD R22, R22, 0x1, -R4 ;  /* 0x0000000116168824 */ /* 0x000fe200078e0a04 */
[C---:B------:R-:W-:Y:S01]  /*33d0*/  ISETP.GT.U32.AND P4, PT, R4.reuse, R24, PT ;  /* 0x000000180400720c */ /* 0x040fe20003f84070 */
[----:B------:R-:W-:Y:S01]  /*33e0*/  @!P2 IMAD.MOV R23, RZ, RZ, -R23 ;  /* 0x000000ffff17a224 */ /* 0x000fe200078e0a17 */
[C---:B------:R-:W-:Y:S01]  /*33f0*/  ISETP.GT.U32.AND P2, PT, R4.reuse, R29, PT ;  /* 0x0000001d0400720c */ /* 0x040fe20003f44070 */
[----:B------:R-:W-:Y:S01]  /*3400*/  @!P5 IMAD.MOV R22, RZ, RZ, -R22 ;  /* 0x000000ffff16d224 */ /* 0x000fe200078e0a16 */
[----:B------:R-:W-:Y:S01]  /*3410*/  ISETP.GT.U32.AND P6, PT, R4, R27, PT ;  /* 0x0000001b0400720c */ /* 0x000fe20003fc4070 */
[----:B------:R-:W-:Y:S01]  /*3420*/  IMAD.HI.U32 R25, R6, R31, RZ ;  /* 0x0000001f06197227 */ /* 0x000fe200078e00ff */
[----:B------:R-:W-:-:S02]  /*3430*/  ISETP.GE.AND P5, PT, R32, RZ, PT ;  /* 0x000000ff2000720c */ /* 0x000fc40003fa6270 */
[----:B------:R-:W-:Y:S01]  /*3440*/  ISETP.GT.U32.AND P0, PT, R4, R26, PT ;  /* 0x0000001a0400720c */ /* 0x000fe20003f04070 */
[----:B------:R-:W-:Y:S02]  /*3450*/  VIADD R32, R8, 0x148 ;  /* 0x0000014808207836 */ /* 0x000fe40000000000 */
[----:B------:R-:W-:Y:S01]  /*3460*/  @!P1 IMAD.MOV R21, RZ, RZ, -R21 ;  /* 0x000000ffff159224 */ /* 0x000fe200078e0a15 */
[----:B------:R-:W-:Y:S01]  /*3470*/  ISETP.GE.AND P1, PT, R30, RZ, PT ;  /* 0x000000ff1e00720c */ /* 0x000fe20003f26270 */
[----:B------:R-:W-:Y:S01]  /*3480*/  IMAD.MOV R25, RZ, RZ, -R25 ;  /* 0x000000ffff197224 */ /* 0x000fe200078e0a19 */
[----:B------:R-:W-:Y:S01]  /*3490*/  IABS R30, R32 ;  /* 0x00000020001e7213 */ /* 0x000fe20000000000 */
[--C-:B------:R-:W-:Y:S02]  /*34a0*/  @!P2 IMAD.IADD R29, R29, 0x1, -R4.reuse ;  /* 0x000000011d1da824 */ /* 0x100fe400078e0a04 */
[----:B------:R-:W-:Y:S02]  /*34b0*/  IMAD R28, R4, R25, R31 ;  /* 0x00000019041c7224 */ /* 0x000fe400078e021f */
[----:B------:R-:W-:Y:S01]  /*34c0*/  @!P4 IMAD.IADD R24, R24, 0x1, -R4 ;  /* 0x000000011818c824 */ /* 0x000fe200078e0a04 */
[----:B------:R-:W-:Y:S01]  /*34d0*/  ISETP.GT.U32.AND P2, PT, R4, R29, PT ;  /* 0x0000001d0400720c */ /* 0x000fe20003f44070 */
[----:B------:R-:W-:Y:S01]  /*34e0*/  IMAD.MOV.U32 R31, RZ, RZ, R30 ;  /* 0x000000ffff1f7224 */ /* 0x000fe200078e001e */
[----:B------:R-:W-:Y:S01]  /*34f0*/  ISETP.GE.AND P4, PT, R34, RZ, PT ;  /* 0x000000ff2200720c */ /* 0x000fe20003f86270 */
[----:B------:R-:W-:-:S02]  /*3500*/  @!P6 IMAD.IADD R27, R27, 0x1, -R4 ;  /* 0x000000011b1be824 */ /* 0x000fc400078e0a04 */
[----:B------:R-:W-:-:S03]  /*3510*/  IMAD.HI.U32 R25, R6, R31, RZ ;  /* 0x0000001f06197227 */ /* 0x000fc600078e00ff */
[C---:B------:R-:W-:Y:S01]  /*3520*/  ISETP.GT.U32.AND P6, PT, R4.reuse, R27, PT ;  /* 0x0000001b0400720c */ /* 0x040fe20003fc4070 */
[----:B------:R-:W-:Y:S01]  /*3530*/  @!P3 IMAD.MOV R24, RZ, RZ, -R24 ;  /* 0x000000ffff18b224 */ /* 0x000fe200078e0a18 */
[----:B------:R-:W-:Y:S01]  /*3540*/  ISETP.GT.U32.AND P3, PT, R4, R28, PT ;  /* 0x0000001c0400720c */ /* 0x000fe20003f64070 */
[----:B------:R-:W-:Y:S02]  /*3550*/  VIADD R34, R8, 0x140 ;  /* 0x0000014008227836 */ /* 0x000fe40000000000 */
[----:B------:R-:W-:Y:S02]  /*3560*/  IMAD.MOV R30, RZ, RZ, -R25 ;  /* 0x000000ffff1e7224 */ /* 0x000fe400078e0a19 */
[--C-:B------:R-:W-:Y:S01]  /*3570*/  @!P0 IMAD.IADD R26, R26, 0x1, -R4.reuse ;  /* 0x000000011a1a8824 */ /* 0x100fe200078e0a04 */
[----:B------:R-:W-:Y:S01]  /*3580*/  IABS R33, R34 ;  /* 0x0000002200217213 */ /* 0x000fe20000000000 */
[C---:B------:R-:W-:Y:S02]  /*3590*/  IMAD R31, R4.reuse, R30, R31 ;  /* 0x0000001e041f7224 */ /* 0x040fe400078e021f */
[----:B------:R-:W-:Y:S01]  /*35a0*/  @!P2 IMAD.IADD R29, R29, 0x1, -R4 ;  /* 0x000000011d1da824 */ /* 0x000fe200078e0a04 */
[----:B------:R-:W-:Y:S01]  /*35b0*/  ISETP.GT.U32.AND P0, PT, R4, R26, PT ;  /* 0x0000001a0400720c */ /* 0x000fe20003f04070 */
[----:B------:R-:W-:Y:S01]  /*35c0*/  IMAD.HI.U32 R25, R6, R33, RZ ;  /* 0x0000002106197227 */ /* 0x000fe200078e00ff */
[----:B------:R-:W-:-:S03]  /*35d0*/  ISETP.GT.U32.AND P2, PT, R4, R31, PT ;  /* 0x0000001f0400720c */ /* 0x000fc60003f44070 */
[--C-:B------:R-:W-:Y:S02]  /*35e0*/  @!P3 IMAD.IADD R28, R28, 0x1, -R4.reuse ;  /* 0x000000011c1cb824 */ /* 0x100fe400078e0a04 */
[----:B------:R-:W-:Y:S01]  /*35f0*/  @!P6 IMAD.IADD R27, R27, 0x1, -R4 ;  /* 0x000000011b1be824 */ /* 0x000fe200078e0a04 */
[----:B------:R-:W-:Y:S01]  /*3600*/  ISETP.GE.AND P6, PT, R32, RZ, PT ;  /* 0x000000ff2000720c */ /* 0x000fe20003fc6270 */
[----:B------:R-:W-:Y:S01]  /*3610*/  IMAD.MOV R30, RZ, RZ, -R25 ;  /* 0x000000ffff1e7224 */ /* 0x000fe200078e0a19 */
[----:B------:R-:W-:Y:S01]  /*3620*/  ISETP.GT.U32.AND P3, PT, R4, R28, PT ;  /* 0x0000001c0400720c */ /* 0x000fe20003f64070 */
[----:B------:R-:W-:Y:S02]  /*3630*/  VIADD R36, R8, 0x138 ;  /* 0x0000013808247836 */ /* 0x000fe40000000000 */
[----:B------:R-:W-:Y:S02]  /*3640*/  IMAD.MOV.U32 R25, RZ, RZ, R27 ;  /* 0x000000ffff197224 */ /* 0x000fe400078e001b */
[----:B------:R-:W-:-:S02]  /*3650*/  IMAD R30, R4, R30, R33 ;  /* 0x0000001e041e7224 */ /* 0x000fc400078e0221 */
[----:B------:R-:W-:Y:S02]  /*3660*/  IMAD.MOV.U32 R27, RZ, RZ, R29 ;  /* 0x000000ffff1b7224 */ /* 0x000fe400078e001d */
[--C-:B------:R-:W-:Y:S01]  /*3670*/  @!P0 IMAD.IADD R26, R26, 0x1, -R4.reuse ;  /* 0x000000011a1a8824 */ /* 0x100fe200078e0a04 */
[----:B------:R-:W-:Y:S01]  /*3680*/  ISETP.GE.AND P0, PT, R35, RZ, PT ;  /* 0x000000ff2300720c */ /* 0x000fe20003f06270 */
[----:B------:R-:W-:Y:S01]  /*3690*/  @!P4 IMAD.MOV R27, RZ, RZ, -R27 ;  /* 0x000000ffff1bc224 */ /* 0x000fe200078e0a1b */
[----:B------:R-:W-:Y:S01]  /*36a0*/  IABS R35, R36 ;  /* 0x0000002400237213 */ /* 0x000fe20000000000 */
[----:B------:R-:W-:Y:S01]  /*36b0*/  @!P2 IMAD.IADD R31, R31, 0x1, -R4 ;  /* 0x000000011f1fa824 */ /* 0x000fe200078e0a04 */
[----:B------:R-:W-:Y:S01]  /*36c0*/  ISETP.GT.U32.AND P4, PT, R4, R30, PT ;  /* 0x0000001e0400720c */ /* 0x000fe20003f84070 */
[----:B------:R-:W-:Y:S02]  /*36d0*/  VIADD R32, R8, 0x130 ;  /* 0x0000013008207836 */ /* 0x000fe40000000000 */
[----:B------:R-:W-:Y:S01]  /*36e0*/  IMAD.HI.U32 R29, R6, R35, RZ ;  /* 0x00000023061d7227 */ /* 0x000fe200078e00ff */
[----:B------:R-:W-:-:S03]  /*36f0*/  ISETP.GT.U32.AND P2, PT, R4, R31, PT ;  /* 0x0000001f0400720c */ /* 0x000fc60003f44070 */
[----:B------:R-:W-:Y:S01]  /*3700*/  @!P3 IMAD.IADD R28, R28, 0x1, -R4 ;  /* 0x000000011c1cb824 */ /* 0x000fe200078e0a04 */
[----:B------:R-:W-:Y:S01]  /*3710*/  ISETP.GE.AND P3, PT, R32, RZ, PT ;  /* 0x000000ff2000720c */ /* 0x000fe20003f66270 */
[----:B------:R-:W-:Y:S01]  /*3720*/  IMAD.MOV R29, RZ, RZ, -R29 ;  /* 0x000000ffff1d7224 */ /* 0x000fe200078e0a1d */
[----:B------:R-:W-:Y:S01]  /*3730*/  IABS R32, R32 ;  /* 0x0000002000207213 */ /* 0x000fe20000000000 */
[----:B------:R-:W-:Y:S01]  /*3740*/  @!P1 IMAD.MOV R26, RZ, RZ, -R26 ;  /* 0x000000ffff1a9224 */ /* 0x000fe200078e0a1a */
[----:B------:R-:W-:Y:S01]  /*3750*/  ISETP.GE.AND P1, PT, R34, RZ, PT ;  /* 0x000000ff2200720c */ /* 0x000fe20003f26270 */
[----:B------:R-:W-:Y:S02]  /*3760*/  IMAD R33, R4, R29, R35 ;  /* 0x0000001d04217224 */ /* 0x000fe400078e0223 */
[----:B------:R-:W-:Y:S02]  /*3770*/  VIADD R34, R8, 0x128 ;  /* 0x0000012808227836 */ /* 0x000fe40000000000 */
[----:B------:R-:W-:-:S02]  /*3780*/  IMAD.MOV.U32 R35, RZ, RZ, R32 ;  /* 0x000000ffff237224 */ /* 0x000fc400078e0020 */
[----:B------:R-:W-:Y:S01]  /*3790*/  @!P4 IMAD.IADD R30, R30, 0x1, -R4 ;  /* 0x000000011e1ec824 */ /* 0x000fe200078e0a04 */
[----:B------:R-:W-:Y:S01]  /*37a0*/  IABS R37, R34 ;  /* 0x0000002200257213 */ /* 0x000fe20000000000 */
[----:B------:R-:W-:-:S03]  /*37b0*/  IMAD.HI.U32 R29, R6, R35, RZ ;  /* 0x00000023061d7227 */ /* 0x000fc600078e00ff */
[----:B------:R-:W-:Y:S01]  /*37c0*/  ISETP.GT.U32.AND P4, PT, R4, R30, PT ;  /* 0x0000001e0400720c */ /* 0x000fe20003f84070 */
[----:B------:R-:W-:Y:S01]  /*37d0*/  @!P2 IMAD.IADD R31, R31, 0x1, -R4 ;  /* 0x000000011f1fa824 */ /* 0x000fe200078e0a04 */
[----:B------:R-:W-:Y:S01]  /*37e0*/  ISETP.GE.AND P2, PT, R34, RZ, PT ;  /* 0x000000ff2200720c */ /* 0x000fe20003f46270 */
[----:B------:R-:W-:Y:S01]  /*37f0*/  @!P0 IMAD.MOV R28, RZ, RZ, -R28 ;  /* 0x000000ffff1c8224 */ /* 0x000fe200078e0a1c */
[----:B------:R-:W-:Y:S01]  /*3800*/  ISETP.GT.U32.AND P0, PT, R4, R33, PT ;  /* 0x000000210400720c */ /* 0x000fe20003f04070 */
[----:B------:R-:W-:Y:S02]  /*3810*/  IMAD.MOV R32, RZ, RZ, -R29 ;  /* 0x000000ffff207224 */ /* 0x000fe400078e0a1d */
[----:B------:R-:W-:Y:S02]  /*3820*/  IMAD.MOV.U32 R29, RZ, RZ, R31 ;  /* 0x000000ffff1d7224 */ /* 0x000fe400078e001f */
[----:B------:R-:W-:-:S04]  /*3830*/  IMAD.HI.U32 R31, R6, R37, RZ ;  /* 0x00000025061f7227 */ /* 0x000fc800078e00ff */
[----:B------:R-:W-:Y:S02]  /*3840*/  IMAD R32, R4, R32, R35 ;  /* 0x0000002004207224 */ /* 0x000fe400078e0223 */
[----:B------:R-:W-:Y:S02]  /*3850*/  IMAD.MOV R35, RZ, RZ, -R31 ;  /* 0x000000ffff237224 */ /* 0x000fe400078e0a1f */
[--C-:B------:R-:W-:Y:S01]  /*3860*/  @!P4 IMAD.IADD R30, R30, 0x1, -R4.reuse ;  /* 0x000000011e1ec824 */ /* 0x100fe200078e0a04 */
[C---:B------:R-:W-:Y:S01]  /*3870*/  ISETP.GT.U32.AND P4, PT, R4.reuse, R32, PT ;  /* 0x000000200400720c */ /* 0x040fe20003f84070 */
[----:B------:R-:W-:Y:S02]  /*3880*/  IMAD R35, R4, R35, R37 ;  /* 0x0000002304237224 */ /* 0x000fe400078e0225 */
[----:B------:R-:W-:Y:S02]  /*3890*/  @!P0 IMAD.IADD R33, R33, 0x1, -R4 ;  /* 0x0000000121218824 */ /* 0x000fe400078e0a04 */
[----:B------:R-:W-:Y:S01]  /*38a0*/  @!P5 IMAD.MOV R25, RZ, RZ, -R25 ;  /* 0x000000ffff19d224 */ /* 0x000fe200078e0a19 */
[----:B------:R-:W-:Y:S01]  /*38b0*/  ISETP.GE.AND P5, PT, R36, RZ, PT ;  /* 0x000000ff2400720c */ /* 0x000fe20003fa6270 */
[----:B------:R-:W-:Y:S01]  /*38c0*/  @!P1 IMAD.MOV R30, RZ, RZ, -R30 ;  /* 0x000000ffff1e9224 */ /* 0x000fe200078e0a1e */
[----:B------:R-:W-:Y:S01]  /*38d0*/  ISETP.GT.U32.AND P1, PT, R4, R35, PT ;  /* 0x000000230400720c */ /* 0x000fe20003f24070 */
[----:B------:R-:W-:Y:S01]  /*38e0*/  VIADD R36, R8, 0x120 ;  /* 0x0000012008247836 */ /* 0x000fe20000000000 */
[----:B------:R-:W-:Y:S01]  /*38f0*/  ISETP.GT.U32.AND P0, PT, R4, R33, PT ;  /* 0x000000210400720c */ /* 0x000fe20003f04070 */
[----:B------:R-:W-:-:S02]  /*3900*/  VIADD R38, R8, 0x118 ;  /* 0x0000011808267836 */ /* 0x000fc40000000000 */
[C---:B------:R-:W-:Y:S01]  /*3910*/  VIADD R40, R8.reuse, 0x110 ;  /* 0x0000011008287836 */ /* 0x040fe20000000000 */
[----:B------:R-:W-:Y:S01]  /*3920*/  IABS R39, R36 ;  /* 0x0000002400277213 */ /* 0x000fe20000000000 */
[----:B------:R-:W-:Y:S01]  /*3930*/  VIADD R42, R8, 0x108 ;  /* 0x00000108082a7836 */ /* 0x000fe20000000000 */
[----:B------:R-:W-:Y:S01]  /*3940*/  IABS R37, R38 ;  /* 0x0000002600257213 */ /* 0x000fe20000000000 */
[----:B------:R-:W-:Y:S01]  /*3950*/  @!P6 IMAD.MOV R29, RZ, RZ, -R29 ;  /* 0x000000ffff1de224 */ /* 0x000fe200078e0a1d */
[----:B------:R-:W-:Y:S01]  /*3960*/  ISETP.GE.AND P6, PT, R36, RZ, PT ;  /* 0x000000ff2400720c */ /* 0x000fe20003fc6270 */
[----:B------:R-:W-:Y:S01]  /*3970*/  IMAD.HI.U32 R31, R6, R39, RZ ;  /* 0x00000027061f7227 */ /* 0x000fe200078e00ff */
[----:B------:R-:W-:-:S03]  /*3980*/  IABS R41, R42 ;  /* 0x0000002a00297213 */ /* 0x000fc60000000000 */
[--C-:B------:R-:W-:Y:S02]  /*3990*/  @!P1 IMAD.IADD R35, R35, 0x1, -R4.reuse ;  /* 0x0000000123239824 */ /* 0x100fe400078e0a04 */
[----:B------:R-:W-:Y:S02]  /*39a0*/  IMAD.MOV R31, RZ, RZ, -R31 ;  /* 0x000000ffff1f7224 */ /* 0x000fe400078e0a1f */
[----:B------:R-:W-:Y:S01]  /*39b0*/  @!P0 IMAD.IADD R33, R33, 0x1, -R4 ;  /* 0x0000000121218824 */ /* 0x000fe200078e0a04 */
[C---:B------:R-:W-:Y:S01]  /*39c0*/  ISETP.GT.U32.AND P1, PT, R4.reuse, R35, PT ;  /* 0x000000230400720c */ /* 0x040fe20003f24070 */
[----:B------:R-:W-:Y:S01]  /*39d0*/  IMAD R34, R4, R31, R39 ;  /* 0x0000001f04227224 */ /* 0x000fe200078e0227 */
[----:B------:R-:W-:Y:S01]  /*39e0*/  IABS R39, R40 ;  /* 0x0000002800277213 */ /* 0x000fe20000000000 */
[----:B------:R-:W-:Y:S02]  /*39f0*/  IMAD.MOV.U32 R31, RZ, RZ, R33 ;  /* 0x000000ffff1f7224 */ /* 0x000fe400078e0021 */
[----:B------:R-:W-:Y:S01]  /*3a00*/  IMAD.HI.U32 R33, R6, R37, RZ ;  /* 0x0000002506217227 */ /* 0x000fe200078e00ff */
[----:B------:R-:W-:-:S03]  /*3a10*/  ISETP.GT.U32.AND P0, PT, R4, R34, PT ;  /* 0x000000220400720c */ /* 0x000fc60003f04070 */
[----:B------:R-:W-:-:S04]  /*3a20*/  IMAD.HI.U32 R36, R6, R39, RZ ;  /* 0x0000002706247227 */ /* 0x000fc800078e00ff */
[----:B------:R-:W-:Y:S02]  /*3a30*/  IMAD.MOV R33, RZ, RZ, -R33 ;  /* 0x000000ffff217224 */ /* 0x000fe400078e0a21 */
[----:B------:R-:W-:Y:S02]  /*3a40*/  IMAD.MOV R36, RZ, RZ, -R36 ;  /* 0x000000ffff247224 */ /* 0x000fe400078e0a24 */
[----:B------:R-:W-:Y:S02]  /*3a50*/  IMAD R37, R4, R33, R37 ;  /* 0x0000002104257224 */ /* 0x000fe400078e0225 */
[----:B------:R-:W-:-:S04]  /*3a60*/  IMAD.HI.U32 R33, R6, R41, RZ ;  /* 0x0000002906217227 */ /* 0x000fc800078e00ff */
[--C-:B------:R-:W-:Y:S01]  /*3a70*/  @!P1 IMAD.IADD R35, R35, 0x1, -R4.reuse ;  /* 0x0000000123239824 */ /* 0x100fe200078e0a04 */
[C---:B------:R-:W-:Y:S01]  /*3a80*/  ISETP.GT.U32.AND P1, PT, R4.reuse, R37, PT ;  /* 0x000000250400720c */ /* 0x040fe20003f24070 */
[----:B------:R-:W-:Y:S02]  /*3a90*/  IMAD R36, R4, R36, R39 ;  /* 0x0000002404247224 */ /* 0x000fe400078e0227 */
[----:B------:R-:W-:Y:S02]  /*3aa0*/  IMAD.MOV R39, RZ, RZ, -R33 ;  /* 0x000000ffff277224 */ /* 0x000fe400078e0a21 */
[----:B------:R-:W-:Y:S02]  /*3ab0*/  IMAD.MOV.U32 R33, RZ, RZ, R35 ;  /* 0x000000ffff217224 */ /* 0x000fe400078e0023 */
[--C-:B------:R-:W-:Y:S02]  /*3ac0*/  @!P0 IMAD.IADD R34, R34, 0x1, -R4.reuse ;  /* 0x0000000122228824 */ /* 0x100fe400078e0a04 */
[----:B------:R-:W-:Y:S01]  /*3ad0*/  @!P2 IMAD.MOV R33, RZ, RZ, -R33 ;  /* 0x000000ffff21a224 */ /* 0x000fe200078e0a21 */
[----:B------:R-:W-:Y:S01]  /*3ae0*/  ISETP.GT.U32.AND P2, PT, R4, R36, PT ;  /* 0x000000240400720c */ /* 0x000fe20003f44070 */
[----:B------:R-:W-:Y:S01]  /*3af0*/  @!P4 IMAD.IADD R32, R32, 0x1, -R4 ;  /* 0x000000012020c824 */ /* 0x000fe200078e0a04 */
[----:B------:R-:W-:Y:S01]  /*3b00*/  ISETP.GT.U32.AND P0, PT, R4, R34, PT ;  /* 0x000000220400720c */ /* 0x000fe20003f04070 */
[----:B------:R-:W-:-:S02]  /*3b10*/  VIADD R35, R8, 0x100 ;  /* 0x0000010008237836 */ /* 0x000fc40000000000 */
[----:B------:R-:W-:Y:S01]  /*3b20*/  VIADD R44, R8, 0xf8 ;  /* 0x000000f8082c7836 */ /* 0x000fe20000000000 */
[C---:B------:R-:W-:Y:S01]  /*3b30*/  ISETP.GT.U32.AND P4, PT, R4.reuse, R32, PT ;  /* 0x000000200400720c */ /* 0x040fe20003f84070 */
[----:B------:R-:W-:Y:S01]  /*3b40*/  IMAD R39, R4, R39, R41 ;  /* 0x0000002704277224 */ /* 0x000fe200078e0229 */
[----:B------:R-:W-:Y:S01]  /*3b50*/  IABS R41, R35 ;  /* 0x0000002300297213 */ /* 0x000fe20000000000 */
[----:B------:R-:W-:Y:S01]  /*3b60*/  @!P5 IMAD.MOV R31, RZ, RZ, -R31 ;  /* 0x000000ffff1fd224 */ /* 0x000fe200078e0a1f */
[----:B------:R-:W-:Y:S01]  /*3b70*/  IABS R43, R44 ;  /* 0x0000002c002b7213 */ /* 0x000fe20000000000 */
[--C-:B------:R-:W-:Y:S01]  /*3b80*/  @!P1 IMAD.IADD R37, R37, 0x1, -R4.reuse ;  /* 0x0000000125259824 */ /* 0x100fe200078e0a04 */
[----:B------:R-:W-:Y:S01]  /*3b90*/  ISETP.GE.AND P5, PT, R38, RZ, PT ;  /* 0x000000ff2600720c */ /* 0x000fe20003fa6270 */
[--C-:B------:R-:W-:Y:S02]  /*3ba0*/  @!P2 IMAD.IADD R36, R36, 0x1, -R4.reuse ;  /* 0x000000012424a824 */ /* 0x100fe400078e0a04 */
[----:B------:R-:W-:Y:S01]  /*3bb0*/  @!P0 IMAD.IADD R34, R34, 0x1, -R4 ;  /* 0x0000000122228824 */ /* 0x000fe200078e0a04 */
[----:B------:R-:W-:Y:S01]  /*3bc0*/  ISETP.GE.AND P0, PT, R35, RZ, PT ;  /* 0x000000ff2300720c */ /* 0x000fe20003f06270 */
[----:B------:R-:W-:Y:S01]  /*3bd0*/  IMAD.HI.U32 R35, R6, R41, RZ ;  /* 0x0000002906237227 */ /* 0x000fe200078e00ff */
[----:B------:R-:W-:-:S02]  /*3be0*/  ISETP.GT.U32.AND P2, PT, R4, R36, PT ;  /* 0x000000240400720c */ /* 0x000fc40003f44070 */
[----:B------:R-:W-:Y:S01]  /*3bf0*/  ISETP.GT.U32.AND P1, PT, R4, R37, PT ;  /* 0x000000250400720c */ /* 0x000fe20003f24070 */
[----:B------:R-:W-:-:S04]  /*3c00*/  IMAD.HI.U32 R38, R6, R43, RZ ;  /* 0x0000002b06267227 */ /* 0x000fc800078e00ff */
[----:B------:R-:W-:Y:S02]  /*3c10*/  IMAD.MOV R35, RZ, RZ, -R35 ;  /* 0x000000ffff237224 */ /* 0x000fe400078e0a23 */
[----:B------:R-:W-:Y:S01]  /*3c20*/  @!P4 IMAD.IADD R32, R32, 0x1, -R4 ;  /* 0x000000012020c824 */ /* 0x000fe200078e0a04 */
[----:B------:R-:W-:Y:S01]  /*3c30*/  ISETP.GE.AND P4, PT, R40, RZ, PT ;  /* 0x000000ff2800720c */ /* 0x000fe20003f86270 */
[----:B------:R-:W-:Y:S02]  /*3c40*/  IMAD.MOV R40, RZ, RZ, -R38 ;  /* 0x000000ffff287224 */ /* 0x000fe400078e0a26 */
[C---:B------:R-:W-:Y:S02]  /*3c50*/  IMAD R38, R4.reuse, R35, R41 ;  /* 0x0000002304267224 */ /* 0x040fe400078e0229 */
[----:B------:R-:W-:Y:S01]  /*3c60*/  @!P6 IMAD.MOV R34, RZ, RZ, -R34 ;  /* 0x000000ffff22e224 */ /* 0x000fe200078e0a22 */
[----:B------:R-:W-:Y:S01]  /*3c70*/  ISETP.GT.U32.AND P6, PT, R4, R39, PT ;  /* 0x000000270400720c */ /* 0x000fe20003fc4070 */
[----:B------:R-:W-:Y:S01]  /*3c80*/  @!P2 IMAD.IADD R36, R36, 0x1, -R4 ;  /* 0x000000012424a824 */ /* 0x000fe200078e0a04 */
[----:B------:R-:W-:Y:S01]  /*3c90*/  ISETP.GT.U32.AND P2, PT, R4, R38, PT ;  /* 0x000000260400720c */ /* 0x000fe20003f44070 */
[----:B------:R-:W-:-:S02]  /*3ca0*/  VIADD R48, R8, 0xe8 ;  /* 0x000000e808307836 */ /* 0x000fc40000000000 */
[----:B------:R-:W-:Y:S02]  /*3cb0*/  VIADD R46, R8, 0xf0 ;  /* 0x000000f0082e7836 */ /* 0x000fe40000000000 */
[----:B------:R-:W-:Y:S01]  /*3cc0*/  @!P3 IMAD.MOV R32, RZ, RZ, -R32 ;  /* 0x000000ffff20b224 */ /* 0x000fe200078e0a20 */
[----:B------:R-:W-:Y:S01]  /*3cd0*/  ISETP.GE.AND P3, PT, R42, RZ, PT ;  /* 0x000000ff2a00720c */ /* 0x000fe20003f66270 */
[----:B------:R-:W-:Y:S01]  /*3ce0*/  IMAD R41, R4, R40, R43 ;  /* 0x0000002804297224 */ /* 0x000fe200078e022b */
[----:B------:R-:W-:Y:S01]  /*3cf0*/  IABS R42, R48 ;  /* 0x00000030002a7213 */ /* 0x000fe20000000000 */
[--C-:B------:R-:W-:Y:S01]  /*3d00*/  @!P1 IMAD.IADD R37, R37, 0x1, -R4.reuse ;  /* 0x0000000125259824 */ /* 0x100fe200078e0a04 */
[----:B------:R-:W-:Y:S01]  /*3d10*/  IABS R45, R46 ;  /* 0x0000002e002d7213 */ /* 0x000fe20000000000 */
[--C-:B------:R-:W-:Y:S01]  /*3d20*/  @!P6 IMAD.IADD R39, R39, 0x1, -R4.reuse ;  /* 0x000000012727e824 */ /* 0x100fe200078e0a04 */
[----:B------:R-:W-:Y:S01]  /*3d30*/  ISETP.GE.AND P1, PT, R44, RZ, PT ;  /* 0x000000ff2c00720c */ /* 0x000fe20003f26270 */
[----:B------:R-:W-:-:S02]  /*3d40*/  @!P2 IMAD.IADD R38, R38, 0x1, -R4 ;  /* 0x000000012626a824 */ /* 0x000fc400078e0a04 */
[----:B------:R-:W-:Y:S01]  /*3d50*/  IMAD.MOV.U32 R43, RZ, RZ, R42 ;  /* 0x000000ffff2b7224 */ /* 0x000fe200078e002a */
[----:B------:R-:W-:Y:S01]  /*3d60*/  ISETP.GT.U32.AND P6, PT, R4, R39, PT ;  /* 0x000000270400720c */ /* 0x000fe20003fc4070 */
[----:B------:R-:W-:Y:S01]  /*3d70*/  IMAD.HI.U32 R35, R6, R45, RZ ;  /* 0x0000002d06237227 */ /* 0x000fe200078e00ff */
[----:B------:R-:W-:-:S03]  /*3d80*/  ISETP.GT.U32.AND P2, PT, R4, R38, PT ;  /* 0x000000260400720c */ /* 0x000fc60003f44070 */
[----:B------:R-:W-:-:S04]  /*3d90*/  IMAD.HI.U32 R40, R6, R43, RZ ;  /* 0x0000002b06287227 */ /* 0x000fc800078e00ff */
[----:B------:R-:W-:Y:S02]  /*3da0*/  IMAD.MOV R42, RZ, RZ, -R35 ;  /* 0x000000ffff2a7224 */ /* 0x000fe400078e0a23 */
[----:B------:R-:W-:Y:S02]  /*3db0*/  IMAD.MOV.U32 R35, RZ, RZ, R37 ;  /* 0x000000ffff237224 */ /* 0x000fe400078e0025 */
[----:B------:R-:W-:Y:S02]  /*3dc0*/  IMAD.MOV R37, RZ, RZ, -R40 ;  /* 0x000000ffff257224 */ /* 0x000fe400078e0a28 */
[C---:B------:R-:W-:Y:S02]  /*3dd0*/  IMAD R40, R4.reuse, R42, R45 ;  /* 0x0000002a04287224 */ /* 0x040fe400078e022d */
[C---:B------:R-:W-:Y:S02]  /*3de0*/  IMAD R43, R4.reuse, R37, R43 ;  /* 0x00000025042b7224 */ /* 0x040fe400078e022b */
[--C-:B------:R-:W-:Y:S01]  /*3df0*/  @!P6 IMAD.IADD R39, R39, 0x1, -R4.reuse ;  /* 0x000000012727e824 */ /* 0x100fe200078e0a04 */
[C---:B------:R-:W-:Y:S01]  /*3e00*/  ISETP.GT.U32.AND P6, PT, R4.reuse, R40, PT ;  /* 0x000000280400720c */ /* 0x040fe20003fc4070 */
[----:B------:R-:W-:Y:S01]  /*3e10*/  @!P5 IMAD.MOV R35, RZ, RZ, -R35 ;  /* 0x000000ffff23d224 */ /* 0x000fe200078e0a23 */
[----:B------:R-:W-:Y:S01]  /*3e20*/  ISETP.GT.U32.AND P5, PT, R4, R41, PT ;  /* 0x000000290400720c */ /* 0x000fe20003fa4070 */
[----:B------:R-:W-:Y:S01]  /*3e30*/  @!P2 IMAD.IADD R38, R38, 0x1, -R4 ;  /* 0x000000012626a824 */ /* 0x000fe200078e0a04 */
[----:B------:R-:W-:Y:S01]  /*3e40*/  ISETP.GT.U32.AND P2, PT, R4, R43, PT ;  /* 0x0000002b0400720c */ /* 0x000fe20003f44070 */
[----:B------:R-:W-:Y:S01]  /*3e50*/  @!P4 IMAD.MOV R36, RZ, RZ, -R36 ;  /* 0x000000ffff24c224 */ /* 0x000fe200078e0a24 */
[----:B------:R-:W-:Y:S01]  /*3e60*/  ISETP.GE.AND P4, PT, R46, RZ, PT ;  /* 0x000000ff2e00720c */ /* 0x000fe20003f86270 */
[----:B------:R-:W-:-:S02]  /*3e70*/  VIADD R46, R8, 0xe0 ;  /* 0x000000e0082e7836 */ /* 0x000fc40000000000 */
[----:B------:R-:W-:Y:S02]  /*3e80*/  VIADD R49, R8, 0xd8 ;  /* 0x000000d808317836 */ /* 0x000fe40000000000 */
[----:B------:R-:W-:Y:S01]  /*3e90*/  IMAD.MOV.U32 R37, RZ, RZ, R39 ;  /* 0x000000ffff257224 */ /* 0x000fe200078e0027 */
[----:B------:R-:W-:Y:S01]  /*3ea0*/  IABS R45, R46 ;  /* 0x0000002e002d7213 */ /* 0x000fe20000000000 */
[--C-:B------:R-:W-:Y:S01]  /*3eb0*/  @!P6 IMAD.IADD R40, R40, 0x1, -R4.reuse ;  /* 0x000000012828e824 */ /* 0x100fe200078e0a04 */
[----:B------:R-:W-:Y:S01]  /*3ec0*/  IABS R47, R49 ;  /* 0x00000031002f7213 */ /* 0x000fe20000000000 */
[--C-:B------:R-:W-:Y:S02]  /*3ed0*/  @!P5 IMAD.IADD R41, R41, 0x1, -R4.reuse ;  /* 0x000000012929d824 */ /* 0x100fe400078e0a04 */
[----:B------:R-:W-:Y:S01]  /*3ee0*/  @!P2 IMAD.IADD R43, R43, 0x1, -R4 ;  /* 0x000000012b2ba824 */ /* 0x000fe200078e0a04 */
[----:B------:R-:W-:Y:S01]  /*3ef0*/  ISETP.GT.U32.AND P6, PT, R4, R40, PT ;  /* 0x000000280400720c */ /* 0x000fe20003fc4070 */
[----:B------:R-:W-:Y:S01]  /*3f00*/  IMAD.HI.U32 R39, R6, R45, RZ ;  /* 0x0000002d06277227 */ /* 0x000fe200078e00ff */
[----:B------:R-:W-:-:S02]  /*3f10*/  ISETP.GT.U32.AND P5, PT, R4, R41, PT ;  /* 0x000000290400720c */ /* 0x000fc40003fa4070 */
[----:B------:R-:W-:Y:S01]  /*3f20*/  ISETP.GT.U32.AND P2, PT, R4, R43, PT ;  /* 0x0000002b0400720c */ /* 0x000fe20003f44070 */
[----:B------:R-:W-:-:S04]  /*3f30*/  IMAD.HI.U32 R42, R6, R47, RZ ;  /* 0x0000002f062a7227 */ /* 0x000fc800078e00ff */
[----:B------:R-:W-:Y:S02]  /*3f40*/  IMAD.MOV R39, RZ, RZ, -R39 ;  /* 0x000000ffff277224 */ /* 0x000fe400078e0a27 */
[----:B------:R-:W-:Y:S02]  /*3f50*/  IMAD.MOV R44, RZ, RZ, -R42 ;  /* 0x000000ffff2c7224 */ /* 0x000fe400078e0a2a */
[----:B------:R-:W-:Y:S01]  /*3f60*/  @!P3 IMAD.MOV R37, RZ, RZ, -R37 ;  /* 0x000000ffff25b224 */ /* 0x000fe200078e0a25 */
[----:B------:R-:W-:Y:S01]  /*3f70*/  ISETP.GE.AND P3, PT, R48, RZ, PT ;  /* 0x000000ff3000720c */ /* 0x000fe20003f66270 */
[----:B------:R-:W-:Y:S02]  /*3f80*/  IMAD R42, R4, R39, R45 ;  /* 0x00000027042a7224 */ /* 0x000fe400078e022d */
[--C-:B------:R-:W-:Y:S02]  /*3f90*/  @!P6 IMAD.IADD R40, R40, 0x1, -R4.reuse ;  /* 0x000000012828e824 */ /* 0x100fe400078e0a04 */
[--C-:B------:R-:W-:Y:S01]  /*3fa0*/  @!P5 IMAD.IADD R41, R41, 0x1, -R4.reuse ;  /* 0x000000012929d824 */ /* 0x100fe200078e0a04 */
[----:B------:R-:W-:Y:S01]  /*3fb0*/  ISETP.GT.U32.AND P6, PT, R4, R42, PT ;  /* 0x0000002a0400720c */ /* 0x000fe20003fc4070 */
[----:B------:R-:W-:Y:S01]  /*3fc0*/  @!P2 IMAD.IADD R43, R43, 0x1, -R4 ;  /* 0x000000012b2ba824 */ /* 0x000fe200078e0a04 */
[----:B------:R-:W-:Y:S01]  /*3fd0*/  ISETP.GE.AND P5, PT, R49, RZ, PT ;  /* 0x000000ff3100720c */ /* 0x000fe20003fa6270 */
[----:B------:R-:W-:-:S02]  /*3fe0*/  IMAD.MOV.U32 R39, RZ, RZ, R41 ;  /* 0x000000ffff277224 */ /* 0x000fc400078e0029 */
[----:B------:R-:W-:Y:S02]  /*3ff0*/  IMAD R45, R4, R44, R47 ;  /* 0x0000002c042d7224 */ /* 0x000fe400078e022f */
[----:B------:R-:W-:Y:S02]  /*4000*/  IMAD.MOV.U32 R41, RZ, RZ, R43 ;  /* 0x000000ffff297224 */ /* 0x000fe400078e002b */
[----:B------:R-:W-:Y:S02]  /*4010*/  VIADD R44, R8, 0xd0 ;  /* 0x000000d0082c7836 */ /* 0x000fe40000000000 */
[----:B------:R-:W-:Y:S01]  /*4020*/  @!P3 IMAD.MOV R41, RZ, RZ, -R41 ;  /* 0x000000ffff29b224 */ /* 0x000fe200078e0a29 */
[----:B------:R-:W-:Y:S01]  /*4030*/  ISETP.GT.U32.AND P3, PT, R4, R45, PT ;  /* 0x0000002d0400720c */ /* 0x000fe20003f64070 */
[----:B------:R-:W-:Y:S01]  /*4040*/  @!P6 IMAD.IADD R42, R42, 0x1, -R4 ;  /* 0x000000012a2ae824 */ /* 0x000fe200078e0a04 */
[----:B------:R-:W-:Y:S01]  /*4050*/  IABS R49, R44 ;  /* 0x0000002c00317213 */ /* 0x000fe20000000000 */
[----:B------:R-:W-:Y:S01]  /*4060*/  @!P0 IMAD.MOV R38, RZ, RZ, -R38 ;  /* 0x000000ffff268224 */ /* 0x000fe200078e0a26 */
[----:B------:R-:W-:Y:S01]  /*4070*/  ISETP.GE.AND P0, PT, R46, RZ, PT ;  /* 0x000000ff2e00720c */ /* 0x000fe20003f06270 */
[----:B------:R-:W-:Y:S01]  /*4080*/  @!P1 IMAD.MOV R39, RZ, RZ, -R39 ;  /* 0x000000ffff279224 */ /* 0x000fe200078e0a27 */
[----:B------:R-:W-:Y:S01]  /*4090*/  ISETP.GE.AND P1, PT, R44, RZ, PT ;  /* 0x000000ff2c00720c */ /* 0x000fe20003f26270 */
[----:B------:R-:W-:Y:S01]  /*40a0*/  VIADD R46, R8, 0xc8 ;  /* 0x000000c8082e7836 */ /* 0x000fe20000000000 */
[----:B------:R-:W-:Y:S01]  /*40b0*/  ISETP.GT.U32.AND P6, PT, R4, R42, PT ;  /* 0x0000002a0400720c */ /* 0x000fe20003fc4070 */
[----:B------:R-:W-:-:S03]  /*40c0*/  IMAD.HI.U32 R44, R6, R49, RZ ;  /* 0x00000031062c7227 */ /* 0x000fc600078e00ff */
[----:B------:R-:W-:Y:S01]  /*40d0*/  IABS R51, R46 ;  /* 0x0000002e00337213 */ /* 0x000fe20000000000 */
[----:B------:R-:W-:Y:S02]  /*40e0*/  VIADD R47, R8, 0xc0 ;  /* 0x000000c0082f7836 */ /* 0x000fe40000000000 */
[----:B------:R-:W-:Y:S02]  /*40f0*/  IMAD.MOV R44, RZ, RZ, -R44 ;  /* 0x000000ffff2c7224 */ /* 0x000fe400078e0a2c */
[----:B------:R-:W-:Y:S01]  /*4100*/  @!P3 IMAD.IADD R45, R45, 0x1, -R4 ;  /* 0x000000012d2db824 */ /* 0x000fe200078e0a04 */
[----:B------:R-:W-:Y:S01]  /*4110*/  ISETP.GE.AND P2, PT, R47, RZ, PT ;  /* 0x000000ff2f00720c */ /* 0x000fe20003f46270 */
[----:B------:R-:W-:Y:S01]  /*4120*/  IMAD.HI.U32 R43, R6, R51, RZ ;  /* 0x00000033062b7227 */ /* 0x000fe200078e00ff */
[----:B------:R-:W-:Y:S02]  /*4130*/  IABS R53, R47 ;  /* 0x0000002f00357213 */ /* 0x000fe40000000000 */
[C---:B------:R-:W-:Y:S01]  /*4140*/  ISETP.GT.U32.AND P3, PT, R4.reuse, R45, PT ;  /* 0x0000002d0400720c */ /* 0x040fe20003f64070 */
[----:B------:R-:W-:-:S02]  /*4150*/  IMAD R47, R4, R44, R49 ;  /* 0x0000002c042f7224 */ /* 0x000fc400078e0231 */
[----:B------:R-:W-:Y:S01]  /*4160*/  @!P4 IMAD.MOV R40, RZ, RZ, -R40 ;  /* 0x000000ffff28c224 */ /* 0x000fe200078e0a28 */
[----:B------:R-:W-:Y:S01]  /*4170*/  ISETP.GE.AND P4, PT, R46, RZ, PT ;  /* 0x000000ff2e00720c */ /* 0x000fe20003f86270 */
[----:B------:R-:W-:Y:S01]  /*4180*/  @!P6 IMAD.IADD R42, R42, 0x1, -R4 ;  /* 0x000000012a2ae824 */ /* 0x000fe200078e0a04 */
[----:B------:R-:W-:Y:S01]  /*4190*/  ISETP.GT.U32.AND P6, PT, R4, R47, PT ;  /* 0x0000002f0400720c */ /* 0x000fe20003fc4070 */
[C---:B------:R-:W-:Y:S02]  /*41a0*/  VIADD R48, R8.reuse, 0xb8 ;  /* 0x000000b808307836 */ /* 0x040fe40000000000 */
[----:B------:R-:W-:Y:S02]  /*41b0*/  IMAD.MOV R46, RZ, RZ, -R43 ;  /* 0x000000ffff2e7224 */ /* 0x000fe400078e0a2b */
[----:B------:R-:W-:Y:S01]  /*41c0*/  VIADD R50, R8, 0xb0 ;  /* 0x000000b008327836 */ /* 0x000fe20000000000 */
[----:B------:R-:W-:Y:S01]  /*41d0*/  IABS R55, R48 ;  /* 0x0000003000377213 */ /* 0x000fe20000000000 */
[----:B------:R-:W-:-:S03]  /*41e0*/  IMAD.HI.U32 R43, R6, R53, RZ ;  /* 0x00000035062b7227 */ /* 0x000fc600078e00ff */
[----:B------:R-:W-:Y:S01]  /*41f0*/  IABS R57, R50 ;  /* 0x0000003200397213 */ /* 0x000fe20000000000 */
[C---:B------:R-:W-:Y:S02]  /*4200*/  IMAD R49, R4.reuse, R46, R51 ;  /* 0x0000002e04317224 */ /* 0x040fe400078e0233 */
[----:B------:R-:W-:Y:S02]  /*4210*/  IMAD.MOV R43, RZ, RZ, -R43 ;  /* 0x000000ffff2b7224 */ /* 0x000fe400078e0a2b */
[----:B------:R-:W-:Y:S01]  /*4220*/  @!P3 IMAD.IADD R45, R45, 0x1, -R4 ;  /* 0x000000012d2db824 */ /* 0x000fe200078e0a04 */
[C---:B------:R-:W-:Y:S01]  /*4230*/  ISETP.GT.U32.AND P3, PT, R4.reuse, R49, PT ;  /* 0x000000310400720c */ /* 0x040fe20003f64070 */
[----:B------:R-:W-:Y:S02]  /*4240*/  IMAD R51, R4, R43, R53 ;  /* 0x0000002b04337224 */ /* 0x000fe400078e0235 */
[----:B------:R-:W-:-:S04]  /*4250*/  IMAD.HI.U32 R43, R6, R55, RZ ;  /* 0x00000037062b7227 */ /* 0x000fc800078e00ff */
[----:B------:R-:W-:-:S04]  /*4260*/  IMAD.HI.U32 R44, R6, R57, RZ ;  /* 0x00000039062c7227 */ /* 0x000fc800078e00ff */
[----:B------:R-:W-:Y:S02]  /*4270*/  @!P6 IMAD.IADD R47, R47, 0x1, -R4 ;  /* 0x000000012f2fe824 */ /* 0x000fe400078e0a04 */
[----:B------:R-:W-:Y:S02]  /*4280*/  IMAD.MOV R43, RZ, RZ, -R43 ;  /* 0x000000ffff2b7224 */ /* 0x000fe400078e0a2b */
[----:B------:R-:W-:Y:S01]  /*4290*/  IMAD.MOV R44, RZ, RZ, -R44 ;  /* 0x000000ffff2c7224 */ /* 0x000fe200078e0a2c */
[C---:B------:R-:W-:Y:S01]  /*42a0*/  ISETP.GT.U32.AND P6, PT, R4.reuse, R47, PT ;  /* 0x0000002f0400720c */ /* 0x040fe20003fc4070 */
[----:B------:R-:W-:Y:S02]  /*42b0*/  IMAD R53, R4, R43, R55 ;  /* 0x0000002b04357224 */ /* 0x000fe400078e0237 */
[----:B------:R-:W-:Y:S02]  /*42c0*/  VIADD R52, R8, 0xa8 ;  /* 0x000000a808347836 */ /* 0x000fe40000000000 */
[----:B------:R-:W-:-:S02]  /*42d0*/  IMAD R55, R4, R44, R57 ;  /* 0x0000002c04377224 */ /* 0x000fc400078e0239 */
[----:B------:R-:W-:Y:S01]  /*42e0*/  VIADD R54, R8, 0xa0 ;  /* 0x000000a008367836 */ /* 0x000fe20000000000 */
[----:B------:R-:W-:Y:S01]  /*42f0*/  IABS R59, R52 ;  /* 0x00000034003b7213 */ /* 0x000fe20000000000 */
[----:B------:R-:W-:Y:S01]  /*4300*/  @!P0 IMAD.MOV R42, RZ, RZ, -R42 ;  /* 0x000000ffff2a8224 */ /* 0x000fe200078e0a2a */
[C---:B------:R-:W-:Y:S01]  /*4310*/  ISETP.GT.U32.AND P0, PT, R4.reuse, R51, PT ;  /* 0x000000330400720c */ /* 0x040fe20003f04070 */
[----:B------:R-:W-:Y:S01]  /*4320*/  @!P3 IMAD.IADD R49, R49, 0x1, -R4 ;  /* 0x000000013131b824 */ /* 0x000fe200078e0a04 */
[----:B------:R-:W-:Y:S01]  /*4330*/  ISETP.GT.U32.AND P3, PT, R4, R55, PT ;  /* 0x000000370400720c */ /* 0x000fe20003f64070 */
[----:B------:R-:W-:Y:S01]  /*4340*/  IMAD.HI.U32 R43, R6, R59, RZ ;  /* 0x0000003b062b7227 */ /* 0x000fe200078e00ff */
[----:B------:R-:W-:-:S03]  /*4350*/  IABS R46, R54 ;  /* 0x00000036002e7213 */ /* 0x000fc60000000000 */
[----:B------:R-:W-:Y:S01]  /*4360*/  @!P6 IMAD.IADD R47, R47, 0x1, -R4 ;  /* 0x000000012f2fe824 */ /* 0x000fe200078e0a04 */
[----:B------:R-:W-:Y:S01]  /*4370*/  ISETP.GE.AND P6, PT, R48, RZ, PT ;  /* 0x000000ff3000720c */ /* 0x000fe20003fc6270 */
[----:B------:R-:W-:Y:S02]  /*4380*/  IMAD.MOV.U32 R57, RZ, RZ, R46 ;  /* 0x000000ffff397224 */ /* 0x000fe400078e002e */
[----:B------:R-:W-:Y:S02]  /*4390*/  IMAD.MOV R46, RZ, RZ, -R43 ;  /* 0x000000ffff2e7224 */ /* 0x000fe400078e0a2b */
[----:B------:R-:W-:Y:S02]  /*43a0*/  VIADD R48, R8, 0x98 ;  /* 0x0000009808307836 */ /* 0x000fe40000000000 */
[----:B------:R-:W-:-:S04]  /*43b0*/  IMAD.HI.U32 R44, R6, R57, RZ ;  /* 0x00000039062c7227 */ /* 0x000fc800078e00ff */
[----:B------:R-:W-:Y:S02]  /*43c0*/  IMAD.MOV.U32 R43, RZ, RZ, R45 ;  /* 0x000000ffff2b7224 */ /* 0x000fe400078e002d */
[C---:B------:R-:W-:Y:S01]  /*43d0*/  IMAD R45, R4.reuse, R46, R59 ;  /* 0x0000002e042d7224 */ /* 0x040fe200078e023b */
[----:B------:R-:W-:Y:S01]  /*43e0*/  IABS R59, R48 ;  /* 0x00000030003b7213 */ /* 0x000fe20000000000 */
[--C-:B------:R-:W-:Y:S01]  /*43f0*/  @!P0 IMAD.IADD R51, R51, 0x1, -R4.reuse ;  /* 0x0000000133338824 */ /* 0x100fe200078e0a04 */
[C---:B------:R-:W-:Y:S01]  /*4400*/  ISETP.GT.U32.AND P0, PT, R4.reuse, R49, PT ;  /* 0x000000310400720c */ /* 0x040fe20003f04070 */
[----:B------:R-:W-:Y:S02]  /*4410*/  @!P3 IMAD.IADD R55, R55, 0x1, -R4 ;  /* 0x000000013737b824 */ /* 0x000fe400078e0a04 */
[----:B------:R-:W-:Y:S02]  /*4420*/  IMAD.MOV R44, RZ, RZ, -R44 ;  /* 0x000000ffff2c7224 */ /* 0x000fe400078e0a2c */
[----:B------:R-:W-:Y:S01]  /*4430*/  @!P5 IMAD.MOV R43, RZ, RZ, -R43 ;  /* 0x000000ffff2bd224 */ /* 0x000fe200078e0a2b */
[C---:B------:R-:W-:Y:S01]  /*4440*/  ISETP.GT.U32.AND P3, PT, R4.reuse, R55, PT ;  /* 0x000000370400720c */ /* 0x040fe20003f64070 */
[C---:B------:R-:W-:Y:S01]  /*4450*/  IMAD R57, R4.reuse, R44, R57 ;  /* 0x0000002c04397224 */ /* 0x040fe200078e0239 */
[----:B------:R-:W-:Y:S01]  /*4460*/  ISETP.GT.U32.AND P5, PT, R4, R53, PT ;  /* 0x000000350400720c */ /* 0x000fe20003fa4070 */
[----:B------:R-:W-:-:S04]  /*4470*/  IMAD.HI.U32 R44, R6, R59, RZ ;  /* 0x0000003b062c7227 */ /* 0x000fc800078e00ff */
[----:B------:R-:W-:Y:S02]  /*4480*/  IMAD.MOV R46, RZ, RZ, -R44 ;  /* 0x000000ffff2e7224 */ /* 0x000fe400078e0a2c */
[--C-:B------:R-:W-:Y:S01]  /*4490*/  @!P0 IMAD.IADD R49, R49, 0x1, -R4.reuse ;  /* 0x0000000131318824 */ /* 0x100fe200078e0a04 */
[C---:B------:R-:W-:Y:S01]  /*44a0*/  ISETP.GT.U32.AND P0, PT, R4.reuse, R45, PT ;  /* 0x0000002d0400720c */ /* 0x040fe20003f04070 */
[----:B------:R-:W-:Y:S02]  /*44b0*/  IMAD R59, R4, R46, R59 ;  /* 0x0000002e043b7224 */ /* 0x000fe400078e023b */
[--C-:B------:R-:W-:Y:S02]  /*44c0*/  @!P3 IMAD.IADD R55, R55, 0x1, -R4.reuse ;  /* 0x000000013737b824 */ /* 0x100fe400078e0a04 */
[----:B------:R-:W-:Y:S01]  /*44d0*/  VIADD R58, R8, 0x88 ;  /* 0x00000088083a7836 */ /* 0x000fe20000000000 */
[C---:B------:R-:W-:Y:S01]  /*44e0*/  ISETP.GT.U32.AND P3, PT, R4.reuse, R59, PT ;  /* 0x0000003b0400720c */ /* 0x040fe20003f64070 */
[--C-:B------:R-:W-:Y:S01]  /*44f0*/  @!P5 IMAD.IADD R53, R53, 0x1, -R4.reuse ;  /* 0x000000013535d824 */ /* 0x100fe200078e0a04 */
[----:B------:R-:W-:Y:S01]  /*4500*/  ISETP.GT.U32.AND P5, PT, R4, R51, PT ;  /* 0x000000330400720c */ /* 0x000fe20003fa4070 */
[----:B------:R-:W-:Y:S01]  /*4510*/  @!P1 IMAD.MOV R47, RZ, RZ, -R47 ;  /* 0x000000ffff2f9224 */ /* 0x000fe200078e0a2f */
[----:B------:R-:W-:Y:S01]  /*4520*/  IABS R63, R58 ;  /* 0x0000003a003f7213 */ /* 0x000fe20000000000 */
[----:B------:R-:W-:Y:S01]  /*4530*/  VIADD R56, R8, 0x90 ;  /* 0x0000009008387836 */ /* 0x000fe20000000000 */
[----:B------:R-:W-:Y:S01]  /*4540*/  ISETP.GT.U32.AND P1, PT, R4, R53, PT ;  /* 0x000000350400720c */ /* 0x000fe20003f24070 */
[----:B------:R-:W-:Y:S01]  /*4550*/  @!P0 IMAD.IADD R45, R45, 0x1, -R4 ;  /* 0x000000012d2d8824 */ /* 0x000fe200078e0a04 */
[----:B------:R-:W-:Y:S01]  /*4560*/  ISETP.GE.AND P0, PT, R52, RZ, PT ;  /* 0x000000ff3400720c */ /* 0x000fe20003f06270 */
[----:B------:R-:W-:Y:S01]  /*4570*/  IMAD.HI.U32 R46, R6, R63, RZ ;  /* 0x0000003f062e7227 */ /* 0x000fe200078e00ff */
[----:B------:R-:W-:-:S03]  /*4580*/  IABS R61, R56 ;  /* 0x00000038003d7213 */ /* 0x000fc60000000000 */
[----:B------:R-:W-:Y:S01]  /*4590*/  @!P3 IMAD.IADD R59, R59, 0x1, -R4 ;  /* 0x000000013b3bb824 */ /* 0x000fe200078e0a04 */
[----:B------:R-:W-:Y:S01]  /*45a0*/  ISETP.GT.U32.AND P3, PT, R4, R45, PT ;  /* 0x0000002d0400720c */ /* 0x000fe20003f64070 */
[----:B------:R-:W-:Y:S02]  /*45b0*/  IMAD.MOV R46, RZ, RZ, -R46 ;  /* 0x000000ffff2e7224 */ /* 0x000fe400078e0a2e */
[----:B------:R-:W-:-:S04]  /*45c0*/  IMAD.HI.U32 R44, R6, R61, RZ ;  /* 0x0000003d062c7227 */ /* 0x000fc800078e00ff */
[----:B------:R-:W-:Y:S02]  /*45d0*/  IMAD R63, R4, R46, R63 ;  /* 0x0000002e043f7224 */ /* 0x000fe400078e023f */
[--C-:B------:R-:W-:Y:S01]  /*45e0*/  @!P1 IMAD.IADD R53, R53, 0x1, -R4.reuse ;  /* 0x0000000135359824 */ /* 0x100fe200078e0a04 */
[----:B------:R-:W-:Y:S01]  /*45f0*/  ISETP.GE.AND P1, PT, R50, RZ, PT ;  /* 0x000000ff3200720c */ /* 0x000fe20003f26270 */
[----:B------:R-:W-:Y:S02]  /*4600*/  VIADD R50, R8, 0x80 ;  /* 0x0000008008327836 */ /* 0x000fe40000000000 */
[----:B------:R-:W-:Y:S01]  /*4610*/  @!P3 IMAD.IADD R45, R45, 0x1, -R4 ;  /* 0x000000012d2db824 */ /* 0x000fe200078e0a04 */
[----:B------:R-:W-:Y:S01]  /*4620*/  ISETP.GT.U32.AND P3, PT, R4, R63, PT ;  /* 0x0000003f0400720c */ /* 0x000fe20003f64070 */
[----:B------:R-:W-:Y:S01]  /*4630*/  IMAD.MOV R44, RZ, RZ, -R44 ;  /* 0x000000ffff2c7224 */ /* 0x000fe200078e0a2c */
[----:B------:R-:W-:Y:S01]  /*4640*/  IABS R65, R50 ;  /* 0x0000003200417213 */ /* 0x000fe20000000000 */
[----:B------:R-:W-:-:S02]  /*4650*/  VIADD R52, R8, 0x78 ;  /* 0x0000007808347836 */ /* 0x000fc40000000000 */
[----:B------:R-:W-:Y:S02]  /*4660*/  IMAD R61, R4, R44, R61 ;  /* 0x0000002c043d7224 */ /* 0x000fe400078e023d */
[----:B------:R-:W-:Y:S01]  /*4670*/  IMAD.HI.U32 R44, R6, R65, RZ ;  /* 0x00000041062c7227 */ /* 0x000fe200078e00ff */
[----:B------:R-:W-:-:S03]  /*4680*/  IABS R67, R52 ;  /* 0x0000003400437213 */ /* 0x000fc60000000000 */
[----:B------:R-:W-:Y:S02]  /*4690*/  IMAD.MOV R44, RZ, RZ, -R44 ;  /* 0x000000ffff2c7224 */ /* 0x000fe400078e0a2c */
[--C-:B------:R-:W-:Y:S02]  /*46a0*/  @!P3 IMAD.IADD R63, R63, 0x1, -R4.reuse ;  /* 0x000000013f3fb824 */ /* 0x100fe400078e0a04 */
[C---:B------:R-:W-:Y:S02]  /*46b0*/  IMAD R65, R4.reuse, R44, R65 ;  /* 0x0000002c04417224 */ /* 0x040fe400078e0241 */
[----:B------:R-:W-:Y:S01]  /*46c0*/  @!P5 IMAD.IADD R51, R51, 0x1, -R4 ;  /* 0x000000013333d824 */ /* 0x000fe200078e0a04 */
[C---:B------:R-:W-:Y:S01]  /*46d0*/  ISETP.GT.U32.AND P3, PT, R4.reuse, R63, PT ;  /* 0x0000003f0400720c */ /* 0x040fe20003f64070 */
[----:B------:R-:W-:Y:S01]  /*46e0*/  @!P6 IMAD.MOV R53, RZ, RZ, -R53 ;  /* 0x000000ffff35e224 */ /* 0x000fe200078e0a35 */
[----:B------:R-:W-:Y:S01]  /*46f0*/  ISETP.GT.U32.AND P5, PT, R4, R57, PT ;  /* 0x000000390400720c */ /* 0x000fe20003fa4070 */
[----:B------:R-:W-:Y:S01]  /*4700*/  IMAD.HI.U32 R46, R6, R67, RZ ;  /* 0x00000043062e7227 */ /* 0x000fe200078e00ff */
[----:B------:R-:W-:-:S03]  /*4710*/  ISETP.GT.U32.AND P6, PT, R4, R61, PT ;  /* 0x0000003d0400720c */ /* 0x000fc60003fc4070 */
[----:B------:R-:W-:Y:S02]  /*4720*/  IMAD.MOV R46, RZ, RZ, -R46 ;  /* 0x000000ffff2e7224 */ /* 0x000fe400078e0a2e */
[----:B------:R-:W-:Y:S01]  /*4730*/  @!P4 IMAD.MOV R49, RZ, RZ, -R49 ;  /* 0x000000ffff31c224 */ /* 0x000fe200078e0a31 */
[C---:B------:R-:W-:Y:S01]  /*4740*/  ISETP.GT.U32.AND P4, PT, R4.reuse, R59, PT ;  /* 0x0000003b0400720c */ /* 0x040fe20003f84070 */
[C---:B------:R-:W-:Y:S02]  /*4750*/  IMAD R67, R4.reuse, R46, R67 ;  /* 0x0000002e04437224 */ /* 0x040fe400078e0243 */
[--C-:B------:R-:W-:Y:S01]  /*4760*/  @!P3 IMAD.IADD R63, R63, 0x1, -R4.reuse ;  /* 0x000000013f3fb824 */ /* 0x100fe200078e0a04 */
[----:B------:R-:W-:Y:S01]  /*4770*/  ISETP.GT.U32.AND P3, PT, R4, R65, PT ;  /* 0x000000410400720c */ /* 0x000fe20003f64070 */
[----:B------:R-:W-:Y:S01]  /*4780*/  @!P5 IMAD.IADD R57, R57, 0x1, -R4 ;  /* 0x000000013939d824 */ /* 0x000fe200078e0a04 */
[----:B------:R-:W-:Y:S01]  /*4790*/  ISETP.GE.AND P5, PT, R54, RZ, PT ;  /* 0x000000ff3600720c */ /* 0x000fe20003fa6270 */
[----:B------:R-:W-:-:S02]  /*47a0*/  @!P2 IMAD.MOV R51, RZ, RZ, -R51 ;  /* 0x000000ffff33a224 */ /* 0x000fc400078e0a33 */
[----:B------:R-:W-:Y:S01]  /*47b0*/  @!P1 IMAD.MOV R55, RZ, RZ, -R55 ;  /* 0x000000ffff379224 */ /* 0x000fe200078e0a37 */
[----:B------:R-:W-:Y:S01]  /*47c0*/  ISETP.GT.U32.AND P2, PT, R4, R57, PT ;  /* 0x000000390400720c */ /* 0x000fe20003f44070 */
[--C-:B------:R-:W-:Y:S01]  /*47d0*/  @!P6 IMAD.IADD R61, R61, 0x1, -R4.reuse ;  /* 0x000000013d3de824 */ /* 0x100fe200078e0a04 */
[----:B------:R-:W-:Y:S01]  /*47e0*/  ISETP.GE.AND P1, PT, R48, RZ, PT ;  /* 0x000000ff3000720c */ /* 0x000fe20003f26270 */
[----:B------:R-:W-:Y:S01]  /*47f0*/  @!P0 IMAD.MOV R45, RZ, RZ, -R45 ;  /* 0x000000ffff2d8224 */ /* 0x000fe200078e0a2d */
[----:B------:R-:W-:Y:S01]  /*4800*/  ISETP.GE.AND P6, PT, R50, RZ, PT ;  /* 0x000000ff3200720c */ /* 0x000fe20003fc6270 */
[----:B------:R-:W-:Y:S01]  /*4810*/  VIADD R44, R8, 0x70 ;  /* 0x00000070082c7836 */ /* 0x000fe20000000000 */
[----:B------:R-:W-:Y:S01]  /*4820*/  ISETP.GT.U32.AND P0, PT, R4, R61, PT ;  /* 0x0000003d0400720c */ /* 0x000fe20003f04070 */
[--C-:B------:R-:W-:Y:S02]  /*4830*/  @!P3 IMAD.IADD R65, R65, 0x1, -R4.reuse ;  /* 0x000000014141b824 */ /* 0x100fe400078e0a04 */
[--C-:B------:R-:W-:Y:S01]  /*4840*/  @!P4 IMAD.IADD R59, R59, 0x1, -R4.reuse ;  /* 0x000000013b3bc824 */ /* 0x100fe200078e0a04 */
[----:B------:R-:W-:Y:S01]  /*4850*/  IABS R69, R44 ;  /* 0x0000002c00457213 */ /* 0x000fe20000000000 */
[----:B------:R-:W-:Y:S01]  /*4860*/  VIADD R46, R8, 0x68 ;  /* 0x00000068082e7836 */ /* 0x000fe20000000000 */
[----:B------:R-:W-:Y:S01]  /*4870*/  ISETP.GT.U32.AND P3, PT, R4, R65, PT ;  /* 0x000000410400720c */ /* 0x000fe20003f64070 */
[----:B------:R-:W-:Y:S01]  /*4880*/  @!P2 IMAD.IADD R57, R57, 0x1, -R4 ;  /* 0x000000013939a824 */ /* 0x000fe200078e0a04 */
[----:B------:R-:W-:Y:S01]  /*4890*/  ISETP.GE.AND P2, PT, R56, RZ, PT ;  /* 0x000000ff3800720c */ /* 0x000fe20003f46270 */
[----:B------:R-:W-:Y:S01]  /*48a0*/  @!P1 IMAD.MOV R59, RZ, RZ, -R59 ;  /* 0x000000ffff3b9224 */ /* 0x000fe200078e0a3b */
[----:B------:R-:W-:Y:S01]  /*48b0*/  ISETP.GE.AND P1, PT, R44, RZ, PT ;  /* 0x000000ff2c00720c */ /* 0x000fe20003f26270 */
[----:B------:R-:W-:Y:S01]  /*48c0*/  IMAD.HI.U32 R44, R6, R69, RZ ;  /* 0x00000045062c7227 */ /* 0x000fe200078e00ff */
[----:B------:R-:W-:-:S02]  /*48d0*/  IABS R71, R46 ;  /* 0x0000002e00477213 */ /* 0x000fc40000000000 */
[----:B------:R-:W-:Y:S01]  /*48e0*/  ISETP.GE.AND P4, PT, R58, RZ, PT ;  /* 0x000000ff3a00720c */ /* 0x000fe20003f86270 */
[----:B------:R-:W-:Y:S01]  /*48f0*/  @!P5 IMAD.MOV R57, RZ, RZ, -R57 ;  /* 0x000000ffff39d224 */ /* 0x000fe200078e0a39 */
[----:B------:R-:W-:Y:S01]  /*4900*/  ISETP.GE.AND P5, PT, R52, RZ, PT ;  /* 0x000000ff3400720c */ /* 0x000fe20003fa6270 */
[--C-:B------:R-:W-:Y:S01]  /*4910*/  @!P0 IMAD.IADD R61, R61, 0x1, -R4.reuse ;  /* 0x000000013d3d8824 */ /* 0x100fe200078e0a04 */
[----:B------:R-:W-:Y:S01]  /*4920*/  ISETP.GE.AND P0, PT, R46, RZ, PT ;  /* 0x000000ff2e00720c */ /* 0x000fe20003f06270 */
[----:B------:R-:W-:Y:S01]  /*4930*/  @!P3 IMAD.IADD R65, R65, 0x1, -R4 ;  /* 0x000000014141b824 */ /* 0x000fe200078e0a04 */
[----:B------:R-:W-:Y:S01]  /*4940*/  ISETP.GT.U32.AND P3, PT, R4, R67, PT ;  /* 0x000000430400720c */ /* 0x000fe20003f64070 */
[----:B------:R-:W-:-:S04]  /*4950*/  IMAD.HI.U32 R46, R6, R71, RZ ;  /* 0x00000047062e7227 */ /* 0x000fc800078e00ff */
[----:B------:R-:W-:Y:S02]  /*4960*/  IMAD.MOV R52, RZ, RZ, -R44 ;  /* 0x000000ffff347224 */ /* 0x000fe400078e0a2c */
[C---:B------:R-:W-:Y:S02]  /*4970*/  VIADD R48, R8.reuse, 0x60 ;  /* 0x0000006008307836 */ /* 0x040fe40000000000 */
[----:B------:R-:W-:Y:S02]  /*4980*/  VIADD R50, R8, 0x58 ;  /* 0x0000005808327836 */ /* 0x000fe40000000000 */
[----:B------:R-:W-:Y:S01]  /*4990*/  IMAD.MOV R46, RZ, RZ, -R46 ;  /* 0x000000ffff2e7224 */ /* 0x000fe200078e0a2e */
[----:B------:R-:W-:Y:S01]  /*49a0*/  IABS R73, R48 ;  /* 0x0000003000497213 */ /* 0x000fe20000000000 */
[----:B------:R-:W-:Y:S01]  /*49b0*/  @!P3 IMAD.IADD R67, R67, 0x1, -R4 ;  /* 0x000000014343b824 */ /* 0x000fe200078e0a04 */
[----:B------:R-:W-:Y:S01]  /*49c0*/  IABS R75, R50 ;  /* 0x00000032004b7213 */ /* 0x000fe20000000000 */
[----:B------:R-:W-:-:S02]  /*49d0*/  IMAD R69, R4, R52, R69 ;  /* 0x0000003404457224 */ /* 0x000fc400078e0245 */
[C---:B------:R-:W-:Y:S01]  /*49e0*/  IMAD R71, R4.reuse, R46, R71 ;  /* 0x0000002e04477224 */ /* 0x040fe200078e0247 */
[C---:B------:R-:W-:Y:S01]  /*49f0*/  ISETP.GT.U32.AND P3, PT, R4.reuse, R67, PT ;  /* 0x000000430400720c */ /* 0x040fe20003f64070 */
[----:B------:R-:W-:Y:S01]  /*4a00*/  @!P6 IMAD.MOV R65, RZ, RZ, -R65 ;  /* 0x000000ffff41e224 */ /* 0x000fe200078e0a41 */
[----:B------:R-:W-:Y:S01]  /*4a10*/  ISETP.GT.U32.AND P6, PT, R4, R69, PT ;  /* 0x000000450400720c */ /* 0x000fe20003fc4070 */
[----:B------:R-:W-:Y:S01]  /*4a20*/  @!P2 IMAD.MOV R61, RZ, RZ, -R61 ;  /* 0x000000ffff3da224 */ /* 0x000fe200078e0a3d */
[----:B------:R-:W-:Y:S01]  /*4a30*/  ISETP.GE.AND P2, PT, R48, RZ, PT ;  /* 0x000000ff3000720c */ /* 0x000fe20003f46270 */
[----:B------:R-:W-:-:S04]  /*4a40*/  IMAD.HI.U32 R48, R6, R73, RZ ;  /* 0x0000004906307227 */ /* 0x000fc800078e00ff */
[----:B------:R-:W-:Y:S01]  /*4a50*/  @!P4 IMAD.MOV R63, RZ, RZ, -R63 ;  /* 0x000000ffff3fc224 */ /* 0x000fe200078e0a3f */
[----:B------:R-:W-:Y:S01]  /*4a60*/  ISETP.GE.AND P4, PT, R50, RZ, PT ;  /* 0x000000ff3200720c */ /* 0x000fe20003f86270 */
[----:B------:R-:W-:-:S04]  /*4a70*/  IMAD.HI.U32 R50, R6, R75, RZ ;  /* 0x0000004b06327227 */ /* 0x000fc800078e00ff */
[----:B------:R-:W-:Y:S01]  /*4a80*/  @!P3 IMAD.IADD R67, R67, 0x1, -R4 ;  /* 0x000000014343b824 */ /* 0x000fe200078e0a04 */
[----:B------:R-:W-:Y:S01]  /*4a90*/  ISETP.GT.U32.AND P3, PT, R4, R71, PT ;  /* 0x000000470400720c */ /* 0x000fe20003f64070 */
[----:B------:R-:W-:Y:S02]  /*4aa0*/  IMAD.MOV R48, RZ, RZ, -R48 ;  /* 0x000000ffff307224 */ /* 0x000fe400078e0a30 */
[----:B------:R-:W-:Y:S02]  /*4ab0*/  VIADD R54, R8, 0x50 ;  /* 0x0000005008367836 */ /* 0x000fe40000000000 */
[----:B------:R-:W-:Y:S02]  /*4ac0*/  IMAD.MOV R50, RZ, RZ, -R50 ;  /* 0x000000ffff327224 */ /* 0x000fe400078e0a32 */
[C---:B------:R-:W-:Y:S01]  /*4ad0*/  IMAD R73, R4.reuse, R48, R73 ;  /* 0x0000003004497224 */ /* 0x040fe200078e0249 */
[----:B------:R-:W-:Y:S01]  /*4ae0*/  IABS R77, R54 ;  /* 0x00000036004d7213 */ /* 0x000fe20000000000 */
[----:B------:R-:W-:-:S02]  /*4af0*/  IMAD R75, R4, R50, R75 ;  /* 0x00000032044b7224 */ /* 0x000fc400078e024b */
[--C-:B------:R-:W-:Y:S02]  /*4b00*/  @!P6 IMAD.IADD R69, R69, 0x1, -R4.reuse ;  /* 0x000000014545e824 */ /* 0x100fe400078e0a04 */
[----:B------:R-:W-:Y:S01]  /*4b10*/  @!P5 IMAD.MOV R67, RZ, RZ, -R67 ;  /* 0x000000ffff43d224 */ /* 0x000fe200078e0a43 */
[C---:B------:R-:W-:Y:S01]  /*4b20*/  ISETP.GT.U32.AND P5, PT, R4.reuse, R73, PT ;  /* 0x000000490400720c */ /* 0x040fe20003fa4070 */
[----:B------:R-:W-:Y:S01]  /*4b30*/  @!P3 IMAD.IADD R71, R71, 0x1, -R4 ;  /* 0x000000014747b824 */ /* 0x000fe200078e0a04 */
[----:B------:R-:W-:Y:S01]  /*4b40*/  ISETP.GT.U32.AND P6, PT, R4, R69, PT ;  /* 0x000000450400720c */ /* 0x000fe20003fc4070 */
[----:B------:R-:W-:Y:S01]  /*4b50*/  VIADD R52, R8, 0x48 ;  /* 0x0000004808347836 */ /* 0x000fe20000000000 */
[----:B------:R-:W-:Y:S01]  /*4b60*/  ISETP.GT.U32.AND P3, PT, R4, R75, PT ;  /* 0x0000004b0400720c */ /* 0x000fe20003f64070 */
[----:B------:R-:W-:-:S03]  /*4b70*/  IMAD.HI.U32 R44, R6, R77, RZ ;  /* 0x0000004d062c7227 */ /* 0x000fc600078e00ff */
[----:B------:R-:W-:Y:S01]  /*4b80*/  IABS R79, R52 ;  /* 0x00000034004f7213 */ /* 0x000fe20000000000 */
[----:B------:R-:W-:Y:S02]  /*4b90*/  IMAD.MOV R44, RZ, RZ, -R44 ;  /* 0x000000ffff2c7224 */ /* 0x000fe400078e0a2c */
[----:B------:R-:W-:Y:S02]  /*4ba0*/  VIADD R56, R8, 0x40 ;  /* 0x0000004008387836 */ /* 0x000fe40000000000 */
[----:B------:R-:W-:Y:S02]  /*4bb0*/  IMAD R77, R4, R44, R77 ;  /* 0x0000002c044d7224 */ /* 0x000fe400078e024d */
[----:B------:R-:W-:Y:S01]  /*4bc0*/  IMAD.HI.U32 R44, R6, R79, RZ ;  /* 0x0000004f062c7227 */ /* 0x000fe200078e00ff */
[----:B------:R-:W-:-:S03]  /*4bd0*/  IABS R81, R56 ;  /* 0x0000003800517213 */ /* 0x000fc60000000000 */
[--C-:B------:R-:W-:Y:S01]  /*4be0*/  @!P5 IMAD.IADD R73, R73, 0x1, -R4.reuse ;  /* 0x000000014949d824 */ /* 0x100fe200078e0a04 */
[----:B------:R-:W-:Y:S01]  /*4bf0*/  ISETP.GT.U32.AND P5, PT, R4, R71, PT ;  /* 0x000000470400720c */ /* 0x000fe20003fa4070 */
[--C-:B------:R-:W-:Y:S01]  /*4c00*/  @!P6 IMAD.IADD R69, R69, 0x1, -R4.reuse ;  /* 0x000000014545e824 */ /* 0x100fe200078e0a04 */
[----:B------:R-:W-:Y:S01]  /*4c10*/  ISETP.GE.AND P6, PT, R8, RZ, PT ;  /* 0x000000ff0800720c */ /* 0x000fe20003fc6270 */
[----:B------:R-:W-:Y:S01]  /*4c20*/  @!P3 IMAD.IADD R75, R75, 0x1, -R4 ;  /* 0x000000014b4bb824 */ /* 0x000fe200078e0a04 */
[----:B------:R-:W-:Y:S01]  /*4c30*/  ISETP.GT.U32.AND P3, PT, R4, R73, PT ;  /* 0x000000490400720c */ /* 0x000fe20003f64070 */
[----:B------:R-:W-:Y:S02]  /*4c40*/  IMAD.MOV R44, RZ, RZ, -R44 ;  /* 0x000000ffff2c7224 */ /* 0x000fe400078e0a2c */
[----:B------:R-:W-:Y:S02]  /*4c50*/  VIADD R58, R8, 0x38 ;  /* 0x00000038083a7836 */ /* 0x000fe40000000000 */
[----:B------:R-:W-:Y:S01]  /*4c60*/  @!P1 IMAD.MOV R69, RZ, RZ, -R69 ;  /* 0x000000ffff459224 */ /* 0x000fe200078e0a45 */
[C---:B------:R-:W-:Y:S01]  /*4c70*/  ISETP.GT.U32.AND P1, PT, R4.reuse, R75, PT ;  /* 0x0000004b0400720c */ /* 0x040fe20003f24070 */
[----:B------:R-:W-:Y:S01]  /*4c80*/  IMAD R79, R4, R44, R79 ;  /* 0x0000002c044f7224 */ /* 0x000fe200078e024f */
[----:B------:R-:W-:Y:S01]  /*4c90*/  IABS R83, R58 ;  /* 0x0000003a00537213 */ /* 0x000fe20000000000 */
[----:B------:R-:W-:-:S04]  /*4ca0*/  IMAD.HI.U32 R44, R6, R81, RZ ;  /* 0x00000051062c7227 */ /* 0x000fc800078e00ff */
[C---:B------:R-:W-:Y:S02]  /*4cb0*/  VIADD R62, R8.reuse, 0x28 ;  /* 0x00000028083e7836 */ /* 0x040fe40000000000 */
[----:B------:R-:W-:Y:S02]  /*4cc0*/  VIADD R60, R8, 0x30 ;  /* 0x00000030083c7836 */ /* 0x000fe40000000000 */
[----:B------:R-:W-:Y:S01]  /*4cd0*/  IMAD.MOV R44, RZ, RZ, -R44 ;  /* 0x000000ffff2c7224 */ /* 0x000fe200078e0a2c */
[----:B------:R-:W-:Y:S01]  /*4ce0*/  IABS R87, R62 ;  /* 0x0000003e00577213 */ /* 0x000fe20000000000 */
[----:B------:R-:W-:Y:S01]  /*4cf0*/  @!P5 IMAD.IADD R71, R71, 0x1, -R4 ;  /* 0x000000014747d824 */ /* 0x000fe200078e0a04 */
[----:B------:R-:W-:Y:S01]  /*4d00*/  ISETP.GT.U32.AND P5, PT, R4, R77, PT ;  /* 0x0000004d0400720c */ /* 0x000fe20003fa4070 */
[----:B------:R-:W-:Y:S01]  /*4d10*/  IMAD.HI.U32 R46, R6, R83, RZ ;  /* 0x00000053062e7227 */ /* 0x000fe200078e00ff */
[----:B------:R-:W-:-:S03]  /*4d20*/  IABS R85, R60 ;  /* 0x0000003c00557213 */ /* 0x000fc60000000000 */
[C---:B------:R-:W-:Y:S02]  /*4d30*/  IMAD R81, R4.reuse, R44, R81 ;  /* 0x0000002c04517224 */ /* 0x040fe400078e0251 */
[----:B------:R-:W-:Y:S02]  /*4d40*/  IMAD.MOV R46, RZ, RZ, -R46 ;  /* 0x000000ffff2e7224 */ /* 0x000fe400078e0a2e */
[----:B------:R-:W-:Y:S01]  /*4d50*/  @!P3 IMAD.IADD R73, R73, 0x1, -R4 ;  /* 0x000000014949b824 */ /* 0x000fe200078e0a04 */
[----:B------:R-:W-:Y:S01]  /*4d60*/  ISETP.GT.U32.AND P3, PT, R4, R79, PT ;  /* 0x0000004f0400720c */ /* 0x000fe20003f64070 */
[----:B------:R-:W-:-:S04]  /*4d70*/  IMAD.HI.U32 R50, R6, R87, RZ ;  /* 0x0000005706327227 */ /* 0x000fc800078e00ff */
[----:B------:R-:W-:Y:S01]  /*4d80*/  @!P1 IMAD.IADD R75, R75, 0x1, -R4 ;  /* 0x000000014b4b9824 */ /* 0x000fe200078e0a04 */
[----:B------:R-:W-:Y:S01]  /*4d90*/  ISETP.GT.U32.AND P1, PT, R4, R81, PT ;  /* 0x000000510400720c */ /* 0x000fe20003f24070 */
[----:B------:R-:W-:-:S04]  /*4da0*/  IMAD.HI.U32 R48, R6, R85, RZ ;  /* 0x0000005506307227 */ /* 0x000fc800078e00ff */
[C---:B------:R-:W-:Y:S02]  /*4db0*/  IMAD R83, R4.reuse, R46, R83 ;  /* 0x0000002e04537224 */ /* 0x040fe400078e0253 */
[----:B------:R-:W-:Y:S02]  /*4dc0*/  IMAD.MOV R50, RZ, RZ, -R50 ;  /* 0x000000ffff327224 */ /* 0x000fe400078e0a32 */
[----:B------:R-:W-:Y:S02]  /*4dd0*/  IMAD.MOV R48, RZ, RZ, -R48 ;  /* 0x000000ffff307224 */ /* 0x000fe400078e0a30 */
[----:B------:R-:W-:Y:S01]  /*4de0*/  @!P5 IMAD.IADD R77, R77, 0x1, -R4 ;  /* 0x000000014d4dd824 */ /* 0x000fe200078e0a04 */
[C---:B------:R-:W-:Y:S01]  /*4df0*/  ISETP.GT.U32.AND P5, PT, R4.reuse, R83, PT ;  /* 0x000000530400720c */ /* 0x040fe20003fa4070 */
[C---:B------:R-:W-:Y:S02]  /*4e00*/  IMAD R87, R4.reuse, R50, R87 ;  /* 0x0000003204577224 */ /* 0x040fe400078e0257 */
[----:B------:R-:W-:-:S02]  /*4e10*/  IMAD R85, R4, R48, R85 ;  /* 0x0000003004557224 */ /* 0x000fc400078e0255 */
[C---:B------:R-:W-:Y:S02]  /*4e20*/  VIADD R50, R8.reuse, 0x20 ;  /* 0x0000002008327836 */ /* 0x040fe40000000000 */
[C---:B------:R-:W-:Y:S02]  /*4e30*/  VIADD R64, R8.reuse, 0x18 ;  /* 0x0000001808407836 */ /* 0x040fe40000000000 */
[C---:B------:R-:W-:Y:S01]  /*4e40*/  VIADD R66, R8.reuse, 0x10 ;  /* 0x0000001008427836 */ /* 0x040fe20000000000 */
[----:B------:R-:W-:Y:S01]  /*4e50*/  IABS R89, R50 ;  /* 0x0000003200597213 */ /* 0x000fe20000000000 */
[----:B------:R-:W-:Y:S01]  /*4e60*/  VIADD R68, R8, 0x8 ;  /* 0x0000000808447836 */ /* 0x000fe20000000000 */
[----:B------:R-:W-:Y:S01]  /*4e70*/  IABS R91, R64 ;  /* 0x00000040005b7213 */ /* 0x000fe20000000000 */
[--C-:B------:R-:W-:Y:S01]  /*4e80*/  @!P3 IMAD.IADD R79, R79, 0x1, -R4.reuse ;  /* 0x000000014f4fb824 */ /* 0x100fe200078e0a04 */
[----:B------:R-:W-:Y:S01]  /*4e90*/  IABS R93, R66 ;  /* 0x00000042005d7213 */ /* 0x000fe20000000000 */
[----:B------:R-:W-:Y:S01]  /*4ea0*/  @!P1 IMAD.IADD R81, R81, 0x1, -R4 ;  /* 0x0000000151519824 */ /* 0x000fe200078e0a04 */
[----:B------:R-:W-:Y:S01]  /*4eb0*/  IABS R95, R68 ;  /* 0x00000044005f7213 */ /* 0x000fe20000000000 */
[----:B------:R-:W-:Y:S01]  /*4ec0*/  @!P0 IMAD.MOV R71, RZ, RZ, -R71 ;  /* 0x000000ffff478224 */ /* 0x000fe200078e0a47 */
[C---:B------:R-:W-:Y:S01]  /*4ed0*/  ISETP.GT.U32.AND P3, PT, R4.reuse, R85, PT ;  /* 0x000000550400720c */ /* 0x040fe20003f64070 */
[----:B------:R-:W-:Y:S01]  /*4ee0*/  @!P2 IMAD.MOV R73, RZ, RZ, -R73 ;  /* 0x000000ffff49a224 */ /* 0x000fe200078e0a49 */
[----:B------:R-:W-:Y:S01]  /*4ef0*/  ISETP.GT.U32.AND P1, PT, R4, R87, PT ;  /* 0x000000570400720c */ /* 0x000fe20003f24070 */
[----:B------:R-:W-:Y:S01]  /*4f00*/  IMAD.HI.U32 R8, R6, R89, RZ ;  /* 0x0000005906087227 */ /* 0x000fe200078e00ff */
[----:B------:R-:W-:-:S02]  /*4f10*/  ISETP.GT.U32.AND P0, PT, R4, R77, PT ;  /* 0x0000004d0400720c */ /* 0x000fc40003f04070 */
[----:B------:R-:W-:Y:S01]  /*4f20*/  ISETP.GT.U32.AND P2, PT, R4, R81, PT ;  /* 0x000000510400720c */ /* 0x000fe20003f44070 */
[----:B------:R-:W-:-:S04]  /*4f30*/  IMAD.HI.U32 R44, R6, R91, RZ ;  /* 0x0000005b062c7227 */ /* 0x000fc800078e00ff */
[----:B------:R-:W-:-:S04]  /*4f40*/  IMAD.HI.U32 R46, R6, R93, RZ ;  /* 0x0000005d062e7227 */ /* 0x000fc800078e00ff */
[----:B------:R-:W-:-:S04]  /*4f50*/  IMAD.HI.U32 R48, R6, R95, RZ ;  /* 0x0000005f06307227 */ /* 0x000fc800078e00ff */
[----:B------:R-:W-:-:S04]  /*4f60*/  IMAD.HI.U32 R6, R6, R97, RZ ;  /* 0x0000006106067227 */ /* 0x000fc800078e00ff */
[----:B------:R-:W-:Y:S01]  /*4f70*/  @!P5 IMAD.IADD R83, R83, 0x1, -R4 ;  /* 0x000000015353d824 */ /* 0x000fe200078e0a04 */
[C---:B------:R-:W-:Y:S01]  /*4f80*/  ISETP.GT.U32.AND P5, PT, R4.reuse, R79, PT ;  /* 0x0000004f0400720c */ /* 0x040fe20003fa4070 */
[----:B------:R-:W-:Y:S02]  /*4f90*/  IMAD.MOV R8, RZ, RZ, -R8 ;  /* 0x000000ffff087224 */ /* 0x000fe400078e0a08 */
[----:B------:R-:W-:Y:S02]  /*4fa0*/  IMAD.MOV R6, RZ, RZ, -R6 ;  /* 0x000000ffff067224 */ /* 0x000fe400078e0a06 */
[----:B------:R-:W-:Y:S02]  /*4fb0*/  IMAD.MOV R44, RZ, RZ, -R44 ;  /* 0x000000ffff2c7224 */ /* 0x000fe400078e0a2c */
[--C-:B------:R-:W-:Y:S01]  /*4fc0*/  @!P3 IMAD.IADD R85, R85, 0x1, -R4.reuse ;  /* 0x000000015555b824 */ /* 0x100fe200078e0a04 */
[C---:B------:R-:W-:Y:S01]  /*4fd0*/  ISETP.GT.U32.AND P3, PT, R4.reuse, R83, PT ;  /* 0x000000530400720c */ /* 0x040fe20003f64070 */
[----:B------:R-:W-:Y:S01]  /*4fe0*/  IMAD R89, R4, R8, R89 ;  /* 0x0000000804597224 */ /* 0x000fe200078e0259 */
[----:B------:R-:W-:Y:S01]  /*4ff0*/  SHF.R.S32.HI R8, RZ, 0x2, R153 ;  /* 0x00000002ff087819 */ /* 0x000fe20000011499 */
[----:B------:R-:W-:-:S02]  /*5000*/  @!P1 IMAD.IADD R87, R87, 0x1, -R4 ;  /* 0x0000000157579824 */ /* 0x000fc400078e0a04 */
[C---:B------:R-:W-:Y:S01]  /*5010*/  IMAD R97, R4.reuse, R6, R97 ;  /* 0x0000000604617224 */ /* 0x040fe200078e0261 */
[----:B------:R-:W-:Y:S01]  /*5020*/  SHF.R.U32.HI R6, RZ, 0x5, R153 ;  /* 0x00000005ff067819 */ /* 0x000fe20000011699 */
[C---:B------:R-:W-:Y:S01]  /*5030*/  IMAD R91, R4.reuse, R44, R91 ;  /* 0x0000002c045b7224 */ /* 0x040fe200078e025b */
[C---:B------:R-:W-:Y:S01]  /*5040*/  ISETP.GT.U32.AND P1, PT, R4.reuse, R87, PT ;  /* 0x000000570400720c */ /* 0x040fe20003f24070 */
[----:B------:R-:W-:Y:S01]  /*5050*/  @!P4 IMAD.MOV R75, RZ, RZ, -R75 ;  /* 0x000000ffff4bc224 */ /* 0x000fe200078e0a4b */
[C---:B------:R-:W-:Y:S01]  /*5060*/  ISETP.GT.U32.AND P4, PT, R4.reuse, R85, PT ;  /* 0x000000550400720c */ /* 0x040fe20003f84070 */
[--C-:B------:R-:W-:Y:S01]  /*5070*/  @!P0 IMAD.IADD R77, R77, 0x1, -R4.reuse ;  /* 0x000000014d4d8824 */ /* 0x100fe200078e0a04 */
[C---:B------:R-:W-:Y:S01]  /*5080*/  ISETP.GT.U32.AND P0, PT, R4.reuse, R89, PT ;  /* 0x000000590400720c */ /* 0x040fe20003f04070 */
[----:B------:R-:W-:Y:S01]  /*5090*/  @!P2 IMAD.IADD R81, R81, 0x1, -R4 ;  /* 0x000000015151a824 */ /* 0x000fe200078e0a04 */
[----:B------:R-:W-:Y:S01]  /*50a0*/  ISETP.GT.U32.AND P2, PT, R4, R97, PT ;  /* 0x000000610400720c */ /* 0x000fe20003f44070 */
[----:B------:R-:W-:Y:S01]  /*50b0*/  IMAD.MOV R46, RZ, RZ, -R46 ;  /* 0x000000ffff2e7224 */ /* 0x000fe200078e0a2e */
[----:B------:R-:W-:Y:S01]  /*50c0*/  SGXT R8, R8, 0x1 ;  /* 0x000000010808781a */ /* 0x000fe20000000200 */
[----:B------:R-:W-:Y:S01]  /*50d0*/  @!P5 IMAD.IADD R79, R79, 0x1, -R4 ;  /* 0x000000014f4fd824 */ /* 0x000fe200078e0a04 */
[----:B------:R-:W-:Y:S01]  /*50e0*/  ISETP.GT.U32.AND P5, PT, R4, R91, PT ;  /* 0x0000005b0400720c */ /* 0x000fe20003fa4070 */
[----:B------:R-:W-:Y:S01]  /*50f0*/  IMAD.MOV R48, RZ, RZ, -R48 ;  /* 0x000000ffff307224 */ /* 0x000fe200078e0a30 */
[----:B------:R-:W-:Y:S01]  /*5100*/  R2UR UR17, R6 ;  /* 0x00000000061172ca */ /* 0x000fe200000e0000 */
[----:B------:R-:W-:Y:S01]  /*5110*/  IMAD R93, R4, R46, R93 ;  /* 0x0000002e045d7224 */ /* 0x000fe200078e025d */
[----:B------:R-:W-:Y:S01]  /*5120*/  LOP3.LUT R99, R8, 0x90, RZ, 0xc0, !PT ;  /* 0x0000009008637812 */ /* 0x000fe200078ec0ff */
[----:B------:R-:W-:-:S02]  /*5130*/  IMAD R95, R4, R48, R95 ;  /* 0x00000030045f7224 */ /* 0x000fc400078e025f */
[--C-:B------:R-:W-:Y:S01]  /*5140*/  @!P3 IMAD.IADD R83, R83, 0x1, -R4.reuse ;  /* 0x000000015353b824 */ /* 0x100fe200078e0a04 */
[C---:B------:R-:W-:Y:S01]  /*5150*/  ISETP.GT.U32.AND P3, PT, R4.reuse, R93, PT ;  /* 0x0000005d0400720c */ /* 0x040fe20003f64070 */
[--C-:B------:R-:W-:Y:S01]  /*5160*/  @!P4 IMAD.IADD R85, R85, 0x1, -R4.reuse ;  /* 0x000000015555c824 */ /* 0x100fe200078e0a04 */
[----:B------:R-:W-:Y:S01]  /*5170*/  ISETP.GT.U32.AND P4, PT, R4, R95, PT ;  /* 0x0000005f0400720c */ /* 0x000fe20003f84070 */
[--C-:B------:R-:W-:Y:S01]  /*5180*/  @!P1 IMAD.IADD R87, R87, 0x1, -R4.reuse ;  /* 0x0000000157579824 */ /* 0x100fe200078e0a04 */
[----:B------:R-:W-:Y:S01]  /*5190*/  ISETP.GE.AND P1, PT, R54, RZ, PT ;  /* 0x000000ff3600720c */ /* 0x000fe20003f26270 */
[--C-:B------:R-:W-:Y:S01]  /*51a0*/  @!P0 IMAD.IADD R89, R89, 0x1, -R4.reuse ;  /* 0x0000000159598824 */ /* 0x100fe200078e0a04 */
[----:B------:R-:W-:Y:S01]  /*51b0*/  ISETP.GE.AND P0, PT, R52, RZ, PT ;  /* 0x000000ff3400720c */ /* 0x000fe20003f06270 */
[--C-:B------:R-:W-:Y:S01]  /*51c0*/  @!P2 IMAD.IADD R97, R97, 0x1, -R4.reuse ;  /* 0x000000016161a824 */ /* 0x100fe200078e0a04 */
[----:B------:R-:W-:Y:S01]  /*51d0*/  ISETP.GE.AND P2, PT, R58, RZ, PT ;  /* 0x000000ff3a00720c */ /* 0x000fe20003f46270 */
[----:B------:R-:W-:Y:S01]  /*51e0*/  @!P5 IMAD.IADD R91, R91, 0x1, -R4 ;  /* 0x000000015b5bd824 */ /* 0x000fe200078e0a04 */
[----:B------:R-:W-:Y:S01]  /*51f0*/  ISETP.GE.AND P5, PT, R56, RZ, PT ;  /* 0x000000ff3800720c */ /* 0x000fe20003fa6270 */
[----:B------:R-:W-:-:S02]  /*5200*/  IMAD.SHL.U32 R6, R153, 0x20, RZ ;  /* 0x0000002099067824 */ /* 0x000fc400078e00ff */
[--C-:B------:R-:W-:Y:S01]  /*5210*/  @!P3 IMAD.IADD R93, R93, 0x1, -R4.reuse ;  /* 0x000000015d5db824 */ /* 0x100fe200078e0a04 */
[----:B------:R-:W-:Y:S01]  /*5220*/  ISETP.GE.AND P3, PT, R60, RZ, PT ;  /* 0x000000ff3c00720c */ /* 0x000fe20003f66270 */
[----:B------:R-:W-:Y:S01]  /*5230*/  @!P4 IMAD.IADD R95, R95, 0x1, -R4 ;  /* 0x000000015f5fc824 */ /* 0x000fe200078e0a04 */
[C---:B------:R-:W-:Y:S01]  /*5240*/  ISETP.GT.U32.AND P4, PT, R4.reuse, R97, PT ;  /* 0x000000610400720c */ /* 0x040fe20003f84070 */
[----:B------:R-:W-:Y:S01]  /*5250*/  @!P1 IMAD.MOV R77, RZ, RZ, -R77 ;  /* 0x000000ffff4d9224 */ /* 0x000fe200078e0a4d */
[C---:B------:R-:W-:Y:S01]  /*5260*/  ISETP.GT.U32.AND P1, PT, R4.reuse, R89, PT ;  /* 0x000000590400720c */ /* 0x040fe20003f24070 */
[----:B------:R-:W-:Y:S01]  /*5270*/  @!P0 IMAD.MOV R79, RZ, RZ, -R79 ;  /* 0x000000ffff4f8224 */ /* 0x000fe200078e0a4f */
[C---:B------:R-:W-:Y:S01]  /*5280*/  ISETP.GT.U32.AND P0, PT, R4.reuse, R91, PT ;  /* 0x0000005b0400720c */ /* 0x040fe20003f04070 */
[----:B------:R-:W-:Y:S01]  /*5290*/  @!P2 IMAD.MOV R83, RZ, RZ, -R83 ;  /* 0x000000ffff53a224 */ /* 0x000fe200078e0a53 */
[C---:B------:R-:W-:Y:S01]  /*52a0*/  ISETP.GT.U32.AND P2, PT, R4.reuse, R93, PT ;  /* 0x0000005d0400720c */ /* 0x040fe20003f44070 */
[----:B------:R-:W-:Y:S01]  /*52b0*/  @!P5 IMAD.MOV R81, RZ, RZ, -R81 ;  /* 0x000000ffff51d224 */ /* 0x000fe200078e0a51 */
[----:B------:R-:W-:Y:S01]  /*52c0*/  ISETP.GT.U32.AND P5, PT, R4, R95, PT ;  /* 0x0000005f0400720c */ /* 0x000fe20003fa4070 */
[----:B------:R-:W-:Y:S01]  /*52d0*/  IMAD R0, R0, UR7, RZ ;  /* 0x0000000700007c24 */ /* 0x000fe2000f8e02ff */
[----:B------:R-:W-:Y:S01]  /*52e0*/  LOP3.LUT R152, R99, 0x1f60, R6, 0xf8, !PT ;  /* 0x00001f6063987812 */ /* 0x000fe200078ef806 */
[----:B------:R-:W-:Y:S01]  /*52f0*/  @!P3 IMAD.MOV R85, RZ, RZ, -R85 ;  /* 0x000000ffff55b224 */ /* 0x000fe200078e0a55 */
[----:B------:R-:W-:Y:S01]  /*5300*/  ISETP.GE.AND P3, PT, R62, RZ, PT ;  /* 0x000000ff3e00720c */ /* 0x000fe20003f66270 */
[--C-:B------:R-:W-:Y:S01]  /*5310*/  @!P4 IMAD.IADD R97, R97, 0x1, -R4.reuse ;  /* 0x000000016161c824 */ /* 0x100fe200078e0a04 */
[----:B------:R-:W-:Y:S01]  /*5320*/  ISETP.GE.AND P4, PT, R66, RZ, PT ;  /* 0x000000ff4200720c */ /* 0x000fe20003f86270 */
[--C-:B------:R-:W-:Y:S01]  /*5330*/  @!P1 IMAD.IADD R89, R89, 0x1, -R4.reuse ;  /* 0x0000000159599824 */ /* 0x100fe200078e0a04 */
[----:B------:R-:W-:Y:S01]  /*5340*/  ISETP.GE.AND P1, PT, R50, RZ, PT ;  /* 0x000000ff3200720c */ /* 0x000fe20003f26270 */
[--C-:B------:R-:W-:Y:S01]  /*5350*/  @!P0 IMAD.IADD R91, R91, 0x1, -R4.reuse ;  /* 0x000000015b5b8824 */ /* 0x100fe200078e0a04 */
[----:B------:R-:W-:Y:S01]  /*5360*/  ISETP.GE.AND P0, PT, R64, RZ, PT ;  /* 0x000000ff4000720c */ /* 0x000fe20003f06270 */
[--C-:B------:R-:W-:Y:S01]  /*5370*/  @!P2 IMAD.IADD R93, R93, 0x1, -R4.reuse ;  /* 0x000000015d5da824 */ /* 0x100fe200078e0a04 */
[----:B------:R-:W-:Y:S01]  /*5380*/  ISETP.GE.AND P2, PT, R68, RZ, PT ;  /* 0x000000ff4400720c */ /* 0x000fe20003f46270 */
[----:B------:R-:W-:Y:S01]  /*5390*/  @!P5 IMAD.IADD R95, R95, 0x1, -R4 ;  /* 0x000000015f5fd824 */ /* 0x000fe200078e0a04 */
[----:B------:R-:W-:Y:S01]  /*53a0*/  ISETP.NE.AND P5, PT, R3, RZ, PT ;  /* 0x000000ff0300720c */ /* 0x000fe20003fa5270 */
[----:B------:R-:W-:Y:S01]  /*53b0*/  @!P6 IMAD.MOV R97, RZ, RZ, -R97 ;  /* 0x000000ffff61e224 */ /* 0x000fe200078e0a61 */
[----:B------:R-:W-:Y:S01]  /*53c0*/  LOP3.LUT R4, RZ, R3, RZ, 0x33, !PT ;  /* 0x00000003ff047212 */ /* 0x000fe200078e33ff */
[----:B------:R-:W-:Y:S01]  /*53d0*/  @!P3 IMAD.MOV R87, RZ, RZ, -R87 ;  /* 0x000000ffff57b224 */ /* 0x000fe200078e0a57 */
[----:B------:R-:W-:Y:S01]  /*53e0*/  CS2R R98, SRZ ;  /* 0x0000000000627805 */ /* 0x000fe2000001ff00 */
[----:B------:R-:W-:Y:S01]  /*53f0*/  @!P4 IMAD.MOV R93, RZ, RZ, -R93 ;  /* 0x000000ffff5dc224 */ /* 0x000fe200078e0a5d */
[C---:B------:R-:W-:Y:S01]  /*5400*/  SEL R2, R4.reuse, R2, !P5 ;  /* 0x0000000204027207 */ /* 0x040fe20006800000 */
[----:B------:R-:W-:Y:S01]  /*5410*/  @!P1 IMAD.MOV R89, RZ, RZ, -R89 ;  /* 0x000000ffff599224 */ /* 0x000fe200078e0a59 */
[C---:B------:R-:W-:Y:S01]  /*5420*/  SEL R7, R4.reuse, R7, !P5 ;  /* 0x0000000704077207 */ /* 0x040fe20006800000 */
[----:B------:R-:W-:Y:S01]  /*5430*/  @!P0 IMAD.MOV R91, RZ, RZ, -R91 ;  /* 0x000000ffff5b8224 */ /* 0x000fe200078e0a5b */
[----:B------:R-:W-:Y:S01]  /*5440*/  SEL R11, R4, R11, !P5 ;  /* 0x0000000b040b7207 */ /* 0x000fe20006800000 */
[----:B------:R-:W-:Y:S01]  /*5450*/  IMAD R191, R2, UR6, RZ ;  /* 0x0000000602bf7c24 */ /* 0x000fe2000f8e02ff */
[C---:B------:R-:W-:Y:S01]  /*5460*/  SEL R12, R4.reuse, R12, !P5 ;  /* 0x0000000c040c7207 */ /* 0x040fe20006800000 */
[----:B------:R-:W-:Y:S01]  /*5470*/  @!P2 IMAD.MOV R95, RZ, RZ, -R95 ;  /* 0x000000ffff5fa224 */ /* 0x000fe200078e0a5f */
[C---:B------:R-:W-:Y:S01]  /*5480*/  SEL R10, R4.reuse, R10, !P5 ;  /* 0x0000000a040a7207 */ /* 0x040fe20006800000 */
[----:B------:R-:W-:Y:S01]  /*5490*/  IMAD R7, R7, UR6, RZ ;  /* 0x0000000607077c24 */ /* 0x000fe2000f8e02ff */
[C---:B------:R-:W-:Y:S01]  /*54a0*/  SEL R9, R4.reuse, R9, !P5 ;  /* 0x0000000904097207 */ /* 0x040fe20006800000 */
[----:B------:R-:W-:Y:S01]  /*54b0*/  IMAD R11, R11, UR6, RZ ;  /* 0x000000060b0b7c24 */ /* 0x000fe2000f8e02ff */
[----:B------:R-:W-:Y:S01]  /*54c0*/  SEL R14, R4, R14, !P5 ;  /* 0x0000000e040e7207 */ /* 0x000fe20006800000 */
[----:B------:R-:W-:Y:S01]  /*54d0*/  IMAD R12, R12, UR6, RZ ;  /* 0x000000060c0c7c24 */ /* 0x000fe2000f8e02ff */
[----:B------:R-:W-:Y:S01]  /*54e0*/  SEL R13, R4, R13, !P5 ;  /* 0x0000000d040d7207 */ /* 0x000fe20006800000 */
[----:B------:R-:W-:Y:S01]  /*54f0*/  IMAD R10, R10, UR6, RZ ;  /* 0x000000060a0a7c24 */ /* 0x000fe2000f8e02ff */
[C---:B------:R-:W-:Y:S01]  /*5500*/  SEL R16, R4.reuse, R16, !P5 ;  /* 0x0000001004107207 */ /* 0x040fe20006800000 */
        /* <DEDUP_REMOVED lines=11> */
[----:B------:R-:W-:Y:S01]  /*55c0*/  SHF.R.S32.HI R190, RZ, 0x1f, R191 ;  /* 0x0000001fffbe7819 */ /* 0x000fe200000114bf */
        /* <DEDUP_REMOVED lines=99> */
[----:B------:R-:W-:Y:S01]  /*5c00*/  IADD3 R191, P4, R191, UR10, RZ ;  /* 0x0000000abfbf7c10 */ /* 0x000fe2000ff9e0ff */
[----:B------:R-:W-:Y:S01]  /*5c10*/  IMAD R93, R93, UR6, RZ ;  /* 0x000000065d5d7c24 */ /* 0x000fe2000f8e02ff */
[----:B------:R-:W-:Y:S01]  /*5c20*/  SEL R4, R4, R97, !P5 ;  /* 0x0000006104047207 */ /* 0x000fe20006800000 */
[----:B------:R-:W-:Y:S01]  /*5c30*/  IMAD R3, R3, UR6, RZ ;  /* 0x0000000603037c24 */ /* 0x000fe2000f8e02ff */
[----:B------:R-:W-:-:S02]  /*5c40*/  SHF.R.S32.HI R192, RZ, 0x1f, R7 ;  /* 0x0000001fffc07819 */ /* 0x000fc40000011407 */
[----:B------:R-:W-:Y:S02]  /*5c50*/  CS2R R94, SRZ ;  /* 0x00000000005e7805 */ /* 0x000fe4000001ff00 */
[----:B------:R-:W-:Y:S01]  /*5c60*/  IADD3 R193, P6, R7, UR10, RZ ;  /* 0x0000000a07c17c10 */ /* 0x000fe2000ffde0ff */
[----:B------:R-:W-:Y:S01]  /*5c70*/  IMAD R2, R4, UR6, RZ ;  /* 0x0000000604027c24 */ /* 0x000fe2000f8e02ff */
[----:B------:R-:W-:Y:S01]  /*5c80*/  SHF.R.S32.HI R196, RZ, 0x1f, R11 ;  /* 0x0000001fffc47819 */ /* 0x000fe2000001140b */
[----:B------:R-:W-:Y:S01]  /*5c90*/  USHF.R.U32.HI UR6, URZ, 0x4, UR5 ;  /* 0x000000043f067899 */ /* 0x000fe20008011605 */
[----:B------:R-:W-:Y:S02]  /*5ca0*/  IADD3 R197, P3, R11, UR10, RZ ;  /* 0x0000000a0bc57c10 */ /* 0x000fe4000ff7e0ff */
[----:B------:R-:W-:Y:S02]  /*5cb0*/  CS2R R96, SRZ ;  /* 0x0000000000607805 */ /* 0x000fe4000001ff00 */
[----:B------:R-:W-:Y:S01]  /*5cc0*/  SHF.R.S32.HI R194, RZ, 0x1f, R12 ;  /* 0x0000001fffc27819 */ /* 0x000fe2000001140c */
[----:B------:R-:W-:Y:S01]  /*5cd0*/  USGXT.U32 UR6, UR6, 0xe ;  /* 0x0000000e0606789a */ /* 0x000fe20008000000 */
[----:B------:R-:W-:Y:S01]  /*5ce0*/  IADD3 R195, P5, R12, UR10, RZ ;  /* 0x0000000a0cc37c10 */ /* 0x000fe2000ffbe0ff */
[----:B------:R-:W-:Y:S01]  /*5cf0*/  UMOV UR7, URZ ;  /* 0x0000003f00077c82 */ /* 0x000fe20008000000 */
[----:B------:R-:W-:-:S02]  /*5d00*/  SHF.R.S32.HI R198, RZ, 0x1f, R10 ;  /* 0x0000001fffc67819 */ /* 0x000fc4000001140a */
[----:B------:R-:W-:Y:S02]  /*5d10*/  IADD3 R199, P2, R10, UR10, RZ ;  /* 0x0000000a0ac77c10 */ /* 0x000fe4000ff5e0ff */
[----:B------:R-:W-:Y:S01]  /*5d20*/  SHF.R.S32.HI R200, RZ, 0x1f, R9 ;  /* 0x0000001fffc87819 */ /* 0x000fe20000011409 */
[----:B------:R-:W-:Y:S01]  /*5d30*/  UMOV UR14, UR6 ;  /* 0x00000006000e7c82 */ /* 0x000fe20008000000 */
[----:B------:R-:W-:Y:S02]  /*5d40*/  IADD3 R201, P1, R9, UR10, RZ ;  /* 0x0000000a09c97c10 */ /* 0x000fe4000ff3e0ff */
[----:B------:R-:W-:Y:S02]  /*5d50*/  SHF.R.S32.HI R202, RZ, 0x1f, R14 ;  /* 0x0000001fffca7819 */ /* 0x000fe4000001140e */
[----:B------:R-:W-:Y:S02]  /*5d60*/  IADD3 R203, P0, R14, UR10, RZ ;  /* 0x0000000a0ecb7c10 */ /* 0x000fe4000ff1e0ff */
[----:B------:R-:W-:-:S02]  /*5d70*/  IADD3.X R190, R190, UR11, RZ, P4, !PT ;  /* 0x0000000bbebe7c10 */ /* 0x000fc4000a7fe4ff */
[----:B------:R-:W-:Y:S02]  /*5d80*/  SHF.R.S32.HI R204, RZ, 0x1f, R13 ;  /* 0x0000001fffcc7819 */ /* 0x000fe4000001140d */
[----:B------:R-:W-:Y:S02]  /*5d90*/  IADD3 R205, P4, R13, UR10, RZ ;  /* 0x0000000a0dcd7c10 */ /* 0x000fe4000ff9e0ff */
[----:B------:R-:W-:Y:S02]  /*5da0*/  IADD3.X R192, R192, UR11, RZ, P6, !PT ;  /* 0x0000000bc0c07c10 */ /* 0x000fe4000b7fe4ff */
[----:B------:R-:W-:Y:S02]  /*5db0*/  IADD3.X R196, R196, UR11, RZ, P3, !PT ;  /* 0x0000000bc4c47c10 */ /* 0x000fe40009ffe4ff */
[----:B------:R-:W-:Y:S02]  /*5dc0*/  SHF.R.S32.HI R206, RZ, 0x1f, R16 ;  /* 0x0000001fffce7819 */ /* 0x000fe40000011410 */
[----:B------:R-:W-:-:S02]  /*5dd0*/  IADD3 R207, P6, R16, UR10, RZ ;  /* 0x0000000a10cf7c10 */ /* 0x000fc4000ffde0ff */
[----:B------:R-:W-:Y:S02]  /*5de0*/  IADD3.X R194, R194, UR11, RZ, P5, !PT ;  /* 0x0000000bc2c27c10 */ /* 0x000fe4000affe4ff */
[----:B------:R-:W-:Y:S02]  /*5df0*/  SHF.R.S32.HI R210, RZ, 0x1f, R17 ;  /* 0x0000001fffd27819 */ /* 0x000fe40000011411 */
[----:B------:R-:W-:Y:S02]  /*5e00*/  IADD3 R211, P3, R17, UR10, RZ ;  /* 0x0000000a11d37c10 */ /* 0x000fe4000ff7e0ff */
[----:B------:R-:W-:Y:S02]  /*5e10*/  IADD3.X R198, R198, UR11, RZ, P2, !PT ;  /* 0x0000000bc6c67c10 */ /* 0x000fe400097fe4ff */
[----:B------:R-:W-:Y:S02]  /*5e20*/  SHF.R.S32.HI R208, RZ, 0x1f, R15 ;  /* 0x0000001fffd07819 */ /* 0x000fe4000001140f */
[----:B------:R-:W-:-:S02]  /*5e30*/  IADD3 R209, P5, R15, UR10, RZ ;  /* 0x0000000a0fd17c10 */ /* 0x000fc4000ffbe0ff */
[----:B------:R-:W-:Y:S02]  /*5e40*/  SHF.R.S32.HI R212, RZ, 0x1f, R18 ;  /* 0x0000001fffd47819 */ /* 0x000fe40000011412 */
[----:B------:R-:W-:Y:S02]  /*5e50*/  IADD3 R213, P2, R18, UR10, RZ ;  /* 0x0000000a12d57c10 */ /* 0x000fe4000ff5e0ff */
[----:B------:R-:W-:Y:S02]  /*5e60*/  IADD3.X R200, R200, UR11, RZ, P1, !PT ;  /* 0x0000000bc8c87c10 */ /* 0x000fe40008ffe4ff */
[----:B------:R-:W-:Y:S02]  /*5e70*/  SHF.R.S32.HI R214, RZ, 0x1f, R19 ;  /* 0x0000001fffd67819 */ /* 0x000fe40000011413 */
[----:B------:R-:W-:Y:S02]  /*5e80*/  IADD3 R215, P1, R19, UR10, RZ ;  /* 0x0000000a13d77c10 */ /* 0x000fe4000ff3e0ff */
[----:B------:R-:W-:-:S02]  /*5e90*/  IADD3.X R202, R202, UR11, RZ, P0, !PT ;  /* 0x0000000bcaca7c10 */ /* 0x000fc400087fe4ff */
[----:B------:R-:W-:Y:S02]  /*5ea0*/  SHF.R.S32.HI R216, RZ, 0x1f, R20 ;  /* 0x0000001fffd87819 */ /* 0x000fe40000011414 */
[----:B------:R-:W-:Y:S02]  /*5eb0*/  IADD3 R217, P0, R20, UR10, RZ ;  /* 0x0000000a14d97c10 */ /* 0x000fe4000ff1e0ff */
[----:B------:R-:W-:Y:S02]  /*5ec0*/  IADD3.X R204, R204, UR11, RZ, P4, !PT ;  /* 0x0000000bcccc7c10 */ /* 0x000fe4000a7fe4ff */
[----:B------:R-:W-:Y:S02]  /*5ed0*/  SHF.R.S32.HI R218, RZ, 0x1f, R21 ;  /* 0x0000001fffda7819 */ /* 0x000fe40000011415 */
[----:B------:R-:W-:Y:S02]  /*5ee0*/  IADD3 R219, P4, R21, UR10, RZ ;  /* 0x0000000a15db7c10 */ /* 0x000fe4000ff9e0ff */
[----:B------:R-:W-:-:S02]  /*5ef0*/  IADD3.X R206, R206, UR11, RZ, P6, !PT ;  /* 0x0000000bcece7c10 */ /* 0x000fc4000b7fe4ff */
[----:B------:R-:W-:Y:S02]  /*5f00*/  IADD3.X R210, R210, UR11, RZ, P3, !PT ;  /* 0x0000000bd2d27c10 */ /* 0x000fe40009ffe4ff */
[----:B------:R-:W-:Y:S02]  /*5f10*/  SHF.R.S32.HI R220, RZ, 0x1f, R22 ;  /* 0x0000001fffdc7819 */ /* 0x000fe40000011416 */
[----:B------:R-:W-:Y:S02]  /*5f20*/  IADD3 R221, P6, R22, UR10, RZ ;  /* 0x0000000a16dd7c10 */ /* 0x000fe4000ffde0ff */
[----:B------:R-:W-:Y:S02]  /*5f30*/  IADD3.X R208, R208, UR11, RZ, P5, !PT ;  /* 0x0000000bd0d07c10 */ /* 0x000fe4000affe4ff */
[----:B------:R-:W-:Y:S02]  /*5f40*/  SHF.R.S32.HI R224, RZ, 0x1f, R24 ;  /* 0x0000001fffe07819 */ /* 0x000fe40000011418 */
[----:B------:R-:W-:-:S02]  /*5f50*/  IADD3 R225, P3, R24, UR10, RZ ;  /* 0x0000000a18e17c10 */ /* 0x000fc4000ff7e0ff */
[----:B------:R-:W-:Y:S02]  /*5f60*/  IADD3.X R212, R212, UR11, RZ, P2, !PT ;  /* 0x0000000bd4d47c10 */ /* 0x000fe400097fe4ff */
[----:B------:R-:W-:Y:S02]  /*5f70*/  SHF.R.S32.HI R222, RZ, 0x1f, R23 ;  /* 0x0000001fffde7819 */ /* 0x000fe40000011417 */
[----:B------:R-:W-:Y:S02]  /*5f80*/  IADD3 R223, P5, R23, UR10, RZ ;  /* 0x0000000a17df7c10 */ /* 0x000fe4000ffbe0ff */
[----:B------:R-:W-:Y:S02]  /*5f90*/  SHF.R.S32.HI R226, RZ, 0x1f, R26 ;  /* 0x0000001fffe27819 */ /* 0x000fe4000001141a */
[----:B------:R-:W-:Y:S02]  /*5fa0*/  IADD3 R227, P2, R26, UR10, RZ ;  /* 0x0000000a1ae37c10 */ /* 0x000fe4000ff5e0ff */
[----:B------:R-:W-:-:S02]  /*5fb0*/  IADD3.X R214, R214, UR11, RZ, P1, !PT ;  /* 0x0000000bd6d67c10 */ /* 0x000fc40008ffe4ff */
[----:B------:R-:W-:Y:S02]  /*5fc0*/  SHF.R.S32.HI R228, RZ, 0x1f, R25 ;  /* 0x0000001fffe47819 */ /* 0x000fe40000011419 */
[----:B------:R-:W-:Y:S02]  /*5fd0*/  IADD3 R229, P1, R25, UR10, RZ ;  /* 0x0000000a19e57c10 */ /* 0x000fe4000ff3e0ff */
[----:B------:R-:W-:Y:S02]  /*5fe0*/  CS2R R24, SRZ ;  /* 0x0000000000187805 */ /* 0x000fe4000001ff00 */
[----:B------:R-:W-:Y:S02]  /*5ff0*/  IADD3.X R216, R216, UR11, RZ, P0, !PT ;  /* 0x0000000bd8d87c10 */ /* 0x000fe400087fe4ff */
[----:B------:R-:W-:Y:S02]  /*6000*/  SHF.R.S32.HI R230, RZ, 0x1f, R27 ;  /* 0x0000001fffe67819 */ /* 0x000fe4000001141b */
[----:B------:R-:W-:-:S02]  /*6010*/  IADD3 R231, P0, R27, UR10, RZ ;  /* 0x0000000a1be77c10 */ /* 0x000fc4000ff1e0ff */
[----:B------:R-:W-:Y:S02]  /*6020*/  CS2R R26, SRZ ;  /* 0x00000000001a7805 */ /* 0x000fe4000001ff00 */
[----:B------:R-:W-:Y:S02]  /*6030*/  IADD3.X R218, R218, UR11, RZ, P4, !PT ;  /* 0x0000000bdada7c10 */ /* 0x000fe4000a7fe4ff */
[----:B------:R-:W-:Y:S02]  /*6040*/  SHF.R.S32.HI R232, RZ, 0x1f, R28 ;  /* 0x0000001fffe87819 */ /* 0x000fe4000001141c */
[----:B------:R-:W-:Y:S02]  /*6050*/  IADD3 R233, P4, R28, UR10, RZ ;  /* 0x0000000a1ce97c10 */ /* 0x000fe4000ff9e0ff */
[----:B------:R-:W-:Y:S02]  /*6060*/  IADD3.X R220, R220, UR11, RZ, P6, !PT ;  /* 0x0000000bdcdc7c10 */ /* 0x000fe4000b7fe4ff */
[----:B------:R-:W-:-:S02]  /*6070*/  IADD3.X R224, R224, UR11, RZ, P3, !PT ;  /* 0x0000000be0e07c10 */ /* 0x000fc40009ffe4ff */
[----:B------:R-:W-:Y:S02]  /*6080*/  SHF.R.S32.HI R234, RZ, 0x1f, R29 ;  /* 0x0000001fffea7819 */ /* 0x000fe4000001141d */
[----:B------:R-:W-:Y:S02]  /*6090*/  IADD3 R235, P6, R29, UR10, RZ ;  /* 0x0000000a1deb7c10 */ /* 0x000fe4000ffde0ff */
[----:B------:R-:W-:Y:S02]  /*60a0*/  CS2R R28, SRZ ;  /* 0x00000000001c7805 */ /* 0x000fe4000001ff00 */
[----:B------:R-:W-:Y:S02]  /*60b0*/  IADD3.X R222, R222, UR11, RZ, P5, !PT ;  /* 0x0000000bdede7c10 */ /* 0x000fe4000affe4ff */
[----:B------:R-:W-:Y:S02]  /*60c0*/  SHF.R.S32.HI R238, RZ, 0x1f, R31 ;  /* 0x0000001fffee7819 */ /* 0x000fe4000001141f */
[----:B------:R-:W-:-:S02]  /*60d0*/  IADD3 R239, P3, R31, UR10, RZ ;  /* 0x0000000a1fef7c10 */ /* 0x000fc4000ff7e0ff */
[----:B------:R-:W-:Y:S02]  /*60e0*/  IADD3.X R226, R226, UR11, RZ, P2, !PT ;  /* 0x0000000be2e27c10 */ /* 0x000fe400097fe4ff */
[----:B------:R-:W-:Y:S02]  /*60f0*/  SHF.R.S32.HI R236, RZ, 0x1f, R30 ;  /* 0x0000001fffec7819 */ /* 0x000fe4000001141e */
[----:B------:R-:W-:Y:S02]  /*6100*/  IADD3 R237, P5, R30, UR10, RZ ;  /* 0x0000000a1eed7c10 */ /* 0x000fe4000ffbe0ff */
[----:B------:R-:W-:Y:S02]  /*6110*/  CS2R R30, SRZ ;  /* 0x00000000001e7805 */ /* 0x000fe4000001ff00 */
[----:B------:R-:W-:Y:S02]  /*6120*/  SHF.R.S32.HI R240, RZ, 0x1f, R32 ;  /* 0x0000001ffff07819 */ /* 0x000fe40000011420 */
[----:B------:R-:W-:-:S02]  /*6130*/  IADD3 R241, P2, R32, UR10, RZ ;  /* 0x0000000a20f17c10 */ /* 0x000fc4000ff5e0ff */
[----:B------:R-:W-:Y:S02]  /*6140*/  IADD3.X R228, R228, UR11, RZ, P1, !PT ;  /* 0x0000000be4e47c10 */ /* 0x000fe40008ffe4ff */
[----:B------:R-:W-:Y:S02]  /*6150*/  SHF.R.S32.HI R242, RZ, 0x1f, R33 ;  /* 0x0000001ffff27819 */ /* 0x000fe40000011421 */
[----:B------:R-:W-:Y:S02]  /*6160*/  IADD3 R243, P1, R33, UR10, RZ ;  /* 0x0000000a21f37c10 */ /* 0x000fe4000ff3e0ff */
[----:B------:R-:W-:Y:S02]  /*6170*/  CS2R R32, SRZ ;  /* 0x0000000000207805 */ /* 0x000fe4000001ff00 */
[----:B------:R-:W-:Y:S02]  /*6180*/  IADD3.X R230, R230, UR11, RZ, P0, !PT ;  /* 0x0000000be6e67c10 */ /* 0x000fe400087fe4ff */
[----:B------:R-:W-:-:S02]  /*6190*/  SHF.R.S32.HI R244, RZ, 0x1f, R34 ;  /* 0x0000001ffff47819 */ /* 0x000fc40000011422 */
[----:B------:R-:W-:Y:S02]  /*61a0*/  IADD3 R245, P0, R34, UR10, RZ ;  /* 0x0000000a22f57c10 */ /* 0x000fe4000ff1e0ff */
[----:B------:R-:W-:Y:S02]  /*61b0*/  IADD3.X R232, R232, UR11, RZ, P4, !PT ;  /* 0x0000000be8e87c10 */ /* 0x000fe4000a7fe4ff */
[----:B------:R-:W-:Y:S02]  /*61c0*/  SHF.R.S32.HI R246, RZ, 0x1f, R35 ;  /* 0x0000001ffff67819 */ /* 0x000fe40000011423 */
[----:B------:R-:W-:Y:S02]  /*61d0*/  IADD3 R247, P4, R35, UR10, RZ ;  /* 0x0000000a23f77c10 */ /* 0x000fe4000ff9e0ff */
[----:B------:R-:W-:Y:S02]  /*61e0*/  CS2R R34, SRZ ;  /* 0x0000000000227805 */ /* 0x000fe4000001ff00 */
[----:B------:R-:W-:-:S02]  /*61f0*/  IADD3.X R234, R234, UR11, RZ, P6, !PT ;  /* 0x0000000beaea7c10 */ /* 0x000fc4000b7fe4ff */
[----:B------:R-:W-:Y:S02]  /*6200*/  IADD3.X R238, R238, UR11, RZ, P3, !PT ;  /* 0x0000000beeee7c10 */ /* 0x000fe40009ffe4ff */
[----:B------:R-:W-:Y:S02]  /*6210*/  SHF.R.S32.HI R248, RZ, 0x1f, R36 ;  /* 0x0000001ffff87819 */ /* 0x000fe40000011424 */
[----:B------:R-:W-:Y:S02]  /*6220*/  IADD3 R249, P6, R36, UR10, RZ ;  /* 0x0000000a24f97c10 */ /* 0x000fe4000ffde0ff */
[----:B------:R-:W-:Y:S02]  /*6230*/  IADD3.X R236, R236, UR11, RZ, P5, !PT ;  /* 0x0000000becec7c10 */ /* 0x000fe4000affe4ff */
[----:B------:R-:W-:Y:S02]  /*6240*/  IADD3 R6, P3, R38, UR10, RZ ;  /* 0x0000000a26067c10 */ /* 0x000fe4000ff7e0ff */
[----:B------:R-:W-:-:S02]  /*6250*/  IADD3.X R240, R240, UR11, RZ, P2, !PT ;  /* 0x0000000bf0f07c10 */ /* 0x000fc400097fe4ff */
[----:B------:R-:W-:Y:S01]  /*6260*/  SHF.R.S32.HI R250, RZ, 0x1f, R37 ;  /* 0x0000001ffffa7819 */ /* 0x000fe20000011425 */
[----:B------:R0:W-:Y:S01]  /*6270*/  STL [R1+0x600], R6 ;  /* 0x0006000601007387 */ /* 0x0001e20000100800 */
[----:B------:R-:W-:Y:S02]  /*6280*/  IADD3 R251, P5, R37, UR10, RZ ;  /* 0x0000000a25fb7c10 */ /* 0x000fe4000ffbe0ff */
[----:B------:R-:W-:Y:S02]  /*6290*/  CS2R R36, SRZ ;  /* 0x0000000000247805 */ /* 0x000fe4000001ff00 */
[----:B------:R-:W-:Y:S02]  /*62a0*/  IADD3 R7, P2, R39, UR10, RZ ;  /* 0x0000000a27077c10 */ /* 0x000fe4000ff5e0ff */
[----:B------:R-:W-:Y:S02]  /*62b0*/  IADD3.X R242, R242, UR11, RZ, P1, !PT ;  /* 0x0000000bf2f27c10 */ /* 0x000fe40008ffe4ff */
[----:B------:R-:W-:Y:S01]  /*62c0*/  SHF.R.S32.HI R252, RZ, 0x1f, R38 ;  /* 0x0000001ffffc7819 */ /* 0x000fe20000011426 */
[----:B------:R1:W-:Y:S01]  /*62d0*/  STL [R1+0x608], R7 ;  /* 0x0006080701007387 */ /* 0x0003e20000100800 */
[----:B------:R-:W-:-:S02]  /*62e0*/  IADD3 R8, P1, R40, UR10, RZ ;  /* 0x0000000a28087c10 */ /* 0x000fc4000ff3e0ff */
[----:B------:R-:W-:Y:S02]  /*62f0*/  IADD3.X R244, R244, UR11, RZ, P0, !PT ;  /* 0x0000000bf4f47c10 */ /* 0x000fe400087fe4ff */
[----:B------:R-:W-:Y:S01]  /*6300*/  IADD3 R9, P0, R41, UR10, RZ ;  /* 0x0000000a29097c10 */ /* 0x000fe2000ff1e0ff */
[----:B------:R2:W-:Y:S01]  /*6310*/  STL [R1+0x610], R8 ;  /* 0x0006100801007387 */ /* 0x0005e20000100800 */
[----:B------:R-:W-:Y:S02]  /*6320*/  IADD3.X R246, R246, UR11, RZ, P4, !PT ;  /* 0x0000000bf6f67c10 */ /* 0x000fe4000a7fe4ff */
[----:B------:R-:W-:Y:S01]  /*6330*/  SHF.R.S32.HI R4, RZ, 0x1f, R39 ;  /* 0x0000001fff047819 */ /* 0x000fe20000011427 */
[----:B------:R3:W-:Y:S01]  /*6340*/  STL [R1+0x618], R9 ;  /* 0x0006180901007387 */ /* 0x0007e20000100800 */
[----:B------:R-:W-:Y:S02]  /*6350*/  IADD3 R10, P4, R42, UR10, RZ ;  /* 0x0000000a2a0a7c10 */ /* 0x000fe4000ff9e0ff */
[----:B------:R-:W-:-:S02]  /*6360*/  CS2R R38, SRZ ;  /* 0x0000000000267805 */ /* 0x000fc4000001ff00 */
[----:B------:R-:W-:Y:S02]  /*6370*/  IADD3.X R248, R248, UR11, RZ, P6, !PT ;  /* 0x0000000bf8f87c10 */ /* 0x000fe4000b7fe4ff */
[----:B------:R-:W-:Y:S01]  /*6380*/  IADD3 R11, P6, R43, UR10, RZ ;  /* 0x0000000a2b0b7c10 */ /* 0x000fe2000ffde0ff */
[----:B------:R4:W-:Y:S01]  /*6390*/  STL [R1+0x620], R10 ;  /* 0x0006200a01007387 */ /* 0x0009e20000100800 */
[----:B------:R-:W-:Y:S02]  /*63a0*/  IADD3.X R250, R250, UR11, RZ, P5, !PT ;  /* 0x0000000bfafa7c10 */ /* 0x000fe4000affe4ff */
[----:B------:R-:W-:Y:S01]  /*63b0*/  IADD3 R12, P5, R47, UR10, RZ ;  /* 0x0000000a2f0c7c10 */ /* 0x000fe2000ffbe0ff */
[----:B------:R5:W-:Y:S01]  /*63c0*/  STL [R1+0x628], R11 ;  /* 0x0006280b01007387 */ /* 0x000be20000100800 */
[----:B------:R-:W-:Y:S02]  /*63d0*/  IADD3.X R252, R252, UR11, RZ, P3, !PT ;  /* 0x0000000bfcfc7c10 */ /* 0x000fe40009ffe4ff */
[----:B------:R-:W-:Y:S01]  /*63e0*/  IADD3 R14, P3, R49, UR10, RZ ;  /* 0x0000000a310e7c10 */ /* 0x000fe2000ff7e0ff */
[----:B------:R-:W-:Y:S01]  /*63f0*/  STL [R1+0x630], R12 ;  /* 0x0006300c01007387 */ /* 0x000fe20000100800 */
[----:B------:R-:W-:-:S02]  /*6400*/  IADD3.X R13, R4, UR11, RZ, P2, !PT ;  /* 0x0000000b040d7c10 */ /* 0x000fc400097fe4ff */
[----:B0-----:R-:W-:Y:S01]  /*6410*/  SHF.R.S32.HI R6, RZ, 0x1f, R40 ;  /* 0x0000001fff067819 */ /* 0x001fe20000011428 */
[----:B------:R0:W-:Y:S01]  /*6420*/  STL [R1+0x638], R14 ;  /* 0x0006380e01007387 */ /* 0x0001e20000100800 */
[----:B-1----:R-:W-:Y:S02]  /*6430*/  SHF.R.S32.HI R7, RZ, 0x1f, R41 ;  /* 0x0000001fff077819 */ /* 0x002fe40000011429 */
[----:B------:R-:W-:Y:S02]  /*6440*/  CS2R R40, SRZ ;  /* 0x0000000000287805 */ /* 0x000fe4000001ff00 */
[----:B--2---:R-:W-:Y:S01]  /*6450*/  SHF.R.S32.HI R8, RZ, 0x1f, R42 ;  /* 0x0000001fff087819 */ /* 0x004fe2000001142a */
[----:B------:R1:W-:Y:S01]  /*6460*/  STL [R1+0x604], R13 ;  /* 0x0006040d01007387 */ /* 0x0003e20000100800 */
[----:B---3--:R-:W-:Y:S02]  /*6470*/  SHF.R.S32.HI R9, RZ, 0x1f, R43 ;  /* 0x0000001fff097819 */ /* 0x008fe4000001142b */
[----:B------:R-:W-:-:S02]  /*6480*/  CS2R R42, SRZ ;  /* 0x00000000002a7805 */ /* 0x000fc4000001ff00 */
[----:B----4-:R-:W-:Y:S02]  /*6490*/  SHF.R.S32.HI R10, RZ, 0x1f, R47 ;  /* 0x0000001fff0a7819 */ /* 0x010fe4000001142f */
[----:B------:R-:W-:Y:S02]  /*64a0*/  CS2R R46, SRZ ;  /* 0x00000000002e7805 */ /* 0x000fe4000001ff00 */
[----:B-----5:R-:W-:Y:S02]  /*64b0*/  SHF.R.S32.HI R11, RZ, 0x1f, R49 ;  /* 0x0000001fff0b7819 */ /* 0x020fe40000011431 */
[----:B------:R-:W-:Y:S02]  /*64c0*/  CS2R R48, SRZ ;  /* 0x0000000000307805 */ /* 0x000fe4000001ff00 */
[----:B0-----:R-:W-:Y:S02]  /*64d0*/  IADD3 R14, P2, R51, UR10, RZ ;  /* 0x0000000a330e7c10 */ /* 0x001fe4000ff5e0ff */
[----:B------:R-:W-:-:S02]  /*64e0*/  SHF.R.S32.HI R12, RZ, 0x1f, R51 ;  /* 0x0000001fff0c7819 */ /* 0x000fc40000011433 */
[----:B------:R-:W-:Y:S02]  /*64f0*/  CS2R R50, SRZ ;  /* 0x0000000000327805 */ /* 0x000fe4000001ff00 */
[----:B-1----:R-:W-:Y:S01]  /*6500*/  IADD3.X R13, R6, UR11, RZ, P1, !PT ;  /* 0x0000000b060d7c10 */ /* 0x002fe20008ffe4ff */
[----:B------:R0:W-:Y:S01]  /*6510*/  STL [R1+0x640], R14 ;  /* 0x0006400e01007387 */ /* 0x0001e20000100800 */
[----:B------:R-:W-:Y:S02]  /*6520*/  SHF.R.S32.HI R4, RZ, 0x1f, R53 ;  /* 0x0000001fff047819 */ /* 0x000fe40000011435 */
[----:B------:R-:W-:Y:S01]  /*6530*/  SHF.R.S32.HI R6, RZ, 0x1f, R55 ;  /* 0x0000001fff067819 */ /* 0x000fe20000011437 */
[----:B------:R1:W-:Y:S01]  /*6540*/  STL [R1+0x60c], R13 ;  /* 0x00060c0d01007387 */ /* 0x0003e20000100800 */
[----:B0-----:R-:W-:Y:S02]  /*6550*/  IADD3 R14, P1, R53, UR10, RZ ;  /* 0x0000000a350e7c10 */ /* 0x001fe4000ff3e0ff */
[----:B------:R-:W-:-:S02]  /*6560*/  CS2R R52, SRZ ;  /* 0x0000000000347805 */ /* 0x000fc4000001ff00 */
[----:B-1----:R-:W-:Y:S01]  /*6570*/  IADD3.X R13, R7, UR11, RZ, P0, !PT ;  /* 0x0000000b070d7c10 */ /* 0x002fe200087fe4ff */
[----:B------:R0:W-:Y:S01]  /*6580*/  STL [R1+0x648], R14 ;  /* 0x0006480e01007387 */ /* 0x0001e20000100800 */
[----:B------:R-:W-:-:S03]  /*6590*/  SHF.R.S32.HI R7, RZ, 0x1f, R45 ;  /* 0x0000001fff077819 */ /* 0x000fc6000001142d */
[----:B------:R1:W-:Y:S01]  /*65a0*/  STL [R1+0x614], R13 ;  /* 0x0006140d01007387 */ /* 0x0003e20000100800 */
[----:B0-----:R-:W-:Y:S02]  /*65b0*/  IADD3 R14, P0, R55, UR10, RZ ;  /* 0x0000000a370e7c10 */ /* 0x001fe4000ff1e0ff */
[----:B------:R-:W-:Y:S02]  /*65c0*/  CS2R R54, SRZ ;  /* 0x0000000000367805 */ /* 0x000fe4000001ff00 */
        /* <DEDUP_REMOVED lines=92> */
[----:B------:R-:W-:Y:S02]  /*6b90*/  IADD3.X R4, R4, UR11, RZ, P4, !PT ;  /* 0x0000000b04047c10 */ /* 0x000fe4000a7fe4ff */
[----:B------:R-:W-:Y:S01]  /*6ba0*/  SHF.R.S32.HI R7, RZ, 0x1f, R87 ;  /* 0x0000001fff077819 */ /* 0x000fe20000011457 */
[----:B------:R1:W-:Y:S01]  /*6bb0*/  STL [R1+0x694], R13 ;  /* 0x0006940d01007387 */ /* 0x0003e20000100800 */
[----:B0-----:R-:W-:-:S02]  /*6bc0*/  IADD3 R14, P6, R85, UR10, RZ ;  /* 0x0000000a550e7c10 */ /* 0x001fc4000ffde0ff */
        /* <DEDUP_REMOVED lines=9> */
[----:B------:R-:W-:Y:S02]  /*6c60*/  SHF.R.S32.HI R9, RZ, 0x1f, R91 ;  /* 0x0000001fff097819 */ /* 0x000fe4000001145b */
[----:B------:R-:W-:Y:S01]  /*6c70*/  IADD3.X R7, R7, UR11, RZ, P5, !PT ;  /* 0x0000000b07077c10 */ /* 0x000fe2000affe4ff */
        /* <DEDUP_REMOVED lines=16> */
[----:B------:R-:W-:Y:S01]  /*6d80*/  STL [R1+0x6f0], R14 ;  /* 0x0006f00e01007387 */ /* 0x000fe20000100800 */
[----:B------:R-:W-:Y:S02]  /*6d90*/  IADD3 R12, P0, R3, UR10, RZ ;  /* 0x0000000a030c7c10 */ /* 0x000fe4000ff1e0ff */
[----:B------:R-:W-:Y:S01]  /*6da0*/  SHF.R.S32.HI R3, RZ, 0x1f, R2 ;  /* 0x0000001fff037819 */ /* 0x000fe20000011402 */
[----:B------:R-:W-:Y:S04]  /*6db0*/  STL [R1+0x6bc], R13 ;  /* 0x0006bc0d01007387 */ /* 0x000fe80000100800 */
[----:B------:R0:W-:Y:S04]  /*6dc0*/  STL [R1+0x6f8], R12 ;  /* 0x0006f80c01007387 */ /* 0x0001e80000100800 */
[----:B------:R1:W-:Y:S01]  /*6dd0*/  STL [R1+0x6c4], R4 ;  /* 0x0006c40401007387 */ /* 0x0003e20000100800 */
[----:B0-----:R-:W-:Y:S01]  /*6de0*/  IADD3 R12, P4, R2, UR10, RZ ;  /* 0x0000000a020c7c10 */ /* 0x001fe2000ff9e0ff */
[----:B------:R-:W-:Y:S01]  /*6df0*/  UMOV UR10, 0xfffffe00 ;  /* 0xfffffe00000a7882 */ /* 0x000fe20000000000 */
[----:B------:R-:W-:-:S02]  /*6e00*/  IADD3.X R2, R6, UR11, RZ, P6, !PT ;  /* 0x0000000b06027c10 */ /* 0x000fc4000b7fe4ff */
[----:B------:R-:W-:Y:S01]  /*6e10*/  IADD3.X R6, R8, UR11, RZ, P3, !PT ;  /* 0x0000000b08067c10 */ /* 0x000fe20009ffe4ff */
[----:B------:R-:W-:Y:S01]  /*6e20*/  STL [R1+0x700], R12 ;  /* 0x0007000c01007387 */ /* 0x000fe20000100800 */
[----:B------:R-:W-:Y:S02]  /*6e30*/  LOP3.LUT R8, R152, 0x10, RZ, 0x3c, !PT ;  /* 0x0000001098087812 */ /* 0x000fe400078e3cff */
[----:B-1----:R-:W-:Y:S01]  /*6e40*/  IADD3 R4, P6, R0, UR8, RZ ;  /* 0x0000000800047c10 */ /* 0x002fe2000ffde0ff */
[----:B------:R0:W-:Y:S04]  /*6e50*/  STL [R1+0x6cc], R2 ;  /* 0x0006cc0201007387 */ /* 0x0001e80000100800 */
[----:B------:R1:W-:Y:S04]  /*6e60*/  STL [R1+0x6d4], R7 ;  /* 0x0006d40701007387 */ /* 0x0003e80000100800 */
[----:B------:R2:W-:Y:S01]  /*6e70*/  STL [R1+0x6dc], R6 ;  /* 0x0006dc0601007387 */ /* 0x0005e20000100800 */
[----:B0-----:R-:W-:-:S02]  /*6e80*/  IADD3.X R2, R9, UR11, RZ, P2, !PT ;  /* 0x0000000b09027c10 */ /* 0x001fc400097fe4ff */
[----:B-1----:R-:W-:-:S03]  /*6e90*/  IADD3.X R7, R10, UR11, RZ, P1, !PT ;  /* 0x0000000b0a077c10 */ /* 0x002fc60008ffe4ff */
[----:B------:R0:W-:Y:S01]  /*6ea0*/  STL [R1+0x6e4], R2 ;  /* 0x0006e40201007387 */ /* 0x0001e20000100800 */
[----:B--2---:R-:W-:-:S03]  /*6eb0*/  IADD3.X R6, R11, UR11, RZ, P0, !PT ;  /* 0x0000000b0b067c10 */ /* 0x004fc600087fe4ff */
[----:B------:R1:W-:Y:S04]  /*6ec0*/  STL [R1+0x6ec], R7 ;  /* 0x0006ec0701007387 */ /* 0x0003e80000100800 */
[----:B------:R2:W-:Y:S01]  /*6ed0*/  STL [R1+0x6f4], R6 ;  /* 0x0006f40601007387 */ /* 0x0005e20000100800 */
[----:B0-----:R-:W-:Y:S01]  /*6ee0*/  IADD3.X R2, R3, UR11, RZ, P4, !PT ;  /* 0x0000000b03027c10 */ /* 0x001fe2000a7fe4ff */
[----:B------:R-:W-:Y:S01]  /*6ef0*/  UMOV UR11, 0x3fffffef ;  /* 0x3fffffef000b7882 */ /* 0x000fe20000000000 */
[----:B------:R-:W-:Y:S01]  /*6f00*/  LEA.HI.X.SX32 R3, R0, UR9, 0x1, P6 ;  /* 0x0000000900037c11 */ /* 0x000fe2000b0f0eff */
[----:B------:R-:W-:Y:S01]  /*6f10*/  UIADD3.64 UR10, UR6, -UR10, URZ ;  /* 0x8000000a060a7297 */ /* 0x000fe2000fffe03f */
[----:B------:R-:W-:Y:S01]  /*6f20*/  SHF.R.S32.HI R0, RZ, 0x7, R153 ;  /* 0x00000007ff007819 */ /* 0x000fe20000011499 */
[----:B------:R0:W-:Y:S01]  /*6f30*/  STL [R1+0x6fc], R2 ;  /* 0x0006fc0201007387 */ /* 0x0001e20000100800 */
[----:B-1----:R-:W-:-:S02]  /*6f40*/  LOP3.LUT R7, R153, 0x1f, RZ, 0xc0, !PT ;  /* 0x0000001f99077812 */ /* 0x002fc400078ec0ff */
[----:B------:R-:W-:Y:S01]  /*6f50*/  SGXT R0, R0, 0x1 ;  /* 0x000000010000781a */ /* 0x000fe20000000200 */
[----:B------:R1:W-:Y:S02]  /*6f60*/  STL [R1+0x400], RZ ;  /* 0x000400ff01007387 */ /* 0x0003e40000100800 */
[----:B--2---:R-:W-:Y:S01]  /*6f70*/  IMAD R6, R7, UR4, RZ ;  /* 0x0000000407067c24 */ /* 0x004fe2000f8e02ff */
[----:B------:R-:W-:Y:S01]  /*6f80*/  LOP3.LUT R0, R0, 0x90, RZ, 0xc0, !PT ;  /* 0x0000009000007812 */ /* 0x000fe200078ec0ff */
[----:B------:R1:W-:Y:S01]  /*6f90*/  STL [R1+0x404], RZ ;  /* 0x000404ff01007387 */ /* 0x0003e20000100800 */
[----:B------:R-:W-:Y:S01]  /*6fa0*/  ULDC UR4, c[0x0][0x238] ;  /* 0x00008e0000047ab9 */ /* 0x000fe20000000800 */
[----:B0-----:R-:W-:Y:S01]  /*6fb0*/  IMAD.U32 R2, RZ, RZ, UR12 ;  /* 0x0000000cff027e24 */ /* 0x001fe2000f8e00ff */
[----:B------:R-:W-:Y:S01]  /*6fc0*/  LOP3.LUT R0, R0, 0x7f, R153, 0x78, !PT ;  /* 0x0000007f00007812 */ /* 0x000fe200078e7899 */
[----:B------:R1:W-:Y:S01]  /*6fd0*/  STL [R1+0x408], RZ ;  /* 0x000408ff01007387 */ /* 0x0003e20000100800 */
[----:B------:R-:W-:-:S03]  /*6fe0*/  SHF.R.S32.HI R9, RZ, 0x1f, R6 ;  /* 0x0000001fff097819 */ /* 0x000fc60000011406 */
        /* <DEDUP_REMOVED lines=381> */
[----:B------:R1:W-:Y:S02]  /*87c0*/  STL [R1+0x794], R8 ;  /* 0x0007940801007387 */ /* 0x0003e40000100800 */
.L_x_1:
[----:B------:R0:W-:Y:S01]  /*87d0*/  STL.64 [R1+0x11c0], R150 ;  /* 0x0011c09601007387 */ /* 0x0001e20000100a00 */
[----:B------:R-:W-:Y:S02]  /*87e0*/  ISETP.GT.AND P1, PT, R2, 0x1, PT ;  /* 0x000000010200780c */ /* 0x000fe40003f24270 */
[----:B-1----:R-:W-:Y:S01]  /*87f0*/  IADD3 R8, P0, R4, UR4, RZ ;  /* 0x0000000404087c10 */ /* 0x002fe2000ff1e0ff */
[----:B------:R1:W-:Y:S01]  /*8800*/  STL.64 [R1+0x11b8], R148 ;  /* 0x0011b89401007387 */ /* 0x0003e20000100a00 */
[----:B------:R-:W-:Y:S02]  /*8810*/  PRMT R169, RZ, 0x7610, R169 ;  /* 0x00007610ffa97816 */ /* 0x000fe400000000a9 */
[----:B------:R-:W-:Y:S01]  /*8820*/  PRMT R168, RZ, 0x7610, R168 ;  /* 0x00007610ffa87816 */ /* 0x000fe200000000a8 */
[----:B------:R-:W-:Y:S01]  /*8830*/  STL.64 [R1+0x11b0], R146 ;  /* 0x0011b09201007387 */ /* 0x000fe20000100a00 */
[----:B0-----:R-:W1:Y:S01]  /*8840*/  LDC R150, c[0x0][0x238] ;  /* 0x00008e00ff967b82 */ /* 0x001e620000000800 */
[----:B------:R-:W-:-:S02]  /*8850*/  PRMT R167, RZ, 0x7610, R167 ;  /* 0x00007610ffa77816 */ /* 0x000fc400000000a7 */
[----:B------:R-:W-:Y:S01]  /*8860*/  STL.64 [R1+0x11a8], R144 ;  /* 0x0011a89001007387 */ /* 0x000fe20000100a00 */
[----:B------:R-:W-:-:S03]  /*8870*/  PRMT R166, RZ, 0x7610, R166 ;  /* 0x00007610ffa67816 */ /* 0x000fc600000000a6 */
[----:B------:R-:W-:Y:S01]  /*8880*/  STL.64 [R1+0x11a0], R142 ;  /* 0x0011a08e01007387 */ /* 0x000fe20000100a00 */
[----:B------:R-:W0:Y:S03]  /*8890*/  LDC R151, c[0x0][0x238] ;  /* 0x00008e00ff977b82 */ /* 0x000e260000000800 */
[----:B------:R-:W-:Y:S04]  /*88a0*/  STL.64 [R1+0x1198], R140 ;  /* 0x0011988c01007387 */ /* 0x000fe80000100a00 */
[----:B------:R-:W-:Y:S04]  /*88b0*/  STL.64 [R1+0x1190], R138 ;  /* 0x0011908a01007387 */ /* 0x000fe80000100a00 */
[----:B------:R-:W-:Y:S04]  /*88c0*/  STL.64 [R1+0x1188], R136 ;  /* 0x0011888801007387 */ /* 0x000fe80000100a00 */
[----:B------:R-:W-:Y:S01]  /*88d0*/  STL.64 [R1+0x1180], R134 ;  /* 0x0011808601007387 */ /* 0x000fe20000100a00 */
[----:B-1----:R-:W-:-:S02]  /*88e0*/  IMAD.SHL.U32 R149, R150, 0x2, RZ ;  /* 0x0000000296957824 */ /* 0x002fc400078e00ff */
[----:B------:R-:W1:Y:S01]  /*88f0*/  LDC R150, c[0x0][0x238] ;  /* 0x00008e00ff967b82 */ /* 0x000e620000000800 */
[----:B------:R-:W-:Y:S04]  /*8900*/  STL.64 [R1+0x1178], R132 ;  /* 0x0011788401007387 */ /* 0x000fe80000100a00 */
[----:B------:R-:W-:Y:S01]  /*8910*/  STL.64 [R1+0x1170], R130 ;  /* 0x0011708201007387 */ /* 0x000fe20000100a00 */
[----:B0-----:R-:W-:-:S03]  /*8920*/  LEA.HI.X.SX32 R9, R151, R3, 0x1, P0 ;  /* 0x0000000397097211 */ /* 0x001fc600000f0eff */
[----:B------:R-:W-:Y:S04]  /*8930*/  STL.64 [R1+0x1168], R128 ;  /* 0x0011688001007387 */ /* 0x000fe80000100a00 */
[----:B------:R0:W2:Y:S04]  /*8940*/  @P1 LDG.E.U8 R169, desc[UR32][R8.64] ;  /* 0x0000002008a91981 */ /* 0x0000a8000c1e1100 */
[----:B------:R-:W-:Y:S01]  /*8950*/  STL.64 [R1+0x1160], R126 ;  /* 0x0011607e01007387 */ /* 0x000fe20000100a00 */
[----:B0-----:R-:W-:-:S03]  /*8960*/  IADD3 R8, P0, R149, R4, RZ ;  /* 0x0000000495087210 */ /* 0x001fc60007f1e0ff */
[----:B------:R-:W-:Y:S01]  /*8970*/  STL.64 [R1+0x1158], R124 ;  /* 0x0011587c01007387 */ /* 0x000fe20000100a00 */
[----:B------:R-:W-:Y:S01]  /*8980*/  LEA.HI.X.SX32 R9, R149, R3, 0x1, P0 ;  /* 0x0000000395097211 */ /* 0x000fe200000f0eff */
[----:B-1----:R-:W-:Y:S01]  /*8990*/  IMAD R149, R150, 0x3, RZ ;  /* 0x0000000396957824 */ /* 0x002fe200078e02ff */
[----:B------:R-:W-:Y:S01]  /*89a0*/  ISETP.GT.AND P1, PT, R2, 0x2, PT ;  /* 0x000000020200780c */ /* 0x000fe20003f24270 */
[----:B------:R-:W0:Y:S01]  /*89b0*/  LDC R150, c[0x0][0x238] ;  /* 0x00008e00ff967b82 */ /* 0x000e220000000800 */
[----:B------:R-:W-:Y:S04]  /*89c0*/  STL.64 [R1+0x1150], R122 ;  /* 0x0011507a01007387 */ /* 0x000fe80000100a00 */
[----:B------:R-:W-:Y:S04]  /*89d0*/  STL.64 [R1+0x1148], R120 ;  /* 0x0011487801007387 */ /* 0x000fe80000100a00 */
[----:B------:R-:W-:Y:S04]  /*89e0*/  STL.64 [R1+0x1140], R118 ;  /* 0x0011407601007387 */ /* 0x000fe80000100a00 */
[----:B------:R1:W3:Y:S04]  /*89f0*/  @P1 LDG.E.U8 R168, desc[UR32][R8.64] ;  /* 0x0000002008a81981 */ /* 0x0002e8000c1e1100 */
[----:B------:R-:W-:Y:S01]  /*8a00*/  STL.64 [R1+0x1138], R116 ;  /* 0x0011387401007387 */ /* 0x000fe20000100a00 */
[----:B-1----:R-:W-:-:S03]  /*8a10*/  IADD3 R8, P0, R149, R4, RZ ;  /* 0x0000000495087210 */ /* 0x002fc60007f1e0ff */
[----:B------:R-:W-:Y:S01]  /*8a20*/  STL.64 [R1+0x1130], R114 ;  /* 0x0011307201007387 */ /* 0x000fe20000100a00 */
[----:B------:R-:W-:Y:S01]  /*8a30*/  LEA.HI.X.SX32 R9, R149, R3, 0x1, P0 ;  /* 0x0000000395097211 */ /* 0x000fe200000f0eff */
[----:B0-----:R-:W-:Y:S01]  /*8a40*/  IMAD.SHL.U32 R149, R150, 0x4, RZ ;  /* 0x0000000496957824 */ /* 0x001fe200078e00ff */
[----:B------:R-:W-:Y:S01]  /*8a50*/  ISETP.GT.AND P1, PT, R2, 0x3, PT ;  /* 0x000000030200780c */ /* 0x000fe20003f24270 */
[----:B------:R-:W0:Y:S01]  /*8a60*/  LDC R150, c[0x0][0x238] ;  /* 0x00008e00ff967b82 */ /* 0x000e220000000800 */
[----:B------:R-:W-:Y:S04]  /*8a70*/  STL.64 [R1+0x1128], R112 ;  /* 0x0011287001007387 */ /* 0x000fe80000100a00 */
[----:B------:R-:W-:Y:S04]  /*8a80*/  STL.64 [R1+0x1120], R110 ;  /* 0x0011206e01007387 */ /* 0x000fe80000100a00 */
[----:B------:R-:W-:Y:S04]  /*8a90*/  STL.64 [R1+0x1118], R108 ;  /* 0x0011186c01007387 */ /* 0x000fe80000100a00 */
[----:B------:R1:W4:Y:S04]  /*8aa0*/  @P1 LDG.E.U8 R167, desc[UR32][R8.64] ;  /* 0x0000002008a71981 */ /* 0x000328000c1e1100 */
[----:B------:R-:W-:Y:S01]  /*8ab0*/  STL.64 [R1+0x1110], R106 ;  /* 0x0011106a01007387 */ /* 0x000fe20000100a00 */
[----:B-1----:R-:W-:-:S03]  /*8ac0*/  IADD3 R8, P0, R149, R4, RZ ;  /* 0x0000000495087210 */ /* 0x002fc60007f1e0ff */
[----:B------:R-:W-:Y:S01]  /*8ad0*/  STL.64 [R1+0x1108], R104 ;  /* 0x0011086801007387 */ /* 0x000fe20000100a00 */
[----:B------:R-:W-:Y:S01]  /*8ae0*/  LEA.HI.X.SX32 R9, R149, R3, 0x1, P0 ;  /* 0x0000000395097211 */ /* 0x000fe200000f0eff */
[----:B0-----:R-:W-:Y:S01]  /*8af0*/  IMAD R149, R150, 0x5, RZ ;  /* 0x0000000596957824 */ /* 0x001fe200078e02ff */
[----:B------:R-:W-:Y:S01]  /*8b00*/  ISETP.GT.AND P1, PT, R2, 0x4, PT ;  /* 0x000000040200780c */ /* 0x000fe20003f24270 */
[----:B------:R-:W0:Y:S01]  /*8b10*/  LDC R150, c[0x0][0x238] ;  /* 0x00008e00ff967b82 */ /* 0x000e220000000800 */
[----:B------:R-:W-:Y:S01]  /*8b20*/  STL.64 [R1+0x1100], R102 ;  /* 0x0011006601007387 */ /* 0x000fe20000100a00 */
[----:B------:R-:W-:-:S03]  /*8b30*/  PRMT R165, RZ, 0x7610, R165 ;  /* 0x00007610ffa57816 */ /* 0x000fc600000000a5 */
[----:B------:R-:W-:Y:S04]  /*8b40*/  STL.64 [R1+0x10f8], R100 ;  /* 0x0010f86401007387 */ /* 0x000fe80000100a00 */
[----:B------:R-:W-:Y:S04]  /*8b50*/  STL.64 [R1+0x10f0], R98 ;  /* 0x0010f06201007387 */ /* 0x000fe80000100a00 */
[----:B------:R1:W2:Y:S04]  /*8b60*/  @P1 LDG.E.U8 R166, desc[UR32][R8.64] ;  /* 0x0000002008a61981 */ /* 0x0002a8000c1e1100 */
[----:B------:R-:W-:Y:S01]  /*8b70*/  STL.64 [R1+0x10e8], R96 ;  /* 0x0010e86001007387 */ /* 0x000fe20000100a00 */
[----:B-1----:R-:W-:-:S03]  /*8b80*/  IADD3 R8, P0, R149, R4, RZ ;  /* 0x0000000495087210 */ /* 0x002fc60007f1e0ff */
[----:B------:R-:W-:Y:S01]  /*8b90*/  STL.64 [R1+0x10e0], R94 ;  /* 0x0010e05e01007387 */ /* 0x000fe20000100a00 */
[----:B------:R-:W-:Y:S01]  /*8ba0*/  LEA.HI.X.SX32 R9, R149, R3, 0x1, P0 ;  /* 0x0000000395097211 */ /* 0x000fe200000f0eff */
[----:B0-----:R-:W-:Y:S01]  /*8bb0*/  IMAD R149, R150, 0x6, RZ ;  /* 0x0000000696957824 */ /* 0x001fe200078e02ff */
[----:B------:R-:W-:Y:S01]  /*8bc0*/  ISETP.GT.AND P1, PT, R2, 0x5, PT ;  /* 0x000000050200780c */ /* 0x000fe20003f24270 */
[----:B------:R-:W0:Y:S01]  /*8bd0*/  LDC R150, c[0x0][0x238] ;  /* 0x00008e00ff967b82 */ /* 0x000e220000000800 */
[----:B------:R-:W-:Y:S04]  /*8be0*/  STL.64 [R1+0x10d8], R92 ;  /* 0x0010d85c01007387 */ /* 0x000fe80000100a00 */
[----:B------:R-:W-:Y:S04]  /*8bf0*/  STL.64 [R1+0x10d0], R90 ;  /* 0x0010d05a01007387 */ /* 0x000fe80000100a00 */
[----:B------:R-:W-:Y:S04]  /*8c00*/  STL.64 [R1+0x10c8], R88 ;  /* 0x0010c85801007387 */ /* 0x000fe80000100a00 */
[----:B------:R-:W-:Y:S04]  /*8c10*/  STL.64 [R1+0x10c0], R86 ;  /* 0x0010c05601007387 */ /* 0x000fe80000100a00 */
[----:B------:R-:W-:Y:S04]  /*8c20*/  STL.64 [R1+0x10b8], R84 ;  /* 0x0010b85401007387 */ /* 0x000fe80000100a00 */
[----:B------:R-:W-:Y:S04]  /*8c30*/  STL.64 [R1+0x10b0], R82 ;  /* 0x0010b05201007387 */ /* 0x000fe80000100a00 */
[----:B------:R1:W2:Y:S04]  /*8c40*/  @P1 LDG.E.U8 R165, desc[UR32][R8.64] ;  /* 0x0000002008a51981 */ /* 0x0002a8000c1e1100 */
[----:B------:R-:W-:Y:S04]  /*8c50*/  STL.64 [R1+0x10a8], R80 ;  /* 0x0010a85001007387 */ /* 0x000fe80000100a00 */
[----:B------:R-:W-:Y:S01]  /*8c60*/  STL.64 [R1+0x10a0], R78 ;  /* 0x0010a04e01007387 */ /* 0x000fe20000100a00 */
[----:B-1----:R-:W-:-:S03]  /*8c70*/  IADD3 R8, P0, R149, R4, RZ ;  /* 0x0000000495087210 */ /* 0x002fc60007f1e0ff */
[----:B------:R-:W-:Y:S01]  /*8c80*/  STL.64 [R1+0x1098], R76 ;  /* 0x0010984c01007387 */ /* 0x000fe20000100a00 */
[----:B------:R-:W-:-:S03]  /*8c90*/  LEA.HI.X.SX32 R9, R149, R3, 0x1, P0 ;  /* 0x0000000395097211 */ /* 0x000fc600000f0eff */
[----:B------:R-:W-:Y:S01]  /*8ca0*/  STL.64 [R1+0x1090], R74 ;  /* 0x0010904a01007387 */ /* 0x000fe20000100a00 */
[----:B0-----:R-:W-:Y:S02]  /*8cb0*/  IMAD R149, R150, 0x7, RZ ;  /* 0x0000000796957824 */ /* 0x001fe400078e02ff */
[----:B------:R-:W0:Y:S01]  /*8cc0*/  LDC R150, c[0x0][0x238] ;  /* 0x00008e00ff967b82 */ /* 0x000e220000000800 */
[----:B------:R-:W-:Y:S04]  /*8cd0*/  STL.64 [R1+0x1088], R72 ;  /* 0x0010884801007387 */ /* 0x000fe80000100a00 */
        /* <DEDUP_REMOVED lines=13> */
[----:B------:R-:W-:Y:S01]  /*8db0*/  STL.64 [R1+0x1018], R44 ;  /* 0x0010182c01007387 */ /* 0x000fe20000100a00 */
[----:B------:R-:W-:-:S03]  /*8dc0*/  ISETP.GT.AND P1, PT, R2, 0x6, PT ;  /* 0x000000060200780c */ /* 0x000fc60003f24270 */
[----:B------:R-:W-:Y:S04]  /*8dd0*/  STL.64 [R1+0x1010], R42 ;  /* 0x0010102a01007387 */ /* 0x000fe80000100a00 */
[----:B------:R-:W-:Y:S04]  /*8de0*/  STL.64 [R1+0x1008], R40 ;  /* 0x0010082801007387 */ /* 0x000fe80000100a00 */
[----:B------:R-:W-:Y:S04]  /*8df0*/  STL.64 [R1+0x1000], R38 ;  /* 0x0010002601007387 */ /* 0x000fe80000100a00 */
[----:B------:R-:W-:Y:S04]  /*8e00*/  STL.64 [R1+0xff8], R36 ;  /* 0x000ff82401007387 */ /* 0x000fe80000100a00 */
[----:B------:R-:W-:Y:S04]  /*8e10*/  STL.64 [R1+0xff0], R34 ;  /* 0x000ff02201007387 */ /* 0x000fe80000100a00 */
[----:B------:R-:W-:Y:S04]  /*8e20*/  STL.64 [R1+0xfe8], R32 ;  /* 0x000fe82001007387 */ /* 0x000fe80000100a00 */
[----:B------:R-:W-:Y:S01]  /*8e30*/  STL.64 [R1+0xfe0], R30 ;  /* 0x000fe01e01007387 */ /* 0x000fe20000100a00 */
[----:B------:R-:W-:-:S03]  /*8e40*/  PRMT R164, RZ, 0x7610, R164 ;  /* 0x00007610ffa47816 */ /* 0x000fc600000000a4 */
[----:B------:R-:W-:Y:S04]  /*8e50*/  STL.64 [R1+0xfd8], R28 ;  /* 0x000fd81c01007387 */ /* 0x000fe80000100a00 */
[----:B------:R-:W-:Y:S04]  /*8e60*/  STL.64 [R1+0xfd0], R26 ;  /* 0x000fd01a01007387 */ /* 0x000fe80000100a00 */
[----:B------:R-:W-:Y:S04]  /*8e70*/  STL.64 [R1+0xfc8], R24 ;  /* 0x000fc81801007387 */ /* 0x000fe80000100a00 */
[----:B-----5:R0:W-:Y:S04]  /*8e80*/  STL [R1+0xf44], R5 ;  /* 0x000f440501007387 */ /* 0x0201e80000100800 */
[----:B------:R1:W2:Y:S01]  /*8e90*/  @P1 LDG.E.U8 R164, desc[UR32][R8.64] ;  /* 0x0000002008a41981 */ /* 0x0002a2000c1e1100 */
[----:B0-----:R-:W-:-:S02]  /*8ea0*/  IMAD.SHL.U32 R5, R150, 0x8, RZ ;  /* 0x0000000896057824 */ /* 0x001fc400078e00ff */
[----:B------:R-:W0:Y:S01]  /*8eb0*/  LDC R150, c[0x0][0x238] ;  /* 0x00008e00ff967b82 */ /* 0x000e220000000800 */
[----:B------:R-:W-:Y:S02]  /*8ec0*/  ISETP.GT.AND P1, PT, R2, 0x7, PT ;  /* 0x000000070200780c */ /* 0x000fe40003f24270 */
[C---:B-1----:R-:W-:Y:S02]  /*8ed0*/  IADD3 R8, P0, R149.reuse, R4, RZ ;  /* 0x0000000495087210 */ /* 0x042fe40007f1e0ff */
[----:B------:R-:W-:Y:S02]  /*8ee0*/  PRMT R163, RZ, 0x7610, R163 ;  /* 0x00007610ffa37816 */ /* 0x000fe400000000a3 */
[----:B------:R-:W-:-:S07]  /*8ef0*/  LEA.HI.X.SX32 R9, R149, R3, 0x1, P0 ;  /* 0x0000000395097211 */ /* 0x000fce00000f0eff */
[----:B------:R1:W2:Y:S02]  /*8f00*/  @P1 LDG.E.U8 R163, desc[UR32][R8.64] ;  /* 0x0000002008a31981 */ /* 0x0002a4000c1e1100 */
[----:B-1----:R-:W-:-:S04]  /*8f10*/  IADD3 R8, P0, R5, R4, RZ ;  /* 0x0000000405087210 */ /* 0x002fc80007f1e0ff */
[----:B------:R-:W-:Y:S01]  /*8f20*/  LEA.HI.X.SX32 R9, R5, R3, 0x1, P0 ;  /* 0x0000000305097211 */ /* 0x000fe200000f0eff */
[----:B0-----:R-:W-:Y:S02]  /*8f30*/  IMAD R5, R150, 0x9, RZ ;  /* 0x0000000996057824 */ /* 0x001fe400078e02ff */
[----:B------:R-:W0:Y:S01]  /*8f40*/  LDC R150, c[0x0][0x238] ;  /* 0x00008e00ff967b82 */ /* 0x000e220000000800 */
[----:B------:R-:W-:Y:S02]  /*8f50*/  ISETP.GT.AND P1, PT, R2, 0x8, PT ;  /* 0x000000080200780c */ /* 0x000fe40003f24270 */
[----:B------:R-:W-:-:S11]  /*8f60*/  PRMT R162, RZ, 0x7610, R162 ;  /* 0x00007610ffa27816 */ /* 0x000fd600000000a2 */
        /* <DEDUP_REMOVED lines=45> */
[----:B0-----:R-:W-:Y:S02]  /*9240*/  IMAD.SHL.U32 R5, R150, 0x10, RZ ;  /* 0x0000001096057824 */ /* 0x001fe400078e00ff */
        /* <DEDUP_REMOVED lines=85> */
[C---:B------:R-:W-:Y:S02]  /*97a0*/  ISETP.GT.AND P1, PT, R2.reuse, 0x1b, PT ;  /* 0x0000001b0200780c */ /* 0x040fe40003f24270 */
[----:B------:R-:W-:Y:S02]  /*97b0*/  PRMT R16, RZ, 0x7610, R16 ;  /* 0x00007610ff107816 */ /* 0x000fe40000000010 */
[C---:B------:R-:W-:Y:S02]  /*97c0*/  ISETP.GT.AND P2, PT, R2.reuse, 0x1c, PT ;  /* 0x0000001c0200780c */ /* 0x040fe40003f44270 */
[----:B------:R-:W-:-:S07]  /*97d0*/  ISETP.GT.AND P0, PT, R2, RZ, PT ;  /* 0x000000ff0200720c */ /* 0x000fce0003f04270 */
[----:B------:R1:W2:Y:S01]  /*97e0*/  @P1 LDG.E.U8 R16, desc[UR32][R8.64] ;  /* 0x0000002008101981 */ /* 0x0002a2000c1e1100 */
[----:B------:R-:W-:Y:S02]  /*97f0*/  PRMT R15, RZ, 0x7610, R15 ;  /* 0x00007610ff0f7816 */ /* 0x000fe4000000000f */
[----:B-1----:R-:W-:-:S04]  /*9800*/  IADD3 R8, P1, R5, R4, RZ ;  /* 0x0000000405087210 */ /* 0x002fc80007f3e0ff */
[----:B------:R-:W-:Y:S01]  /*9810*/  LEA.HI.X.SX32 R9, R5, R3, 0x1, P1 ;  /* 0x0000000305097211 */ /* 0x000fe200008f0eff */
[----:B0-----:R-:W-:Y:S02]  /*9820*/  IMAD R5, R150, 0x1d, RZ ;  /* 0x0000001d96057824 */ /* 0x001fe400078e02ff */
[----:B------:R-:W0:Y:S01]  /*9830*/  LDC R150, c[0x0][0x238] ;  /* 0x00008e00ff967b82 */ /* 0x000e220000000800 */
[----:B------:R-:W-:Y:S01]  /*9840*/  PRMT R10, RZ, 0x7610, R10 ;  /* 0x00007610ff0a7816 */ /* 0x000fe2000000000a */
[----:B------:R1:W2:Y:S01]  /*9850*/  @P2 LDG.E.U8 R15, desc[UR32][R8.64] ;  /* 0x00000020080f2981 */ /* 0x0002a2000c1e1100 */
[----:B------:R-:W-:Y:S01]  /*9860*/  ISETP.GT.AND P1, PT, R2, 0x1d, PT ;  /* 0x0000001d0200780c */ /* 0x000fe20003f24270 */
[----:B-1----:R-:W-:Y:S02]  /*9870*/  @P0 IMAD.MOV.U32 R8, RZ, RZ, R4 ;  /* 0x000000ffff080224 */ /* 0x002fe400078e0004 */
[----:B------:R-:W-:Y:S01]  /*9880*/  @P0 IMAD.MOV.U32 R9, RZ, RZ, R3 ;  /* 0x000000ffff090224 */ /* 0x000fe200078e0003 */
[----:B------:R-:W-:-:S04]  /*9890*/  PRMT R14, RZ, 0x7610, R14 ;  /* 0x00007610ff0e7816 */ /* 0x000fc8000000000e */
[----:B------:R1:W2:Y:S02]  /*98a0*/  @P0 LDG.E.U8 R10, desc[UR32][R8.64] ;  /* 0x00000020080a0981 */ /* 0x0002a4000c1e1100 */
[----:B-1----:R-:W-:-:S04]  /*98b0*/  IADD3 R8, P0, R5, R4, RZ ;  /* 0x0000000405087210 */ /* 0x002fc80007f1e0ff */
[----:B------:R-:W-:Y:S01]  /*98c0*/  LEA.HI.X.SX32 R9, R5, R3, 0x1, P0 ;  /* 0x0000000305097211 */ /* 0x000fe200000f0eff */
[----:B0-----:R-:W-:-:S04]  /*98d0*/  IMAD R5, R150, 0x1e, RZ ;  /* 0x0000001e96057824 */ /* 0x001fc800078e02ff */
[----:B------:R0:W2:Y:S01]  /*98e0*/  @P1 LDG.E.U8 R14, desc[UR32][R8.64] ;  /* 0x00000020080e1981 */ /* 0x0000a2000c1e1100 */
[----:B------:R-:W-:Y:S02]  /*98f0*/  ISETP.GT.AND P1, PT, R2, 0x1e, PT ;  /* 0x0000001e0200780c */ /* 0x000fe40003f24270 */
[----:B------:R-:W-:Y:S02]  /*9900*/  PRMT R13, RZ, 0x7610, R13 ;  /* 0x00007610ff0d7816 */ /* 0x000fe4000000000d */
[----:B0-----:R-:W-:-:S04]  /*9910*/  IADD3 R8, P0, R5, R4, RZ ;  /* 0x0000000405087210 */ /* 0x001fc80007f1e0ff */
[----:B------:R-:W-:Y:S01]  /*9920*/  LEA.HI.X.SX32 R9, R5, R3, 0x1, P0 ;  /* 0x0000000305097211 */ /* 0x000fe200000f0eff */
[----:B------:R-:W-:-:S04]  /*9930*/  IMAD R5, R151, 0x1f, RZ ;  /* 0x0000001f97057824 */ /* 0x000fc800078e02ff */
[----:B------:R0:W2:Y:S01]  /*9940*/  @P1 LDG.E.U8 R13, desc[UR32][R8.64] ;  /* 0x00000020080d1981 */ /* 0x0000a2000c1e1100 */
[----:B------:R-:W-:Y:S02]  /*9950*/  ISETP.GT.AND P1, PT, R2, 0x1f, PT ;  /* 0x0000001f0200780c */ /* 0x000fe40003f24270 */
[----:B------:R-:W-:Y:S02]  /*9960*/  PRMT R12, RZ, 0x7610, R12 ;  /* 0x00007610ff0c7816 */ /* 0x000fe4000000000c */
[----:B0-----:R-:W-:-:S04]  /*9970*/  IADD3 R8, P0, R5, R4, RZ ;  /* 0x0000000405087210 */ /* 0x001fc80007f1e0ff */
[----:B------:R-:W-:-:S05]  /*9980*/  LEA.HI.X.SX32 R9, R5, R3, 0x1, P0 ;  /* 0x0000000305097211 */ /* 0x000fca00000f0eff */
[----:B------:R0:W2:Y:S04]  /*9990*/  @P1 LDG.E.U8 R12, desc[UR32][R8.64] ;  /* 0x00000020080c1981 */ /* 0x0000a8000c1e1100 */
[----:B------:R-:W-:Y:S04]  /*99a0*/  STL [R1+0xf58], R4 ;  /* 0x000f580401007387 */ /* 0x000fe80000100800 */
[----:B------:R1:W-:Y:S01]  /*99b0*/  STL [R1+0xf4c], R3 ;  /* 0x000f4c0301007387 */ /* 0x0003e20000100800 */
[----:B------:R-:W3:Y:S03]  /*99c0*/  S2R R151, SR_TID.X ;  /* 0x0000000000977919 */ /* 0x000ee60000002100 */
[----:B------:R-:W2:Y:S04]  /*99d0*/  LDL R25, [R1+0x700] ;  /* 0x0007000001197983 */ /* 0x000ea80000100800 */
[----:B-1----:R-:W2:Y:S04]  /*99e0*/  LDL R3, [R1+0x794] ;  /* 0x0007940001037983 */ /* 0x002ea80000100800 */
[----:B------:R-:W2:Y:S04]  /*99f0*/  LDL R29, [R1+0x6f8] ;  /* 0x0006f800011d7983 */ /* 0x000ea80000100800 */
[----:B------:R-:W2:Y:S04]  /*9a00*/  LDL R30, [R1+0x6f0] ;  /* 0x0006f000011e7983 */ /* 0x000ea80000100800 */
[----:B------:R-:W2:Y:S01]  /*9a10*/  LDL R28, [R1+0x6ec] ;  /* 0x0006ec00011c7983 */ /* 0x000ea20000100800 */
[----:B---3--:R-:W-:Y:S01]  /*9a20*/  SHF.R.S32.HI R4, RZ, 0x2, R151 ;  /* 0x00000002ff047819 */ /* 0x008fe20000011497 */
[----:B------:R-:W-:-:S03]  /*9a30*/  IMAD.SHL.U32 R5, R151, 0x20, RZ ;  /* 0x0000002097057824 */ /* 0x000fc600078e00ff */
[----:B------:R-:W-:-:S04]  /*9a40*/  SGXT R4, R4, 0x1 ;  /* 0x000000010404781a */ /* 0x000fc80000000200 */
[----:B------:R-:W-:-:S04]  /*9a50*/  LOP3.LUT R4, R4, 0x90, RZ, 0xc0, !PT ;  /* 0x0000009004047812 */ /* 0x000fc800078ec0ff */
[----:B------:R-:W-:Y:S02]  /*9a60*/  LOP3.LUT R4, R4, 0x1f60, R5, 0xf8, !PT ;  /* 0x00001f6004047812 */ /* 0x000fe400078ef805 */
[----:B------:R-:W3:Y:S01]  /*9a70*/  LDL.LU R5, [R1+0x6fc] ;  /* 0x0006fc0001057983 */ /* 0x000ee20000300800 */
[----:B------:R-:W-:Y:S02]  /*9a80*/  LOP3.LUT R168, R168, 0xffff, RZ, 0xc0, !PT ;  /* 0x0000ffffa8a87812 */ /* 0x000fe400078ec0ff */
[----:B----4-:R-:W-:Y:S01]  /*9a90*/  LOP3.LUT R167, R167, 0xffff, RZ, 0xc0, !PT ;  /* 0x0000ffffa7a77812 */ /* 0x010fe200078ec0ff */
[----:B------:R-:W4:Y:S01]  /*9aa0*/  LDL R27, [R1+0x6e8] ;  /* 0x0006e800011b7983 */ /* 0x000f220000100800 */
[----:B--2---:R-:W-:Y:S02]  /*9ab0*/  LOP3.LUT R166, R166, 0xffff, RZ, 0xc0, !PT ;  /* 0x0000ffffa6a67812 */ /* 0x004fe400078ec0ff */
[----:B------:R-:W-:Y:S01]  /*9ac0*/  LOP3.LUT R165, R165, 0xffff, RZ, 0xc0, !PT ;  /* 0x0000ffffa5a57812 */ /* 0x000fe200078ec0ff */
[----:B------:R-:W2:Y:S01]  /*9ad0*/  LDL R26, [R1+0x6e0] ;  /* 0x0006e000011a7983 */ /* 0x000ea20000100800 */
[----:B------:R-:W-:-:S02]  /*9ae0*/  LOP3.LUT R164, R164, 0xffff, RZ, 0xc0, !PT ;  /* 0x0000ffffa4a47812 */ /* 0x000fc400078ec0ff */
[----:B------:R-:W-:Y:S02]  /*9af0*/  LOP3.LUT R163, R163, 0xffff, RZ, 0xc0, !PT ;  /* 0x0000ffffa3a37812 */ /* 0x000fe400078ec0ff */
[----:B------:R-:W-:Y:S02]  /*9b00*/  LOP3.LUT R162, R162, 0xffff, RZ, 0xc0, !PT ;  /* 0x0000ffffa2a27812 */ /* 0x000fe400078ec0ff */
[----:B------:R-:W-:Y:S02]  /*9b10*/  LOP3.LUT R161, R161, 0xffff, RZ, 0xc0, !PT ;  /* 0x0000ffffa1a17812 */ /* 0x000fe400078ec0ff */
[----:B------:R-:W-:Y:S02]  /*9b20*/  LOP3.LUT R160, R160, 0xffff, RZ, 0xc0, !PT ;  /* 0x0000ffffa0a07812 */ /* 0x000fe400078ec0ff */
[----:B------:R-:W-:Y:S02]  /*9b30*/  LOP3.LUT R159, R159, 0xffff, RZ, 0xc0, !PT ;  /* 0x0000ffff9f9f7812 */ /* 0x000fe400078ec0ff */
[----:B------:R-:W-:-:S02]  /*9b40*/  LOP3.LUT R158, R158, 0xffff, RZ, 0xc0, !PT ;  /* 0x0000ffff9e9e7812 */ /* 0x000fc400078ec0ff */
[----:B------:R-:W-:Y:S02]  /*9b50*/  LOP3.LUT R157, R157, 0xffff, RZ, 0xc0, !PT ;  /* 0x0000ffff9d9d7812 */ /* 0x000fe400078ec0ff */
[----:B------:R-:W-:Y:S02]  /*9b60*/  LOP3.LUT R156, R156, 0xffff, RZ, 0xc0, !PT ;  /* 0x0000ffff9c9c7812 */ /* 0x000fe400078ec0ff */
[----:B------:R-:W-:Y:S02]  /*9b70*/  LOP3.LUT R11, R11, 0xffff, RZ, 0xc0, !PT ;  /* 0x0000ffff0b0b7812 */ /* 0x000fe400078ec0ff */
[----:B------:R-:W-:Y:S02]  /*9b80*/  LOP3.LUT R169, R169, 0xffff, RZ, 0xc0, !PT ;  /* 0x0000ffffa9a97812 */ /* 0x000fe400078ec0ff */
[----:B------:R-:W-:Y:S02]  /*9b90*/  PRMT R167, R168, 0x3340, R167 ;  /* 0x00003340a8a77816 */ /* 0x000fe400000000a7 */
[----:B------:R-:W-:-:S02]  /*9ba0*/  PRMT R165, R166, 0x3340, R165 ;  /* 0x00003340a6a57816 */ /* 0x000fc400000000a5 */
[----:B0-----:R-:W-:Y:S02]  /*9bb0*/  PRMT R9, R164, 0x3340, R163 ;  /* 0x00003340a4097816 */ /* 0x001fe400000000a3 */
[----:B------:R-:W-:Y:S02]  /*9bc0*/  PRMT R161, R162, 0x3340, R161 ;  /* 0x00003340a2a17816 */ /* 0x000fe400000000a1 */
[----:B------:R-:W-:Y:S02]  /*9bd0*/  PRMT R159, R160, 0x3340, R159 ;  /* 0x00003340a09f7816 */ /* 0x000fe4000000009f */
[----:B------:R-:W-:Y:S02]  /*9be0*/  PRMT R157, R158, 0x3340, R157 ;  /* 0x000033409e9d7816 */ /* 0x000fe4000000009d */
[----:B------:R-:W-:Y:S02]  /*9bf0*/  PRMT R11, R156, 0x3340, R11 ;  /* 0x000033409c0b7816 */ /* 0x000fe4000000000b */
[----:B------:R-:W-:-:S02]  /*9c00*/  PRMT R9, R165, 0x5410, R9 ;  /* 0x00005410a5097816 */ /* 0x000fc40000000009 */
[----:B------:R-:W-:Y:S02]  /*9c10*/  PRMT R11, R157, 0x5410, R11 ;  /* 0x000054109d0b7816 */ /* 0x000fe4000000000b */
        /* <DEDUP_REMOVED lines=11> */
[----:B------:R-:W-:Y:S02]  /*9cd0*/  ISETP.GE.AND P0, PT, R7, R2, PT ;  /* 0x000000020700720c */ /* 0x000fe40003f06270 */
[----:B------:R-:W-:-:S04]  /*9ce0*/  LOP3.LUT R18, R18, 0xffff, RZ, 0xc0, !PT ;  /* 0x0000ffff12127812 */ /* 0x000fc800078ec0ff */
[----:B------:R-:W-:Y:S02]  /*9cf0*/  PRMT R18, R19, 0x3340, R18 ;  /* 0x0000334013127816 */ /* 0x000fe40000000012 */
[----:B------:R-:W-:Y:S02]  /*9d00*/  LOP3.LUT R17, R17, 0xffff, RZ, 0xc0, !PT ;  /* 0x0000ffff11117812 */ /* 0x000fe400078ec0ff */
[----:B------:R-:W-:Y:S02]  /*9d10*/  LOP3.LUT R16, R16, 0xffff, RZ, 0xc0, !PT ;  /* 0x0000ffff10107812 */ /* 0x000fe400078ec0ff */
[----:B------:R-:W-:Y:S02]  /*9d20*/  LOP3.LUT R15, R15, 0xffff, RZ, 0xc0, !PT ;  /* 0x0000ffff0f0f7812 */ /* 0x000fe400078ec0ff */
[----:B------:R-:W-:-:S04]  /*9d30*/  LOP3.LUT R10, R10, 0xffff, RZ, 0xc0, !PT ;  /* 0x0000ffff0a0a7812 */ /* 0x000fc800078ec0ff */
[----:B------:R-:W-:Y:S02]  /*9d40*/  PRMT R8, R10, 0x3340, R169 ;  /* 0x000033400a087816 */ /* 0x000fe400000000a9 */
[----:B------:R-:W-:Y:S02]  /*9d50*/  PRMT R10, R161, 0x5410, R159 ;  /* 0x00005410a10a7816 */ /* 0x000fe4000000009f */
[----:B------:R-:W-:Y:S01]  /*9d60*/  PRMT R8, R8, 0x5410, R167 ;  /* 0x0000541008087816 */ /* 0x000fe200000000a7 */
[----:B------:R-:W-:Y:S01]  /*9d70*/  BAR.SYNC.DEFER_BLOCKING 0x0 ;  /* 0x0000000000007b1d */ /* 0x000fe20000010000 */
[----:B------:R-:W-:-:S04]  /*9d80*/  LOP3.LUT R14, R14, 0xffff, RZ, 0xc0, !PT ;  /* 0x0000ffff0e0e7812 */ /* 0x000fc800078ec0ff */
[----:B------:R-:W-:Y:S01]  /*9d90*/  PRMT R14, R15, 0x3340, R14 ;  /* 0x000033400f0e7816 */ /* 0x000fe2000000000e */
[----:B------:R0:W-:Y:S01]  /*9da0*/  STS.128 [R4+UR5+0x4000], R8 ;  /* 0x0040000804007988 */ /* 0x0001e20008000c05 */
[----:B------:R-:W-:Y:S02]  /*9db0*/  LOP3.LUT R13, R13, 0xffff, RZ, 0xc0, !PT ;  /* 0x0000ffff0d0d7812 */ /* 0x000fe400078ec0ff */
[----:B0-----:R-:W-:Y:S01]  /*9dc0*/  PRMT R8, R153, 0x3340, R152 ;  /* 0x0000334099087816 */ /* 0x001fe20000000098 */
[----:B------:R-:W2:Y:S01]  /*9dd0*/  LDL R4, [R1+0x6e4] ;  /* 0x0006e40001047983 */ /* 0x000ea20000100800 */
[----:B------:R-:W-:Y:S02]  /*9de0*/  PRMT R9, R21, 0x3340, R20 ;  /* 0x0000334015097816 */ /* 0x000fe40000000014 */
[----:B------:R-:W-:Y:S02]  /*9df0*/  PRMT R10, R17, 0x3340, R16 ;  /* 0x00003340110a7816 */ /* 0x000fe40000000010 */
[----:B------:R-:W-:-:S04]  /*9e00*/  LOP3.LUT R12, R12, 0xffff, RZ, 0xc0, !PT ;  /* 0x0000ffff0c0c7812 */ /* 0x000fc800078ec0ff */
[----:B------:R-:W-:Y:S02]  /*9e10*/  PRMT R11, R13, 0x3340, R12 ;  /* 0x000033400d0b7816 */ /* 0x000fe4000000000c */
[----:B------:R-:W-:Y:S02]  /*9e20*/  PRMT R8, R154, 0x5410, R8 ;  /* 0x000054109a087816 */ /* 0x000fe40000000008 */
[----:B------:R-:W-:Y:S02]  /*9e30*/  PRMT R9, R22, 0x5410, R9 ;  /* 0x0000541016097816 */ /* 0x000fe40000000009 */
[----:B------:R-:W-:Y:S02]  /*9e40*/  PRMT R10, R18, 0x5410, R10 ;  /* 0x00005410120a7816 */ /* 0x000fe4000000000a */
[----:B------:R-:W-:-:S05]  /*9e50*/  PRMT R11, R14, 0x5410, R11 ;  /* 0x000054100e0b7816 */ /* 0x000fca000000000b */
[----:B------:R0:W-:Y:S04]  /*9e60*/  STS.128 [R3+UR5+0x4000], R8 ;  /* 0x0040000803007988 */ /* 0x0001e80008000c05 */
[----:B0-----:R-:W2:Y:S04]  /*9e70*/  LDL.LU R3, [R1+0x6dc] ;  /* 0x0006dc0001037983 */ /* 0x001ea80000300800 */
[----:B------:R0:W-:Y:S04]  /*9e80*/  STL [R1+0xf48], R7 ;  /* 0x000f480701007387 */ /* 0x0001e80000100800 */
[----:B0-----:R-:W4:Y:S01]  /*9e90*/  LDL.LU R7, [R1+0x6f4] ;  /* 0x0006f40001077983 */ /* 0x001f220000300800 */
[----:B------:R-:W-:-:S02]  /*9ea0*/  SHF.R.S32.HI R24, RZ, 0x1f, R6 ;  /* 0x0000001fff187819 */ /* 0x000fc40000011406 */
[----:B------:R-:W-:-:S05]  /*9eb0*/  IADD3 R8, P1, R6, R191, RZ ;  /* 0x000000bf06087210 */ /* 0x000fca0007f3e0ff */
[----:B------:R-:W-:Y:S01]  /*9ec0*/  IMAD.X R9, R24, 0x1, R190, P1 ;  /* 0x0000000118097824 */ /* 0x000fe200008e06be */
[----:B------:R-:W-:Y:S02]  /*9ed0*/  IADD3 R14, P1, R6, R25, RZ ;  /* 0x00000019060e7210 */ /* 0x000fe40007f3e0ff */
[----:B------:R-:W2:Y:S03]  /*9ee0*/  LDL R25, [R1+0x6d8] ;  /* 0x0006d80001197983 */ /* 0x000ea60000100800 */
[----:B---3--:R-:W-:Y:S01]  /*9ef0*/  IMAD.X R15, R24, 0x1, R5, P1 ;  /* 0x00000001180f7824 */ /* 0x008fe200008e0605 */
[----:B------:R0:W-:Y:S04]  /*9f00*/  STL [R1+0xf50], R5 ;  /* 0x000f500501007387 */ /* 0x0001e80000100800 */
[----:B0-----:R-:W3:Y:S01]  /*9f10*/  LDL.LU R5, [R1+0x6d4] ;  /* 0x0006d40001057983 */ /* 0x001ee20000300800 */
[----:B------:R-:W-:-:S02]  /*9f20*/  PRMT R188, RZ, 0x7610, R188 ;  /* 0x00007610ffbc7816 */ /* 0x000fc400000000bc */
[----:B------:R-:W-:Y:S02]  /*9f30*/  IADD3 R12, P1, R6, R29, RZ ;  /* 0x0000001d060c7210 */ /* 0x000fe40007f3e0ff */
[----:B------:R-:W-:Y:S01]  /*9f40*/  PRMT R11, RZ, 0x7610, R11 ;  /* 0x00007610ff0b7816 */ /* 0x000fe2000000000b */
[----:B------:R-:W3:Y:S04]  /*9f50*/  LDL R29, [R1+0x6d0] ;  /* 0x0006d000011d7983 */ /* 0x000ee80000100800 */
[----:B------:R-:W3:Y:S01]  /*9f60*/  @!P0 LDG.E.U8 R188, desc[UR32][R8.64] ;  /* 0x0000002008bc8981 */ /* 0x000ee2000c1e1100 */
[----:B------:R-:W-:-:S06]  /*9f70*/  PRMT R10, RZ, 0x7610, R10 ;  /* 0x00007610ff0a7816 */ /* 0x000fcc000000000a */
[----:B------:R0:W3:Y:S02]  /*9f80*/  @!P0 LDG.E.U8 R10, desc[UR32][R14.64] ;  /* 0x000000200e0a8981 */ /* 0x0000e4000c1e1100 */
[----:B0-----:R-:W-:Y:S01]  /*9f90*/  PRMT R14, RZ, 0x7610, R14 ;  /* 0x00007610ff0e7816 */ /* 0x001fe2000000000e */
[----:B----4-:R-:W-:Y:S01]  /*9fa0*/  IMAD.X R13, R24, 0x1, R7, P1 ;  /* 0x00000001180d7824 */ /* 0x010fe200008e0607 */
[----:B------:R-:W-:Y:S01]  /*9fb0*/  IADD3 R8, P1, R6, R30, RZ ;  /* 0x0000001e06087210 */ /* 0x000fe20007f3e0ff */
[----:B------:R0:W-:Y:S04]  /*9fc0*/  STL [R1+0xf54], R7 ;  /* 0x000f540701007387 */ /* 0x0001e80000100800 */
[----:B------:R1:W4:Y:S01]  /*9fd0*/  @!P0 LDG.E.U8 R11, desc[UR32][R12.64] ;  /* 0x000000200c0b8981 */ /* 0x000322000c1e1100 */
[----:B------:R-:W-:-:S03]  /*9fe0*/  IMAD.X R9, R24, 0x1, R28, P1 ;  /* 0x0000000118097824 */ /* 0x000fc600008e061c */
[----:B------:R-:W4:Y:S04]  /*9ff0*/  LDL R28, [R1+0x6c8] ;  /* 0x0006c800011c7983 */ /* 0x000f280000100800 */
[----:B0-----:R-:W4:Y:S01]  /*a000*/  LDL.LU R7, [R1+0x6cc] ;  /* 0x0006cc0001077983 */ /* 0x001f220000300800 */
[----:B-1----:R-:W-:-:S06]  /*a010*/  PRMT R12, RZ, 0x7610, R12 ;  /* 0x00007610ff0c7816 */ /* 0x002fcc000000000c */
[----:B------:R0:W4:Y:S01]  /*a020*/  @!P0 LDG.E.U8 R12, desc[UR32][R8.64] ;  /* 0x00000020080c8981 */ /* 0x000122000c1e1100 */
[----:B------:R-:W-:Y:S02]  /*a030*/  PRMT R13, RZ, 0x7610, R13 ;  /* 0x00007610ff0d7816 */ /* 0x000fe4000000000d */
[----:B0-----:R-:W-:Y:S02]  /*a040*/  IADD3 R8, P1, R6, R27, RZ ;  /* 0x0000001b06087210 */ /* 0x001fe40007f3e0ff */
[----:B------:R-:W4:Y:S03]  /*a050*/  LDL R27, [R1+0x6c0] ;  /* 0x0006c000011b7983 */ /* 0x000f260000100800 */
[----:B--2---:R-:W-:Y:S02]  /*a060*/  IMAD.X R9, R24, 0x1, R4, P1 ;  /* 0x0000000118097824 */ /* 0x004fe400008e0604 */
[----:B------:R-:W2:Y:S04]  /*a070*/  LDL.LU R4, [R1+0x6c4] ;  /* 0x0006c40001047983 */ /* 0x000ea80000300800 */
[----:B------:R0:W2:Y:S02]  /*a080*/  @!P0 LDG.E.U8 R13, desc[UR32][R8.64] ;  /* 0x00000020080d8981 */ /* 0x0000a4000c1e1100 */
[----:B0-----:R-:W-:-:S02]  /*a090*/  IADD3 R8, P1, R6, R26, RZ ;  /* 0x0000001a06087210 */ /* 0x001fc40007f3e0ff */
[----:B------:R-:W2:Y:S03]  /*a0a0*/  LDL R26, [R1+0x6b8] ;  /* 0x0006b800011a7983 */ /* 0x000ea60000100800 */
[----:B------:R-:W-:Y:S01]  /*a0b0*/  IMAD.X R9, R24, 0x1, R3, P1 ;  /* 0x0000000118097824 */ /* 0x000fe200008e0603 */
[----:B------:R0:W-:Y:S04]  /*a0c0*/  STL [R1+0xf5c], R3 ;  /* 0x000f5c0301007387 */ /* 0x0001e80000100800 */
[----:B------:R1:W2:Y:S04]  /*a0d0*/  @!P0 LDG.E.U8 R14, desc[UR32][R8.64] ;  /* 0x00000020080e8981 */ /* 0x0002a8000c1e1100 */
[----:B0-----:R-:W2:Y:S01]  /*a0e0*/  LDL.LU R3, [R1+0x6bc] ;  /* 0x0006bc0001037983 */ /* 0x001ea20000300800 */
[----:B-1----:R-:W-:-:S03]  /*a0f0*/  IADD3 R8, P1, R6, R25, RZ ;  /* 0x0000001906087210 */ /* 0x002fc60007f3e0ff */
[----:B------:R-:W2:Y:S02]  /*a100*/  LDL R25, [R1+0x6b0] ;  /* 0x0006b00001197983 */ /* 0x000ea40000100800 */
[----:B---3--:R-:W-:Y:S02]  /*a110*/  IMAD.X R9, R24, 0x1, R5, P1 ;  /* 0x0000000118097824 */ /* 0x008fe400008e0605 */
[----:B------:R0:W-:Y:S04]  /*a120*/  STL [R1+0xf60], R5 ;  /* 0x000f600501007387 */ /* 0x0001e80000100800 */
[----:B0-----:R-:W3:Y:S01]  /*a130*/  LDL.LU R5, [R1+0x6b4] ;  /* 0x0006b40001057983 */ /* 0x001ee20000300800 */
[----:B------:R-:W-:-:S06]  /*a140*/  PRMT R15, RZ, 0x7610, R15 ;  /* 0x00007610ff0f7816 */ /* 0x000fcc000000000f */
[----:B------:R0:W3:Y:S01]  /*a150*/  @!P0 LDG.E.U8 R15, desc[UR32][R8.64] ;  /* 0x00000020080f8981 */ /* 0x0000e2000c1e1100 */
[----:B------:R-:W-:Y:S02]  /*a160*/  PRMT R16, RZ, 0x7610, R16 ;  /* 0x00007610ff107816 */ /* 0x000fe40000000010 */
[----:B0-----:R-:W-:Y:S02]  /*a170*/  IADD3 R8, P1, R6, R29, RZ ;  /* 0x0000001d06087210 */ /* 0x001fe40007f3e0ff */
[----:B------:R-:W3:Y:S01]  /*a180*/  LDL R29, [R1+0x6a8] ;  /* 0x0006a800011d7983 */ /* 0x000ee20000100800 */
[----:B------:R-:W-:Y:S02]  /*a190*/  PRMT R17, RZ, 0x7610, R17 ;  /* 0x00007610ff117816 */ /* 0x000fe40000000011 */
[----:B------:R-:W-:Y:S01]  /*a1a0*/  PRMT R18, RZ, 0x7610, R18 ;  /* 0x00007610ff127816 */ /* 0x000fe20000000012 */
[----:B----4-:R-:W-:Y:S01]  /*a1b0*/  IMAD.X R9, R24, 0x1, R7, P1 ;  /* 0x0000000118097824 */ /* 0x010fe200008e0607 */
[----:B------:R0:W-:Y:S04]  /*a1c0*/  STL [R1+0xf64], R7 ;  /* 0x000f640701007387 */ /* 0x0001e80000100800 */
[----:B------:R1:W4:Y:S04]  /*a1d0*/  @!P0 LDG.E.U8 R16, desc[UR32][R8.64] ;  /* 0x0000002008108981 */ /* 0x000328000c1e1100 */
[----:B0-----:R-:W4:Y:S01]  /*a1e0*/  LDL.LU R7, [R1+0x6ac] ;  /* 0x0006ac0001077983 */ /* 0x001f220000300800 */
[----:B-1----:R-:W-:-:S03]  /*a1f0*/  IADD3 R8, P1, R6, R28, RZ ;  /* 0x0000001c06087210 */ /* 0x002fc60007f3e0ff */
[----:B------:R-:W4:Y:S02]  /*a200*/  LDL R28, [R1+0x6a0] ;  /* 0x0006a000011c7983 */ /* 0x000f240000100800 */
[----:B--2---:R-:W-:Y:S02]  /*a210*/  IMAD.X R9, R24, 0x1, R4, P1 ;  /* 0x0000000118097824 */ /* 0x004fe400008e0604 */
[----:B------:R0:W-:Y:S04]  /*a220*/  STL [R1+0xf68], R4 ;  /* 0x000f680401007387 */ /* 0x0001e80000100800 */
[----:B------:R1:W2:Y:S04]  /*a230*/  @!P0 LDG.E.U8 R17, desc[UR32][R8.64] ;  /* 0x0000002008118981 */ /* 0x0002a8000c1e1100 */
[----:B0-----:R-:W2:Y:S01]  /*a240*/  LDL.LU R4, [R1+0x6a4] ;  /* 0x0006a40001047983 */ /* 0x001ea20000300800 */
[----:B-1----:R-:W-:-:S03]  /*a250*/  IADD3 R8, P1, R6, R27, RZ ;  /* 0x0000001b06087210 */ /* 0x002fc60007f3e0ff */
[----:B------:R-:W2:Y:S02]  /*a260*/  LDL R27, [R1+0x698] ;  /* 0x00069800011b7983 */ /* 0x000ea40000100800 */
[----:B------:R-:W-:Y:S02]  /*a270*/  IMAD.X R9, R24, 0x1, R3, P1 ;  /* 0x0000000118097824 */ /* 0x000fe400008e0603 */
        /* <DEDUP_REMOVED lines=124> */
[----:B------:R-:W-:Y:S02]  /*aa40*/  PRMT R181, RZ, 0x7610, R181 ;  /* 0x00007610ffb57816 */ /* 0x000fe400000000b5 */
[----:B------:R-:W-:Y:S01]  /*aa50*/  PRMT R178, RZ, 0x7610, R178 ;  /* 0x00007610ffb27816 */ /* 0x000fe200000000b2 */
[----:B----4-:R-:W-:-:S05]  /*aa60*/  IMAD.X R9, R24, 0x1, R7, P1 ;  /* 0x0000000118097824 */ /* 0x010fca00008e0607 */
[----:B------:R0:W4:Y:S02]  /*aa70*/  @!P0 LDG.E.U8 R184, desc[UR32][R8.64] ;  /* 0x0000002008b88981 */ /* 0x000124000c1e1100 */
[----:B0-----:R-:W-:Y:S02]  /*aa80*/  IADD3 R8, P1, R6, R28, RZ ;  /* 0x0000001c06087210 */ /* 0x001fe40007f3e0ff */
[----:B------:R0:W-:Y:S03]  /*aa90*/  STL [R1+0xfb4], R7 ;  /* 0x000fb40701007387 */ /* 0x0001e60000100800 */
[----:B--2---:R-:W-:Y:S01]  /*aaa0*/  IMAD.X R9, R24, 0x1, R4, P1 ;  /* 0x0000000118097824 */ /* 0x004fe200008e0604 */
[----:B0-----:R-:W2:Y:S04]  /*aab0*/  LDL.LU R7, [R1+0x60c] ;  /* 0x00060c0001077983 */ /* 0x001ea80000300800 */
[----:B------:R0:W4:Y:S04]  /*aac0*/  @!P0 LDG.E.U8 R181, desc[UR32][R8.64] ;  /* 0x0000002008b58981 */ /* 0x000128000c1e1100 */
[----:B------:R1:W-:Y:S01]  /*aad0*/  STL [R1+0xfb8], R4 ;  /* 0x000fb80401007387 */ /* 0x0003e20000100800 */
[----:B0-----:R-:W-:-:S03]  /*aae0*/  IADD3 R8, P1, R6, R27, RZ ;  /* 0x0000001b06087210 */ /* 0x001fc60007f3e0ff */
[----:B-1----:R-:W4:Y:S02]  /*aaf0*/  LDL.LU R4, [R1+0x604] ;  /* 0x0006040001047983 */ /* 0x002f240000300800 */
[----:B------:R-:W-:Y:S02]  /*ab00*/  IMAD.X R9, R24, 0x1, R3, P1 ;  /* 0x0000000118097824 */ /* 0x000fe400008e0603 */
[----:B------:R0:W-:Y:S04]  /*ab10*/  STL [R1+0xfbc], R3 ;  /* 0x000fbc0301007387 */ /* 0x0001e80000100800 */
[----:B------:R1:W4:Y:S04]  /*ab20*/  @!P0 LDG.E.U8 R178, desc[UR32][R8.64] ;  /* 0x0000002008b28981 */ /* 0x000328000c1e1100 */
[----:B0-----:R-:W2:Y:S01]  /*ab30*/  LDL.LU R3, [R1+0x610] ;  /* 0x0006100001037983 */ /* 0x001ea20000300800 */
[----:B-1----:R-:W-:-:S05]  /*ab40*/  IADD3 R8, P1, R6, R26, RZ ;  /* 0x0000001a06087210 */ /* 0x002fca0007f3e0ff */
[----:B---3--:R-:W-:Y:S01]  /*ab50*/  IMAD.X R9, R24, 0x1, R5, P1 ;  /* 0x0000000118097824 */ /* 0x008fe200008e0605 */
[----:B------:R0:W-:Y:S04]  /*ab60*/  STL [R1+0xfc0], R5 ;  /* 0x000fc00501007387 */ /* 0x0001e80000100800 */
[----:B0-----:R-:W3:Y:S01]  /*ab70*/  LDL.LU R5, [R1+0x600] ;  /* 0x0006000001057983 */ /* 0x001ee20000300800 */
[----:B------:R-:W-:-:S06]  /*ab80*/  PRMT R175, RZ, 0x7610, R175 ;  /* 0x00007610ffaf7816 */ /* 0x000fcc00000000af */
[----:B------:R2:W3:Y:S01]  /*ab90*/  @!P0 LDG.E.U8 R175, desc[UR32][R8.64] ;  /* 0x0000002008af8981 */ /* 0x0004e2000c1e1100 */
[----:B------:R-:W-:Y:S02]  /*aba0*/  PRMT R172, RZ, 0x7610, R172 ;  /* 0x00007610ffac7816 */ /* 0x000fe400000000ac */
[----:B------:R-:W-:Y:S02]  /*abb0*/  PRMT R169, RZ, 0x7610, R169 ;  /* 0x00007610ffa97816 */ /* 0x000fe400000000a9 */
[----:B------:R-:W-:Y:S02]  /*abc0*/  PRMT R168, RZ, 0x7610, R168 ;  /* 0x00007610ffa87816 */ /* 0x000fe400000000a8 */
[----:B------:R-:W-:Y:S02]  /*abd0*/  PRMT R167, RZ, 0x7610, R167 ;  /* 0x00007610ffa77816 */ /* 0x000fe400000000a7 */
[----:B------:R-:W-:Y:S02]  /*abe0*/  PRMT R166, RZ, 0x7610, R166 ;  /* 0x00007610ffa67816 */ /* 0x000fe400000000a6 */
[----:B------:R-:W-:-:S02]  /*abf0*/  PRMT R165, RZ, 0x7610, R165 ;  /* 0x00007610ffa57816 */ /* 0x000fc400000000a5 */
        /* <DEDUP_REMOVED lines=13> */
[----:B------:R-:W-:Y:S01]  /*acd0*/  PRMT R23, RZ, 0x7610, R23 ;  /* 0x00007610ff177816 */ /* 0x000fe20000000017 */
[----:B------:R0:W-:Y:S01]  /*ace0*/  STS.U8 [R0+UR5+0xc00], R22 ;  /* 0x000c001600007988 */ /* 0x0001e20008000005 */
[----:B--2---:R-:W-:-:S05]  /*acf0*/  IADD3 R8, P1, R6, R3, RZ ;  /* 0x0000000306087210 */ /* 0x004fca0007f3e0ff */
[----:B------:R-:W-:-:S05]  /*ad00*/  IMAD.X R9, R24, 0x1, R7, P1 ;  /* 0x0000000118097824 */ /* 0x000fca00008e0607 */
[----:B------:R1:W2:Y:S02]  /*ad10*/  @!P0 LDG.E.U8 R172, desc[UR32][R8.64] ;  /* 0x0000002008ac8981 */ /* 0x0002a4000c1e1100 */
[----:B-1----:R-:W-:-:S05]  /*ad20*/  IADD3 R8, P1, R6, R25, RZ ;  /* 0x0000001906087210 */ /* 0x002fca0007f3e0ff */
[----:B----4-:R-:W-:-:S05]  /*ad30*/  IMAD.X R9, R24, 0x1, R4, P1 ;  /* 0x0000000118097824 */ /* 0x010fca00008e0604 */
[----:B------:R3:W4:Y:S02]  /*ad40*/  @!P0 LDG.E.U8 R169, desc[UR32][R8.64] ;  /* 0x0000002008a98981 */ /* 0x000724000c1e1100 */
[----:B---3--:R-:W-:-:S05]  /*ad50*/  IADD3 R8, P1, R6, R5, RZ ;  /* 0x0000000506087210 */ /* 0x008fca0007f3e0ff */
[----:B------:R-:W-:-:S05]  /*ad60*/  IMAD.X R9, R24, 0x1, R252, P1 ;  /* 0x0000000118097824 */ /* 0x000fca00008e06fc */
[----:B------:R1:W3:Y:S02]  /*ad70*/  @!P0 LDG.E.U8 R168, desc[UR32][R8.64] ;  /* 0x0000002008a88981 */ /* 0x0002e4000c1e1100 */
[----:B-1----:R-:W-:-:S05]  /*ad80*/  IADD3 R8, P1, R6, R251, RZ ;  /* 0x000000fb06087210 */ /* 0x002fca0007f3e0ff */
        /* <DEDUP_REMOVED lines=49> */
[----:B------:R1:W3:Y:S01]  /*b0a0*/  @!P0 LDG.E.U8 R23, desc[UR32][R8.64] ;  /* 0x0000002008178981 */ /* 0x0002e2000c1e1100 */
[----:B0-----:R-:W-:Y:S02]  /*b0b0*/  PRMT R22, RZ, 0x7610, R22 ;  /* 0x00007610ff167816 */ /* 0x001fe40000000016 */
[----:B-1----:R-:W-:-:S05]  /*b0c0*/  IADD3 R8, P1, R6, R217, RZ ;  /* 0x000000d906087210 */ /* 0x002fca0007f3e0ff */
[----:B------:R-:W-:Y:S01]  /*b0d0*/  IMAD.X R9, R24, 0x1, R216, P1 ;  /* 0x0000000118097824 */ /* 0x000fe200008e06d8 */
[----:B------:R0:W-:Y:S04]  /*b0e0*/  STS.U8 [R0+UR5+0xb00], R21 ;  /* 0x000b001500007988 */ /* 0x0001e80008000005 */
        /* <DEDUP_REMOVED lines=53> */
[----:B------:R-:W-:-:S05]  /*b440*/  IMAD.X R9, R24, 0x1, R194, P1 ;  /* 0x0000000118097824 */ /* 0x000fca00008e06c2 */
[----:B------:R0:W3:Y:S02]  /*b450*/  @!P0 LDG.E.U8 R11, desc[UR32][R8.64] ;  /* 0x00000020080b8981 */ /* 0x0000e4000c1e1100 */
[----:B0-----:R-:W-:-:S05]  /*b460*/  IADD3 R8, P1, R6, R193, RZ ;  /* 0x000000c106087210 */ /* 0x001fca0007f3e0ff */
[----:B------:R-:W-:Y:S02]  /*b470*/  IMAD.X R9, R24, 0x1, R192, P1 ;  /* 0x0000000118097824 */ /* 0x000fe400008e06c0 */
[----:B------:R-:W2:Y:S04]  /*b480*/  LDL.LU.64 R24, [R1] ;  /* 0x0000000001187983 */ /* 0x000ea80000300a00 */
[----:B------:R-:W4:Y:S04]  /*b490*/  LDL.LU.64 R26, [R1+0x8] ;  /* 0x00000800011a7983 */ /* 0x000f280000300a00 */
[----:B------:R-:W3:Y:S04]  /*b4a0*/  LDL.LU.64 R28, [R1+0x10] ;  /* 0x00001000011c7983 */ /* 0x000ee80000300a00 */
[----:B------:R-:W2:Y:S04]  /*b4b0*/  LDL.LU.64 R30, [R1+0x18] ;  /* 0x00001800011e7983 */ /* 0x000ea80000300a00 */
        /* <DEDUP_REMOVED lines=60> */
[----:B--2---:R-:W-:Y:S04]  /*b880*/  STL.64 [R1+0x13c0], R150 ;  /* 0x0013c09601007387 */ /* 0x004fe80000100a00 */
[----:B---3--:R-:W-:Y:S04]  /*b890*/  STL.64 [R1+0x13b8], R148 ;  /* 0x0013b89401007387 */ /* 0x008fe80000100a00 */
[----:B----4-:R-:W-:Y:S04]  /*b8a0*/  STL.64 [R1+0x13b0], R146 ;  /* 0x0013b09201007387 */ /* 0x010fe80000100a00 */
        /* <DEDUP_REMOVED lines=60> */
[----:B------:R0:W-:Y:S04]  /*bc70*/  STL.64 [R1+0x11c8], R24 ;  /* 0x0011c81801007387 */ /* 0x0001e80000100a00 */
[----:B0-----:R-:W2:Y:S04]  /*bc80*/  LDL.LU.64 R24, [R1+0x200] ;  /* 0x0002000001187983 */ /* 0x001ea80000300a00 */
[----:B------:R-:W3:Y:S04]  /*bc90*/  LDL.LU.64 R26, [R1+0x208] ;  /* 0x00020800011a7983 */ /* 0x000ee80000300a00 */
[----:B------:R-:W4:Y:S04]  /*bca0*/  LDL.LU.64 R28, [R1+0x210] ;  /* 0x00021000011c7983 */ /* 0x000f280000300a00 */
[----:B------:R-:W2:Y:S04]  /*bcb0*/  LDL.LU.64 R30, [R1+0x218] ;  /* 0x00021800011e7983 */ /* 0x000ea80000300a00 */
        /* <DEDUP_REMOVED lines=60> */
[----:B------:R0:W-:Y:S02]  /*c080*/  STS.U8 [R0+UR5], R10 ;  /* 0x0000000a00007988 */ /* 0x0001e40008000005 */
[----:B0-----:R-:W-:-:S06]  /*c090*/  PRMT R10, RZ, 0x7610, R10 ;  /* 0x00007610ff0a7816 */ /* 0x001fcc000000000a */
[----:B------:R-:W3:Y:S04]  /*c0a0*/  @!P0 LDG.E.U8 R10, desc[UR32][R8.64] ;  /* 0x00000020080a8981 */ /* 0x000ee8000c1e1100 */
[----:B--2---:R-:W-:Y:S04]  /*c0b0*/  STL.64 [R1+0x15c0], R150 ;  /* 0x0015c09601007387 */ /* 0x004fe80000100a00 */
[----:B----4-:R-:W-:Y:S04]  /*c0c0*/  STL.64 [R1+0x15b8], R148 ;  /* 0x0015b89401007387 */ /* 0x010fe80000100a00 */
[----:B---3--:R-:W-:Y:S04]  /*c0d0*/  STL.64 [R1+0x15b0], R146 ;  /* 0x0015b09201007387 */ /* 0x008fe80000100a00 */
        /* <DEDUP_REMOVED lines=62> */
[----:B------:R-:W2:Y:S04]  /*c4c0*/  LDL.LU.64 R26, [R1+0x408] ;  /* 0x00040800011a7983 */ /* 0x000ea80000300a00 */
        /* <DEDUP_REMOVED lines=62> */
[----:B------:R-:W-:Y:S04]  /*c8b0*/  STS.U8 [R0+UR5+0xd00], R170 ;  /* 0x000d00aa00007988 */ /* 0x000fe80008000005 */
        /* <DEDUP_REMOVED lines=49> */
[----:B------:R-:W-:Y:S01]  /*cbd0*/  STS.U8 [R0+UR5+0x3e00], R10 ;  /* 0x003e000a00007988 */ /* 0x000fe20008000005 */
[----:B------:R0:W-:Y:S06]  /*cbe0*/  MEMBAR.ALL.CTA ;  /* 0x0000000000007992 */ /* 0x0001ec0000008000 */
[----:B0-----:R-:W0:Y:S01]  /*cbf0*/  FENCE.VIEW.ASYNC.S ;  /* 0x00000000000073c6 */ /* 0x001e220000000000 */
[----:B------:R-:W-:-:S04]  /*cc00*/  USHF.L.U32 UR6, UR17, 0x5, URZ ;  /* 0x0000000511067899 */ /* 0x000fc8000800063f */
[----:B------:R-:W-:Y:S01]  /*cc10*/  ULOP3.LUT UR6, UR6, 0x80, URZ, 0xc0, !UPT ;  /* 0x0000008006067892 */ /* 0x000fe2000f8ec03f */
[----:B0-----:R-:W-:Y:S03]  /*cc20*/  BAR.SYNC.DEFER_BLOCKING 0x0 ;  /* 0x0000000000007b1d */ /* 0x001fe60000010000 */
[----:B------:R-:W-:-:S04]  /*cc30*/  ULEA.HI UR6, UR16, UR6, URZ, 0x1c ;  /* 0x0000000610067291 */ /* 0x000fc8000f8fe03f */
[----:B------:R-:W-:Y:S01]  /*cc40*/  ULOP3.LUT UR6, UR6, 0x3fff, URZ, 0xc0, !UPT ;  /* 0x00003fff06067892 */ /* 0x000fe2000f8ec03f */
[----:B------:R-:W-:-:S06]  /*cc50*/  UMOV UR13, 0xc0000010 ;  /* 0xc0000010000d7882 */ /* 0x000fcc0000000000 */
[----:B------:R-:W-:Y:S01]  /*cc60*/  UMOV UR12, UR6 ;  /* 0x00000006000c7c82 */ /* 0x000fe20008000000 */
[----:B--2---:R-:W-:-:S06]  /*cc70*/  WARPGROUP.ARRIVE ;  /* 0x00000000000079c5 */ /* 0x004fcc0000000000 */
[----:B------:R-:W-:Y:S03]  /*cc80*/  QGMMA.64x256x32.F32.E5M2.E5M2 R24, gdesc[UR12], R24, gsb0 ;  /* 0x03e000000c1879f3 */ /* 0x000fe60008003818 */
[----:B------:R-:W-:Y:S02]  /*cc90*/  WARPGROUP.DEPBAR.LE gsb0, 0x0 ;  /* 0x00008000000079c5 */ /* 0x000fe40000010000 */
        /* <DEDUP_REMOVED lines=127> */
[----:B------:R-:W2:Y:S01]  /*d490*/  LDL.LU.64 R24, [R1+0x13c8] ;  /* 0x0013c80001187983 */ /* 0x000ea20000300a00 */
[----:B------:R-:W-:Y:S01]  /*d4a0*/  UMOV UR8, UR12 ;  /* 0x0000000c00087c82 */ /* 0x000fe20008000000 */
        /* <DEDUP_REMOVED lines=132> */
[----:B------:R-:W-:Y:S01]  /*dcf0*/  UMOV UR12, 0xffffff00 ;  /* 0xffffff00000c7882 */ /* 0x000fe20000000000 */
[----:B------:R-:W-:Y:S01]  /*dd00*/  UMOV UR13, 0x3fffffef ;  /* 0x3fffffef000d7882 */ /* 0x000fe20000000000 */
[----:B------:R-:W-:-:S02]  /*dd10*/  UMOV UR7, URZ ;  /* 0x0000003f00077c82 */ /* 0x000fc40008000000 */
[----:B------:R-:W-:Y:S01]  /*dd20*/  UIADD3.64 UR12, UR6, -UR12, URZ ;  /* 0x8000000c060c7297 */ /* 0x000fe2000fffe03f */
[----:B--2---:R-:W-:-:S08]  /*dd30*/  WARPGROUP.ARRIVE ;  /* 0x00000000000079c5 */ /* 0x004fd00000000000 */
[----:B------:R-:W-:Y:S01]  /*dd40*/  QGMMA.64x256x32.F32.E5M2.E5M2 R24, gdesc[UR12], R24, gsb0 ;  /* 0x03e000000c1879f3 */ /* 0x000fe20008003818 */
[----:B------:R-:W-:-:S04]  /*dd50*/  IADD3 R197, P1, R197, UR18, RZ ;  /* 0x00000012c5c57c10 */ /* 0x000fc8000ff3e0ff */
[----:B------:R-:W-:Y:S02]  /*dd60*/  IADD3.X R196, R196, UR19, RZ, P1, !PT ;  /* 0x00000013c4c47c10 */ /* 0x000fe40008ffe4ff */
[----:B------:R-:W-:-:S04]  /*dd70*/  IADD3 R211, P1, R211, UR18, RZ ;  /* 0x00000012d3d37c10 */ /* 0x000fc8000ff3e0ff */
[----:B------:R-:W-:Y:S02]  /*dd80*/  IADD3.X R210, R210, UR19, RZ, P1, !PT ;  /* 0x00000013d2d27c10 */ /* 0x000fe40008ffe4ff */
[----:B------:R-:W-:-:S04]  /*dd90*/  IADD3 R225, P1, R225, UR18, RZ ;  /* 0x00000012e1e17c10 */ /* 0x000fc8000ff3e0ff */
[----:B------:R-:W-:Y:S02]  /*dda0*/  IADD3.X R224, R224, UR19, RZ, P1, !PT ;  /* 0x00000013e0e07c10 */ /* 0x000fe40008ffe4ff */
[----:B------:R-:W-:-:S04]  /*ddb0*/  IADD3 R239, P1, R239, UR18, RZ ;  /* 0x00000012efef7c10 */ /* 0x000fc8000ff3e0ff */
[----:B------:R-:W-:Y:S02]  /*ddc0*/  IADD3.X R238, R238, UR19, RZ, P1, !PT ;  /* 0x00000013eeee7c10 */ /* 0x000fe40008ffe4ff */
[----:B------:R-:W-:Y:S01]  /*ddd0*/  IADD3 R5, P1, R5, UR18, RZ ;  /* 0x0000001205057c10 */ /* 0x000fe2000ff3e0ff */
[----:B------:R-:W-:Y:S02]  /*dde0*/  WARPGROUP.DEPBAR.LE gsb0, 0x0 ;  /* 0x00008000000079c5 */ /* 0x000fe40000010000 */
[----:B------:R-:W-:Y:S04]  /*ddf0*/  STL.64 [R1], R24 ;  /* 0x0000001801007387 */ /* 0x000fe80000100a00 */
        /* <DEDUP_REMOVED lines=127> */
[----:B------:R-:W3:Y:S04]  /*e5f0*/  LDL.LU R180, [R1+0x608] ;  /* 0x0006080001b47983 */ /* 0x000ee80000300800 */
[----:B------:R-:W4:Y:S04]  /*e600*/  LDL.LU R179, [R1+0x618] ;  /* 0x0006180001b37983 */ /* 0x000f280000300800 */
[----:B------:R-:W2:Y:S04]  /*e610*/  LDL.LU R185, [R1+0x620] ;  /* 0x0006200001b97983 */ /* 0x000ea80000300800 */
[----:B------:R-:W2:Y:S04]  /*e620*/  LDL.LU R177, [R1+0x628] ;  /* 0x0006280001b17983 */ /* 0x000ea80000300800 */
[----:B------:R-:W2:Y:S04]  /*e630*/  LDL.LU R173, [R1+0x630] ;  /* 0x0006300001ad7983 */ /* 0x000ea80000300800 */
[----:B------:R-:W2:Y:S04]  /*e640*/  LDL.LU R176, [R1+0x638] ;  /* 0x0006380001b07983 */ /* 0x000ea80000300800 */
[----:B------:R-:W2:Y:S04]  /*e650*/  LDL.LU R174, [R1+0x640] ;  /* 0x0006400001ae7983 */ /* 0x000ea80000300800 */
[----:B------:R-:W2:Y:S04]  /*e660*/  LDL.LU R171, [R1+0x648] ;  /* 0x0006480001ab7983 */ /* 0x000ea80000300800 */
[----:B------:R-:W2:Y:S04]  /*e670*/  LDL.LU R170, [R1+0x650] ;  /* 0x0006500001aa7983 */ /* 0x000ea80000300800 */
[----:B------:R0:W-:Y:S04]  /*e680*/  STL [R1+0x600], R5 ;  /* 0x0006000501007387 */ /* 0x0001e80000100800 */
[----:B0-----:R-:W2:Y:S01]  /*e690*/  LDL.LU R5, [R1+0xfc0] ;  /* 0x000fc00001057983 */ /* 0x001ea20000300800 */
[----:B------:R-:W-:-:S02]  /*e6a0*/  IADD3 R201, P3, R201, UR18, RZ ;  /* 0x00000012c9c97c10 */ /* 0x000fc4000ff7e0ff */
[----:B------:R-:W-:Y:S01]  /*e6b0*/  IADD3 R193, P6, R193, UR18, RZ ;  /* 0x00000012c1c17c10 */ /* 0x000fe2000ffde0ff */
[----:B------:R-:W2:Y:S01]  /*e6c0*/  LDL.LU R183, [R1+0x658] ;  /* 0x0006580001b77983 */ /* 0x000ea20000300800 */
[----:B------:R-:W-:Y:S02]  /*e6d0*/  IADD3 R199, P2, R199, UR18, RZ ;  /* 0x00000012c7c77c10 */ /* 0x000fe4000ff5e0ff */
[----:B------:R-:W-:Y:S01]  /*e6e0*/  IADD3 R191, P5, R191, UR18, RZ ;  /* 0x00000012bfbf7c10 */ /* 0x000fe2000ffbe0ff */
[----:B------:R-:W2:Y:S01]  /*e6f0*/  LDL.LU R182, [R1+0x660] ;  /* 0x0006600001b67983 */ /* 0x000ea20000300800 */
[----:B------:R-:W-:Y:S02]  /*e700*/  IADD3 R195, P0, R195, UR18, RZ ;  /* 0x00000012c3c37c10 */ /* 0x000fe4000ff1e0ff */
[----:B------:R-:W-:Y:S02]  /*e710*/  IADD3 R203, P4, R203, UR18, RZ ;  /* 0x00000012cbcb7c10 */ /* 0x000fe4000ff9e0ff */
[----:B------:R-:W-:-:S02]  /*e720*/  IADD3.X R200, R200, UR19, RZ, P3, !PT ;  /* 0x00000013c8c87c10 */ /* 0x000fc40009ffe4ff */
[----:B------:R-:W-:Y:S02]  /*e730*/  IADD3.X R192, R192, UR19, RZ, P6, !PT ;  /* 0x00000013c0c07c10 */ /* 0x000fe4000b7fe4ff */
[----:B------:R-:W-:Y:S02]  /*e740*/  IADD3.X R198, R198, UR19, RZ, P2, !PT ;  /* 0x00000013c6c67c10 */ /* 0x000fe400097fe4ff */
[----:B------:R-:W-:Y:S02]  /*e750*/  IADD3 R215, P3, R215, UR18, RZ ;  /* 0x00000012d7d77c10 */ /* 0x000fe4000ff7e0ff */
[----:B------:R-:W-:Y:S02]  /*e760*/  IADD3.X R190, R190, UR19, RZ, P5, !PT ;  /* 0x00000013bebe7c10 */ /* 0x000fe4000affe4ff */
[----:B------:R-:W-:Y:S02]  /*e770*/  IADD3 R207, P6, R207, UR18, RZ ;  /* 0x00000012cfcf7c10 */ /* 0x000fe4000ffde0ff */
[----:B------:R-:W-:-:S02]  /*e780*/  IADD3 R213, P2, R213, UR18, RZ ;  /* 0x00000012d5d57c10 */ /* 0x000fc4000ff5e0ff */
[----:B------:R-:W-:Y:S02]  /*e790*/  IADD3 R205, P5, R205, UR18, RZ ;  /* 0x00000012cdcd7c10 */ /* 0x000fe4000ffbe0ff */
[----:B------:R-:W-:Y:S02]  /*e7a0*/  IADD3.X R194, R194, UR19, RZ, P0, !PT ;  /* 0x00000013c2c27c10 */ /* 0x000fe400087fe4ff */
[----:B------:R-:W-:Y:S02]  /*e7b0*/  IADD3.X R202, R202, UR19, RZ, P4, !PT ;  /* 0x00000013caca7c10 */ /* 0x000fe4000a7fe4ff */
        /* <DEDUP_REMOVED lines=33> */
[----:B------:R-:W-:Y:S02]  /*e9d0*/  IADD3.X R236, R236, UR19, RZ, P0, !PT ;  /* 0x00000013ecec7c10 */ /* 0x000fe400087fe4ff */
[----:B------:R-:W-:Y:S01]  /*e9e0*/  IADD3.X R244, R244, UR19, RZ, P4, !PT ;  /* 0x00000013f4f47c10 */ /* 0x000fe2000a7fe4ff */
[----:B------:R0:W-:Y:S01]  /*e9f0*/  STL [R1+0x610], R3 ;  /* 0x0006100301007387 */ /* 0x0001e20000100800 */
[----:B------:R-:W-:Y:S02]  /*ea00*/  IADD3 R251, P0, R251, UR18, RZ ;  /* 0x00000012fbfb7c10 */ /* 0x000fe4000ff1e0ff */
[----:B------:R-:W-:Y:S02]  /*ea10*/  IADD3.X R248, R248, UR19, RZ, P6, !PT ;  /* 0x00000013f8f87c10 */ /* 0x000fe4000b7fe4ff */
[----:B------:R-:W-:Y:S02]  /*ea20*/  IADD3.X R246, R246, UR19, RZ, P5, !PT ;  /* 0x00000013f6f67c10 */ /* 0x000fe4000affe4ff */
[----:B------:R-:W-:-:S02]  /*ea30*/  IADD3.X R250, R250, UR19, RZ, P0, !PT ;  /* 0x00000013fafa7c10 */ /* 0x000fc400087fe4ff */
[----:B------:R-:W-:Y:S02]  /*ea40*/  IADD3.X R252, R252, UR19, RZ, P1, !PT ;  /* 0x00000013fcfc7c10 */ /* 0x000fe40008ffe4ff */
[----:B------:R-:W-:Y:S02]  /*ea50*/  IADD3.X R7, R7, UR19, RZ, P3, !PT ;  /* 0x0000001307077c10 */ /* 0x000fe40009ffe4ff */
[----:B---3--:R-:W-:Y:S02]  /*ea60*/  IADD3 R180, P2, R180, UR18, RZ ;  /* 0x00000012b4b47c10 */ /* 0x008fe4000ff5e0ff */
[----:B----4-:R-:W-:-:S03]  /*ea70*/  IADD3 R179, P4, R179, UR18, RZ ;  /* 0x00000012b3b37c10 */ /* 0x010fc6000ff9e0ff */
[----:B------:R1:W-:Y:S01]  /*ea80*/  STL [R1+0x608], R180 ;  /* 0x000608b401007387 */ /* 0x0003e20000100800 */
[----:B--2---:R-:W-:-:S03]  /*ea90*/  IADD3 R185, P5, R185, UR18, RZ ;  /* 0x00000012b9b97c10 */ /* 0x004fc6000ffbe0ff */
[----:B0-----:R-:W2:Y:S01]  /*eaa0*/  LDL.LU R3, [R1+0xfbc] ;  /* 0x000fbc0001037983 */ /* 0x001ea20000300800 */
[----:B------:R-:W-:-:S03]  /*eab0*/  IADD3 R177, P6, R177, UR18, RZ ;  /* 0x00000012b1b17c10 */ /* 0x000fc6000ffde0ff */
[----:B-1----:R-:W3:Y:S01]  /*eac0*/  LDL.LU R180, [R1+0x668] ;  /* 0x0006680001b47983 */ /* 0x002ee20000300800 */
[----:B------:R-:W-:-:S03]  /*ead0*/  IADD3 R173, P0, R173, UR18, RZ ;  /* 0x00000012adad7c10 */ /* 0x000fc6000ff1e0ff */
[----:B------:R0:W-:Y:S01]  /*eae0*/  STL [R1+0x618], R179 ;  /* 0x000618b301007387 */ /* 0x0001e20000100800 */
[----:B------:R-:W-:Y:S02]  /*eaf0*/  IADD3.X R4, R4, UR19, RZ, P2, !PT ;  /* 0x0000001304047c10 */ /* 0x000fe400097fe4ff */
[----:B------:R-:W-:Y:S01]  /*eb00*/  IADD3 R176, P1, R176, UR18, RZ ;  /* 0x00000012b0b07c10 */ /* 0x000fe2000ff3e0ff */
[----:B0-----:R-:W4:Y:S04]  /*eb10*/  LDL.LU R179, [R1+0x670] ;  /* 0x0006700001b37983 */ /* 0x001f280000300800 */
[----:B------:R0:W-:Y:S04]  /*eb20*/  STL [R1+0x628], R177 ;  /* 0x000628b101007387 */ /* 0x0001e80000100800 */
[----:B------:R-:W-:Y:S01]  /*eb30*/  STL [R1+0x620], R185 ;  /* 0x000620b901007387 */ /* 0x000fe20000100800 */
[----:B------:R-:W-:-:S03]  /*eb40*/  IADD3 R174, P2, R174, UR18, RZ ;  /* 0x00000012aeae7c10 */ /* 0x000fc6000ff5e0ff */
[----:B0-----:R-:W4:Y:S04]  /*eb50*/  LDL.LU R177, [R1+0x678] ;  /* 0x0006780001b17983 */ /* 0x001f280000300800 */
[----:B------:R0:W-:Y:S01]  /*eb60*/  STL [R1+0x630], R173 ;  /* 0x000630ad01007387 */ /* 0x0001e20000100800 */
[----:B------:R-:W-:Y:S02]  /*eb70*/  IADD3.X R5, R5, UR19, RZ, P4, !PT ;  /* 0x0000001305057c10 */ /* 0x000fe4000a7fe4ff */
[----:B------:R-:W-:Y:S01]  /*eb80*/  IADD3 R171, P3, R171, UR18, RZ ;  /* 0x00000012abab7c10 */ /* 0x000fe2000ff7e0ff */
[----:B0-----:R-:W4:Y:S04]  /*eb90*/  LDL.LU R173, [R1+0x680] ;  /* 0x0006800001ad7983 */ /* 0x001f280000300800 */
[----:B------:R0:W-:Y:S04]  /*eba0*/  STL [R1+0x604], R4 ;  /* 0x0006040401007387 */ /* 0x0001e80000100800 */
[----:B0-----:R-:W3:Y:S04]  /*ebb0*/  LDL.LU R4, [R1+0xfb8] ;  /* 0x000fb80001047983 */ /* 0x001ee80000300800 */
[----:B------:R0:W-:Y:S04]  /*ebc0*/  STL [R1+0x638], R176 ;  /* 0x000638b001007387 */ /* 0x0001e80000100800 */
[----:B0-----:R-:W4:Y:S04]  /*ebd0*/  LDL.LU R176, [R1+0x688] ;  /* 0x0006880001b07983 */ /* 0x001f280000300800 */
[----:B------:R0:W-:Y:S04]  /*ebe0*/  STL [R1+0x60c], R7 ;  /* 0x00060c0701007387 */ /* 0x0001e80000100800 */
[----:B------:R1:W-:Y:S04]  /*ebf0*/  STL [R1+0x640], R174 ;  /* 0x000640ae01007387 */ /* 0x0003e80000100800 */
[----:B0-----:R-:W4:Y:S04]  /*ec00*/  LDL.LU R7, [R1+0xfb4] ;  /* 0x000fb40001077983 */ /* 0x001f280000300800 */
[----:B-1----:R-:W4:Y:S04]  /*ec10*/  LDL.LU R174, [R1+0x690] ;  /* 0x0006900001ae7983 */ /* 0x002f280000300800 */
[----:B------:R0:W-:Y:S04]  /*ec20*/  STL [R1+0x614], R5 ;  /* 0x0006140501007387 */ /* 0x0001e80000100800 */
[----:B------:R1:W-:Y:S04]  /*ec30*/  STL [R1+0x648], R171 ;  /* 0x000648ab01007387 */ /* 0x0003e80000100800 */
[----:B0-----:R-:W4:Y:S01]  /*ec40*/  LDL.LU R5, [R1+0xfb0] ;  /* 0x000fb00001057983 */ /* 0x001f220000300800 */
[----:B------:R-:W-:-:S03]  /*ec50*/  IADD3 R170, P4, R170, UR18, RZ ;  /* 0x00000012aaaa7c10 */ /* 0x000fc6000ff9e0ff */
[----:B-1----:R-:W4:Y:S01]  /*ec60*/  LDL.LU R171, [R1+0x698] ;  /* 0x0006980001ab7983 */ /* 0x002f220000300800 */
[----:B--2---:R-:W-:Y:S02]  /*ec70*/  IADD3.X R3, R3, UR19, RZ, P5, !PT ;  /* 0x0000001303037c10 */ /* 0x004fe4000affe4ff */
[----:B------:R-:W-:-:S03]  /*ec80*/  IADD3 R183, P5, R183, UR18, RZ ;  /* 0x00000012b7b77c10 */ /* 0x000fc6000ffbe0ff */
[----:B------:R0:W-:Y:S04]  /*ec90*/  STL [R1+0x61c], R3 ;  /* 0x00061c0301007387 */ /* 0x0001e80000100800 */
[----:B------:R1:W-:Y:S04]  /*eca0*/  STL [R1+0x650], R170 ;  /* 0x000650aa01007387 */ /* 0x0003e80000100800 */
[----:B0-----:R-:W2:Y:S04]  /*ecb0*/  LDL.LU R3, [R1+0xfac] ;  /* 0x000fac0001037983 */ /* 0x001ea80000300800 */
[----:B-1----:R-:W2:Y:S01]  /*ecc0*/  LDL.LU R170, [R1+0x6a0] ;  /* 0x0006a00001aa7983 */ /* 0x002ea20000300800 */
[----:B---3--:R-:W-:-:S02]  /*ecd0*/  IADD3.X R4, R4, UR19, RZ, P6, !PT ;  /* 0x0000001304047c10 */ /* 0x008fc4000b7fe4ff */
[----:B------:R-:W-:-:S03]  /*ece0*/  IADD3 R182, P6, R182, UR18, RZ ;  /* 0x00000012b6b67c10 */ /* 0x000fc6000ffde0ff */
[----:B------:R0:W-:Y:S04]  /*ecf0*/  STL [R1+0x624], R4 ;  /* 0x0006240401007387 */ /* 0x0001e80000100800 */
[----:B0-----:R-:W3:Y:S04]  /*ed00*/  LDL.LU R4, [R1+0xfa8] ;  /* 0x000fa80001047983 */ /* 0x001ee80000300800 */
[----:B------:R-:W-:Y:S04]  /*ed10*/  STL [R1+0x658], R183 ;  /* 0x000658b701007387 */ /* 0x000fe80000100800 */
[----:B------:R-:W3:Y:S01]  /*ed20*/  LDL.LU R8, [R1+0x6a8] ;  /* 0x0006a80001087983 */ /* 0x000ee20000300800 */
[----:B----4-:R-:W-:-:S02]  /*ed30*/  IADD3.X R7, R7, UR19, RZ, P0, !PT ;  /* 0x0000001307077c10 */ /* 0x010fc400087fe4ff */
[----:B------:R-:W-:-:S03]  /*ed40*/  IADD3 R180, P0, R180, UR18, RZ ;  /* 0x00000012b4b47c10 */ /* 0x000fc6000ff1e0ff */
[----:B------:R0:W-:Y:S04]  /*ed50*/  STL [R1+0x62c], R7 ;  /* 0x00062c0701007387 */ /* 0x0001e80000100800 */
[----:B------:R-:W-:Y:S04]  /*ed60*/  STL [R1+0x660], R182 ;  /* 0x000660b601007387 */ /* 0x000fe80000100800 */
[----:B0-----:R-:W4:Y:S01]  /*ed70*/  LDL.LU R7, [R1+0xfa4] ;  /* 0x000fa40001077983 */ /* 0x001f220000300800 */
[----:B------:R-:W-:-:S03]  /*ed80*/  IADD3.X R5, R5, UR19, RZ, P1, !PT ;  /* 0x0000001305057c10 */ /* 0x000fc60008ffe4ff */
[----:B------:R-:W4:Y:S04]  /*ed90*/  LDL.LU R9, [R1+0x6b0] ;  /* 0x0006b00001097983 */ /* 0x000f280000300800 */
[----:B------:R-:W4:Y:S04]  /*eda0*/  LDL.LU R186, [R1+0x6b8] ;  /* 0x0006b80001ba7983 */ /* 0x000f280000300800 */
[----:B------:R0:W-:Y:S04]  /*edb0*/  STL [R1+0x634], R5 ;  /* 0x0006340501007387 */ /* 0x0001e80000100800 */
[----:B------:R-:W-:Y:S04]  /*edc0*/  STL [R1+0x668], R180 ;  /* 0x000668b401007387 */ /* 0x000fe80000100800 */
[----:B0-----:R-:W4:Y:S01]  /*edd0*/  LDL.LU R5, [R1+0xfa0] ;  /* 0x000fa00001057983 */ /* 0x001f220000300800 */
[----:B------:R-:W-:-:S03]  /*ede0*/  IADD3 R179, P1, R179, UR18, RZ ;  /* 0x00000012b3b37c10 */ /* 0x000fc6000ff3e0ff */
[----:B------:R-:W4:Y:S04]  /*edf0*/  LDL.LU R185, [R1+0x6c0] ;  /* 0x0006c00001b97983 */ /* 0x000f280000300800 */
[----:B------:R-:W4:Y:S01]  /*ee00*/  LDL.LU R183, [R1+0x6c8] ;  /* 0x0006c80001b77983 */ /* 0x000f220000300800 */
[----:B--2---:R-:W-:Y:S02]  /*ee10*/  IADD3.X R3, R3, UR19, RZ, P2, !PT ;  /* 0x0000001303037c10 */ /* 0x004fe400097fe4ff */
[----:B------:R-:W-:-:S03]  /*ee20*/  IADD3 R177, P2, R177, UR18, RZ ;  /* 0x00000012b1b17c10 */ /* 0x000fc6000ff5e0ff */
[----:B------:R0:W-:Y:S04]  /*ee30*/  STL [R1+0x63c], R3 ;  /* 0x00063c0301007387 */ /* 0x0001e80000100800 */
[----:B------:R-:W-:Y:S04]  /*ee40*/  STL [R1+0x670], R179 ;  /* 0x000670b301007387 */ /* 0x000fe80000100800 */
[----:B0-----:R-:W2:Y:S04]  /*ee50*/  LDL.LU R3, [R1+0xf9c] ;  /* 0x000f9c0001037983 */ /* 0x001ea80000300800 */
[----:B------:R-:W2:Y:S04]  /*ee60*/  LDL.LU R182, [R1+0x6d0] ;  /* 0x0006d00001b67983 */ /* 0x000ea80000300800 */
[----:B------:R-:W2:Y:S01]  /*ee70*/  LDL.LU R180, [R1+0x6d8] ;  /* 0x0006d80001b47983 */ /* 0x000ea20000300800 */
[----:B---3--:R-:W-:-:S02]  /*ee80*/  IADD3.X R4, R4, UR19, RZ, P3, !PT ;  /* 0x0000001304047c10 */ /* 0x008fc40009ffe4ff */
[----:B------:R-:W-:-:S03]  /*ee90*/  IADD3 R173, P3, R173, UR18, RZ ;  /* 0x00000012adad7c10 */ /* 0x000fc6000ff7e0ff */
[----:B------:R0:W-:Y:S04]  /*eea0*/  STL [R1+0x644], R4 ;  /* 0x0006440401007387 */ /* 0x0001e80000100800 */
[----:B------:R1:W-:Y:S04]  /*eeb0*/  STL [R1+0x678], R177 ;  /* 0x000678b101007387 */ /* 0x0003e80000100800 */
[----:B0-----:R-:W3:Y:S04]  /*eec0*/  LDL.LU R4, [R1+0xf98] ;  /* 0x000f980001047983 */ /* 0x001ee80000300800 */
[----:B------:R-:W3:Y:S04]  /*eed0*/  LDL.LU R179, [R1+0x6e0] ;  /* 0x0006e00001b37983 */ /* 0x000ee80000300800 */
[----:B-1----:R-:W3:Y:S01]  /*eee0*/  LDL.LU R177, [R1+0x6e8] ;  /* 0x0006e80001b17983 */ /* 0x002ee20000300800 */
[----:B----4-:R-:W-:-:S05]  /*eef0*/  IADD3.X R7, R7, UR19, RZ, P4, !PT ;  /* 0x0000001307077c10 */ /* 0x010fca000a7fe4ff */
[----:B------:R0:W-:Y:S04]  /*ef00*/  STL [R1+0x64c], R7 ;  /* 0x00064c0701007387 */ /* 0x0001e80000100800 */
[----:B------:R1:W-:Y:S04]  /*ef10*/  STL [R1+0x680], R173 ;  /* 0x000680ad01007387 */ /* 0x0003e80000100800 */
[----:B0-----:R-:W4:Y:S04]  /*ef20*/  LDL.LU R7, [R1+0xf94] ;  /* 0x000f940001077983 */ /* 0x001f280000300800 */
[----:B-1----:R-:W4:Y:S01]  /*ef30*/  LDL.LU R173, [R1+0x6f0] ;  /* 0x0006f00001ad7983 */ /* 0x002f220000300800 */
[----:B------:R-:W-:-:S05]  /*ef40*/  IADD3.X R5, R5, UR19, RZ, P5, !PT ;  /* 0x0000001305057c10 */ /* 0x000fca000affe4ff */
[----:B------:R0:W-:Y:S04]  /*ef50*/  STL [R1+0x654], R5 ;  /* 0x0006540501007387 */ /* 0x0001e80000100800 */
[----:B0-----:R-:W4:Y:S01]  /*ef60*/  LDL.LU R5, [R1+0xf90] ;  /* 0x000f900001057983 */ /* 0x001f220000300800 */
[----:B------:R-:W-:Y:S02]  /*ef70*/  IADD3 R176, P4, R176, UR18, RZ ;  /* 0x00000012b0b07c10 */ /* 0x000fe4000ff9e0ff */
[----:B------:R-:W-:-:S03]  /*ef80*/  IADD3 R174, P5, R174, UR18, RZ ;  /* 0x00000012aeae7c10 */ /* 0x000fc6000ffbe0ff */
[----:B------:R0:W-:Y:S04]  /*ef90*/  STL [R1+0x688], R176 ;  /* 0x000688b001007387 */ /* 0x0001e80000100800 */
[----:B0-----:R-:W4:Y:S04]  /*efa0*/  LDL.LU R176, [R1+0x6f8] ;  /* 0x0006f80001b07983 */ /* 0x001f280000300800 */
[----:B------:R0:W-:Y:S04]  /*efb0*/  STL [R1+0x690], R174 ;  /* 0x000690ae01007387 */ /* 0x0001e80000100800 */
[----:B0-----:R-:W4:Y:S01]  /*efc0*/  LDL.LU R174, [R1+0x700] ;  /* 0x0007000001ae7983 */ /* 0x001f220000300800 */
[----:B--2---:R-:W-:-:S02]  /*efd0*/  IADD3.X R3, R3, UR19, RZ, P6, !PT ;  /* 0x0000001303037c10 */ /* 0x004fc4000b7fe4ff */
[----:B------:R-:W-:-:S03]  /*efe0*/  IADD3 R171, P6, R171, UR18, RZ ;  /* 0x00000012abab7c10 */ /* 0x000fc6000ffde0ff */
[----:B------:R0:W-:Y:S04]  /*eff0*/  STL [R1+0x65c], R3 ;  /* 0x00065c0301007387 */ /* 0x0001e80000100800 */
[----:B0-----:R-:W2:Y:S01]  /*f000*/  LDL.LU R3, [R1+0xf8c] ;  /* 0x000f8c0001037983 */ /* 0x001ea20000300800 */
[----:B---3--:R-:W-:Y:S02]  /*f010*/  IADD3.X R4, R4, UR19, RZ, P0, !PT ;  /* 0x0000001304047c10 */ /* 0x008fe400087fe4ff */
[----:B------:R-:W-:-:S03]  /*f020*/  IADD3 R170, P0, R170, UR18, RZ ;  /* 0x00000012aaaa7c10 */ /* 0x000fc6000ff1e0ff */
[----:B------:R0:W-:Y:S04]  /*f030*/  STL [R1+0x664], R4 ;  /* 0x0006640401007387 */ /* 0x0001e80000100800 */
[----:B0-----:R-:W3:Y:S04]  /*f040*/  LDL.LU R4, [R1+0xf88] ;  /* 0x000f880001047983 */ /* 0x001ee80000300800 */
[----:B------:R-:W-:Y:S01]  /*f050*/  STL [R1+0x698], R171 ;  /* 0x000698ab01007387 */ /* 0x000fe20000100800 */
[----:B----4-:R-:W-:-:S05]  /*f060*/  IADD3.X R7, R7, UR19, RZ, P1, !PT ;  /* 0x0000001307077c10 */ /* 0x010fca0008ffe4ff */
[----:B------:R0:W-:Y:S04]  /*f070*/  STL [R1+0x66c], R7 ;  /* 0x00066c0701007387 */ /* 0x0001e80000100800 */
[----:B0-----:R-:W4:Y:S04]  /*f080*/  LDL.LU R7, [R1+0xf84] ;  /* 0x000f840001077983 */ /* 0x001f280000300800 */
[----:B------:R0:W-:Y:S01]  /*f090*/  STL [R1+0x6a0], R170 ;  /* 0x0006a0aa01007387 */ /* 0x0001e20000100800 */
[----:B------:R-:W-:-:S03]  /*f0a0*/  IADD3.X R5, R5, UR19, RZ, P2, !PT ;  /* 0x0000001305057c10 */ /* 0x000fc600097fe4ff */
[----:B------:R-:W4:Y:S04]  /*f0b0*/  LDL.LU R171, [R1+0x6e4] ;  /* 0x0006e40001ab7983 */ /* 0x000f280000300800 */
[----:B0-----:R-:W4:Y:S04]  /*f0c0*/  LDL.LU R170, [R1+0x6ec] ;  /* 0x0006ec0001aa7983 */ /* 0x001f280000300800 */
[----:B------:R0:W-:Y:S04]  /*f0d0*/  STL [R1+0x674], R5 ;  /* 0x0006740501007387 */ /* 0x0001e80000100800 */
[----:B0-----:R-:W4:Y:S01]  /*f0e0*/  LDL.LU R5, [R1+0xf80] ;  /* 0x000f800001057983 */ /* 0x001f220000300800 */
[----:B------:R-:W-:-:S02]  /*f0f0*/  IADD3 R8, P1, R8, UR18, RZ ;  /* 0x0000001208087c10 */ /* 0x000fc4000ff3e0ff */
[----:B------:R-:W-:-:S03]  /*f100*/  IADD3 R9, P2, R9, UR18, RZ ;  /* 0x0000001209097c10 */ /* 0x000fc6000ff5e0ff */
[----:B------:R-:W-:Y:S01]  /*f110*/  STL [R1+0x6a8], R8 ;  /* 0x0006a80801007387 */ /* 0x000fe20000100800 */
[----:B--2---:R-:W-:Y:S02]  /*f120*/  IADD3.X R3, R3, UR19, RZ, P3, !PT ;  /* 0x0000001303037c10 */ /* 0x004fe40009ffe4ff */
[----:B------:R-:W-:-:S03]  /*f130*/  IADD3 R186, P3, R186, UR18, RZ ;  /* 0x00000012baba7c10 */ /* 0x000fc6000ff7e0ff */
[----:B------:R0:W-:Y:S04]  /*f140*/  STL [R1+0x67c], R3 ;  /* 0x00067c0301007387 */ /* 0x0001e80000100800 */
[----:B0-----:R-:W2:Y:S04]  /*f150*/  LDL.LU R3, [R1+0xf7c] ;  /* 0x000f7c0001037983 */ /* 0x001ea80000300800 */
[----:B------:R-:W-:Y:S01]  /*f160*/  STL [R1+0x6b0], R9 ;  /* 0x0006b00901007387 */ /* 0x000fe20000100800 */
        /* <DEDUP_REMOVED lines=8> */
[----:B------:R-:W-:Y:S01]  /*f1f0*/  STL [R1+0x6c0], R185 ;  /* 0x0006c0b901007387 */ /* 0x000fe20000100800 */
[----:B------:R-:W-:-:S05]  /*f200*/  IADD3.X R5, R5, UR19, RZ, P6, !PT ;  /* 0x0000001305057c10 */ /* 0x000fca000b7fe4ff */
[----:B------:R0:W-:Y:S04]  /*f210*/  STL [R1+0x694], R5 ;  /* 0x0006940501007387 */ /* 0x0001e80000100800 */
[----:B0-----:R-:W4:Y:S01]  /*f220*/  LDL.LU R5, [R1+0xf70] ;  /* 0x000f700001057983 */ /* 0x001f220000300800 */
[----:B------:R-:W-:Y:S02]  /*f230*/  IADD3 R183, P5, R183, UR18, RZ ;  /* 0x00000012b7b77c10 */ /* 0x000fe4000ffbe0ff */
        /* <DEDUP_REMOVED lines=27> */
[----:B---3--:R-:W-:Y:S01]  /*f3f0*/  IADD3.X R4, R4, UR19, RZ, P5, !PT ;  /* 0x0000001304047c10 */ /* 0x008fe2000affe4ff */
[----:B------:R-:W-:Y:S01]  /*f400*/  WARPGROUP.ARRIVE ;  /* 0x00000000000079c5 */ /* 0x000fe20000000000 */
[----:B------:R-:W-:Y:S01]  /*f410*/  IADD3 R174, P5, R174, UR18, RZ ;  /* 0x00000012aeae7c10 */ /* 0x000fe2000ffbe0ff */
[----:B------:R-:W-:Y:S01]  /*f420*/  UMOV UR8, UR12 ;  /* 0x0000000c00087c82 */ /* 0x000fe20008000000 */
[----:B----4-:R-:W-:Y:S01]  /*f430*/  IADD3.X R7, R7, UR19, RZ, P6, !PT ;  /* 0x0000001307077c10 */ /* 0x010fe2000b7fe4ff */
[----:B------:R0:W-:Y:S01]  /*f440*/  STL [R1+0x6c4], R4 ;  /* 0x0006c40401007387 */ /* 0x0001e20000100800 */
[----:B------:R-:W-:-:S03]  /*f450*/  IADD3.X R5, R5, UR19, RZ, P0, !PT ;  /* 0x0000001305057c10 */ /* 0x000fc600087fe4ff */
[----:B0-----:R-:W3:Y:S01]  /*f460*/  LDL.LU R4, [R1+0xf58] ;  /* 0x000f580001047983 */ /* 0x001ee20000300800 */
[----:B------:R-:W-:Y:S01]  /*f470*/  IADD3.X R171, R171, UR19, RZ, P2, !PT ;  /* 0x00000013abab7c10 */ /* 0x000fe200097fe4ff */
[----:B------:R-:W-:Y:S01]  /*f480*/  UMOV UR9, UR13 ;  /* 0x0000000d00097c82 */ /* 0x000fe20008000000 */
[----:B------:R-:W-:Y:S01]  /*f490*/  IADD3.X R170, R170, UR19, RZ, P3, !PT ;  /* 0x00000013aaaa7c10 */ /* 0x000fe20009ffe4ff */
[----:B------:R-:W-:Y:S01]  /*f4a0*/  STL [R1+0x6f8], R176 ;  /* 0x0006f8b001007387 */ /* 0x000fe20000100800 */
[----:B------:R-:W-:Y:S01]  /*f4b0*/  QGMMA.64x256x32.F32.E5M2.E5M2 R24, gdesc[UR8], R24, gsb0 ;  /* 0x03e00000081879f3 */ /* 0x000fe20008003818 */
[----:B------:R-:W0:Y:S02]  /*f4c0*/  LDC R173, c[0x0][0x238] ;  /* 0x00008e00ffad7b82 */ /* 0x000e240000000800 */
[----:B------:R1:W-:Y:S04]  /*f4d0*/  STL [R1+0x6cc], R7 ;  /* 0x0006cc0701007387 */ /* 0x0003e80000100800 */
[----:B------:R-:W-:Y:S04]  /*f4e0*/  STL [R1+0x700], R174 ;  /* 0x000700ae01007387 */ /* 0x000fe80000100800 */
[----:B-1----:R-:W4:Y:S04]  /*f4f0*/  LDL.LU R7, [R1+0xf54] ;  /* 0x000f540001077983 */ /* 0x002f280000300800 */
[----:B------:R1:W-:Y:S04]  /*f500*/  STL [R1+0x6d4], R5 ;  /* 0x0006d40501007387 */ /* 0x0003e80000100800 */
[----:B-1----:R-:W3:Y:S01]  /*f510*/  LDL.LU R5, [R1+0xf50] ;  /* 0x000f500001057983 */ /* 0x002ee20000300800 */
[----:B--2---:R-:W-:-:S05]  /*f520*/  IADD3.X R3, R3, UR19, RZ, P1, !PT ;  /* 0x0000001303037c10 */ /* 0x004fca0008ffe4ff */
[----:B------:R1:W-:Y:S04]  /*f530*/  STL [R1+0x6dc], R3 ;  /* 0x0006dc0301007387 */ /* 0x0003e80000100800 */
[----:B-1----:R-:W2:Y:S01]  /*f540*/  LDL.LU R3, [R1+0xf4c] ;  /* 0x000f4c0001037983 */ /* 0x002ea20000300800 */
[----:B----4-:R-:W-:-:S05]  /*f550*/  IADD3.X R7, R7, UR19, RZ, P4, !PT ;  /* 0x0000001307077c10 */ /* 0x010fca000a7fe4ff */
[----:B------:R1:W-:Y:S04]  /*f560*/  STL [R1+0x6f4], R7 ;  /* 0x0006f40701007387 */ /* 0x0003e80000100800 */
[----:B------:R-:W-:Y:S01]  /*f570*/  STL [R1+0x6e4], R171 ;  /* 0x0006e4ab01007387 */ /* 0x000fe20000100800 */
[----:B---3--:R-:W-:-:S03]  /*f580*/  IADD3.X R5, R5, UR19, RZ, P5, !PT ;  /* 0x0000001305057c10 */ /* 0x008fc6000affe4ff */
[----:B-1----:R3:W5:Y:S04]  /*f590*/  LDL.LU R7, [R1+0xf48] ;  /* 0x000f480001077983 */ /* 0x0027680000300800 */
[----:B------:R-:W-:Y:S04]  /*f5a0*/  STL [R1+0x6ec], R170 ;  /* 0x0006ecaa01007387 */ /* 0x000fe80000100800 */
[----:B------:R1:W-:Y:S04]  /*f5b0*/  STL [R1+0x6fc], R5 ;  /* 0x0006fc0501007387 */ /* 0x0003e80000100800 */
[----:B-1----:R3:W5:Y:S01]  /*f5c0*/  LDL.LU R5, [R1+0xf44] ;  /* 0x000f440001057983 */ /* 0x0027620000300800 */
[----:B------:R-:W-:-:S05]  /*f5d0*/  VIADD R189, R189, 0xffffffff ;  /* 0xffffffffbdbd7836 */ /* 0x000fca0000000000 */
[----:B------:R-:W-:Y:S01]  /*f5e0*/  ISETP.NE.U32.AND P6, PT, R189, RZ, PT ;  /* 0x000000ffbd00720c */ /* 0x000fe20003fc5070 */
[----:B0-----:R-:W-:Y:S01]  /*f5f0*/  IMAD.SHL.U32 R8, R173, 0x20, RZ ;  /* 0x00000020ad087824 */ /* 0x001fe200078e00ff */
[----:B------:R-:W-:-:S04]  /*f600*/  WARPGROUP.DEPBAR.LE gsb0, 0x0 ;  /* 0x00008000000079c5 */ /* 0x000fc80000010000 */
[----:B------:R-:W-:Y:S01]  /*f610*/  IADD3 R4, P0, R8, R4, RZ ;  /* 0x0000000408047210 */ /* 0x000fe20007f1e0ff */
[----:B------:R-:W-:-:S03]  /*f620*/  VIADD R2, R2, 0xffffffe0 ;  /* 0xffffffe002027836 */ /* 0x000fc60000000000 */
[----:B--2---:R-:W-:-:S03]  /*f630*/  LEA.HI.X.SX32 R3, R8, R3, 0x1, P0 ;  /* 0x0000000308037211 */ /* 0x004fc600000f0eff */
[----:B---3--:R-:W-:Y:S06]  /*f640*/  @P6 BRA `(.L_x_1) ;  /* 0xffffff9000606947 */ /* 0x008fec000383ffff */
.L_x_0:
[----:B------:R-:W3:Y:S01]  /*f650*/  LDL.LU R165, [R1+0x400] ;  /* 0x0004000001a57983 */ /* 0x000ee20000300800 */
[----:B------:R-:W-:Y:S01]  /*f660*/  MOV R166, UR33 ;  /* 0x0000002100a67c02 */ /* 0x000fe20008000f00 */
[----:B------:R-:W-:Y:S01]  /*f670*/  ULDC UR6, c[0x0][0x248] ;  /* 0x0000920000067ab9 */ /* 0x000fe20000000800 */
[----:B------:R-:W-:Y:S01]  /*f680*/  MOV R0, UR32 ;  /* 0x0000002000007c02 */ /* 0x000fe20008000f00 */
[----:B------:R-:W4:Y:S01]  /*f690*/  LDL.LU R19, [R1+0x404] ;  /* 0x0004040001137983 */ /* 0x000f220000300800 */
[----:B------:R-:W-:Y:S01]  /*f6a0*/  ULDC.64 UR8, c[0x0][0x228] ;  /* 0x00008a0000087ab9 */ /* 0x000fe20000000a00 */
[----:B------:R-:W-:Y:S01]  /*f6b0*/  ULDC UR7, c[0x0][0x22c] ;  /* 0x00008b0000077ab9 */ /* 0x000fe20000000800 */
[----:B------:R-:W-:Y:S01]  /*f6c0*/  LOP3.LUT R2, R2, 0xfeffffff, RZ, 0xc0, !PT ;  /* 0xfeffffff02027812 */ /* 0x000fe200078ec0ff */
[----:B------:R-:W4:Y:S01]  /*f6d0*/  LDL.LU R164, [R1+0x410] ;  /* 0x0004100001a47983 */ /* 0x000f220000300800 */
[----:B------:R-:W-:Y:S01]  /*f6e0*/  ULDC UR33, c[0x0][0x22c] ;  /* 0x00008b0000217ab9 */ /* 0x000fe20000000800 */
[----:B------:R-:W-:Y:S01]  /*f6f0*/  ULDC UR61, c[0x0][0x22c] ;  /* 0x00008b00003d7ab9 */ /* 0x000fe20000000800 */
[----:B------:R-:W-:Y:S01]  /*f700*/  ULDC UR32, c[0x0][0x22c] ;  /* 0x00008b0000207ab9 */ /* 0x000fe20000000800 */
[----:B------:R-:W4:Y:S01]  /*f710*/  LDL.LU R16, [R1+0x414] ;  /* 0x0004140001107983 */ /* 0x000f220000300800 */
[----:B------:R-:W-:Y:S01]  /*f720*/  BAR.SYNC.DEFER_BLOCKING 0x0 ;  /* 0x0000000000007b1d */ /* 0x000fe20000010000 */
[----:B-----5:R-:W-:-:S02]  /*f730*/  VIADD R252, R5, 0xb2 ;  /* 0x000000b205fc7836 */ /* 0x020fc40000000000 */
[C---:B------:R-:W-:Y:S02]  /*f740*/  VIADD R239, R5.reuse, 0xb3 ;  /* 0x000000b305ef7836 */ /* 0x040fe40000000000 */
[C---:B------:R-:W-:Y:S01]  /*f750*/  VIADD R241, R5.reuse, 0xb4 ;  /* 0x000000b405f17836 */ /* 0x040fe20000000000 */
[----:B------:R-:W-:Y:S01]  /*f760*/  ULDC UR60, c[0x0][0x22c] ;  /* 0x00008b00003c7ab9 */ /* 0x000fe20000000800 */
[C---:B------:R-:W-:Y:S01]  /*f770*/  VIADD R240, R5.reuse, 0xb5 ;  /* 0x000000b505f07836 */ /* 0x040fe20000000000 */
[----:B------:R-:W4:Y:S01]  /*f780*/  LDL.LU R163, [R1+0x420] ;  /* 0x0004200001a37983 */ /* 0x000f220000300800 */
        /* <DEDUP_REMOVED lines=51> */
[----:B--2---:R-:W2:Y:S01]  /*fac0*/  LDL.LU R22, [R1+0x454] ;  /* 0x0004540001167983 */ /* 0x004ea20000300800 */
[C---:B------:R-:W-:Y:S01]  /*fad0*/  VIADD R213, R5.reuse, 0xd1 ;  /* 0x000000d105d57836 */ /* 0x040fe20000000000 */
[----:B------:R-:W-:Y:S01]  /*fae0*/  ULDC UR46, c[0x0][0x22c] ;  /* 0x00008b00002e7ab9 */ /* 0x000fe20000000800 */
[C---:B------:R-:W-:Y:S01]  /*faf0*/  VIADD R211, R5.reuse, 0xd2 ;  /* 0x000000d205d37836 */ /* 0x040fe20000000000 */
[----:B------:R-:W2:Y:S01]  /*fb00*/  LDL.LU R21, [R1+0x458] ;  /* 0x0004580001157983 */ /* 0x000ea20000300800 */
        /* <DEDUP_REMOVED lines=43> */
[----:B------:R-:W-:Y:S01]  /*fdc0*/  STL [R1+0xf9c], R242 ;  /* 0x000f9cf201007387 */ /* 0x000fe20000100800 */
        /* <DEDUP_REMOVED lines=16> */
[----:B------:R-:W-:Y:S01]  /*fed0*/  VIADD R180, R5, 0xf2 ;  /* 0x000000f205b47836 */ /* 0x000fe20000000000 */
[----:B------:R-:W-:Y:S01]  /*fee0*/  ULDC UR28, c[0x0][0x22c] ;  /* 0x00008b00001c7ab9 */ /* 0x000fe20000000800 */
[----:B------:R-:W-:Y:S01]  /*fef0*/  ULDC UR27, c[0x0][0x22c] ;  /* 0x00008b00001b7ab9 */ /* 0x000fe20000000800 */
[----:B------:R-:W-:Y:S01]  /*ff00*/  STL [R1+0xf88], R247 ;  /* 0x000f88f701007387 */ /* 0x000fe20000100800 */
[----:B------:R-:W-:Y:S01]  /*ff10*/  ULDC UR26, c[0x0][0x22c] ;  /* 0x00008b00001a7ab9 */ /* 0x000fe20000000800 */
        /* <DEDUP_REMOVED lines=18> */
[----:B------:R0:W-:Y:S01]  /*10040*/  STL [R1+0x9a8], R166 ;  /* 0x0009a8a601007387 */ /* 0x0001e20000100800 */
[----:B------:R-:W-:Y:S01]  /*10050*/  ULDC UR11, c[0x0][0x22c] ;  /* 0x00008b00000b7ab9 */ /* 0x000fe20000000800 */
[----:B------:R-:W-:Y:S01]  /*10060*/  ULDC UR10, c[0x0][0x22c] ;  /* 0x00008b00000a7ab9 */ /* 0x000fe20000000800 */
[----:B------:R-:W-:Y:S01]  /*10070*/  ULDC UR4, c[0x0][0x22c] ;  /* 0x00008b0000047ab9 */ /* 0x000fe20000000800 */
[----:B------:R1:W-:Y:S01]  /*10080*/  STL [R1+0x9a4], R0 ;  /* 0x0009a40001007387 */ /* 0x0003e20000100800 */
[----:B---3--:R-:W-:-:S04]  /*10090*/  IMAD.MOV.U32 R168, RZ, RZ, R165 ;  /* 0x000000ffffa87224 */ /* 0x008fc800078e00a5 */
[----:B------:R-:W-:Y:S02]  /*100a0*/  IMAD.MOV.U32 R171, RZ, RZ, R168 ;  /* 0x000000ffffab7224 */ /* 0x000fe400078e00a8 */
[----:B----4-:R-:W-:-:S04]  /*100b0*/  IMAD.MOV.U32 R167, RZ, RZ, R164 ;  /* 0x000000ffffa77224 */ /* 0x010fc800078e00a4 */
[----:B------:R-:W-:Y:S02]  /*100c0*/  IMAD.MOV.U32 R170, RZ, RZ, R167 ;  /* 0x000000ffffaa7224 */ /* 0x000fe400078e00a7 */
[----:B0-----:R-:W-:Y:S02]  /*100d0*/  IMAD.MOV.U32 R166, RZ, RZ, R163 ;  /* 0x000000ffffa67224 */ /* 0x001fe400078e00a3 */
[----:B------:R-:W-:Y:S02]  /*100e0*/  IMAD.MOV.U32 R165, RZ, RZ, R162 ;  /* 0x000000ffffa57224 */ /* 0x000fe400078e00a2 */
[----:B------:R-:W-:Y:S02]  /*100f0*/  IMAD.MOV.U32 R169, RZ, RZ, R166 ;  /* 0x000000ffffa97224 */ /* 0x000fe400078e00a6 */
[----:B------:R-:W-:Y:S02]  /*10100*/  IMAD.MOV.U32 R164, RZ, RZ, R161 ;  /* 0x000000ffffa47224 */ /* 0x000fe400078e00a1 */
[----:B------:R-:W-:-:S02]  /*10110*/  IMAD.MOV.U32 R168, RZ, RZ, R165 ;  /* 0x000000ffffa87224 */ /* 0x000fc400078e00a5 */
[----:B------:R-:W-:Y:S02]  /*10120*/  IMAD.MOV.U32 R163, RZ, RZ, R160 ;  /* 0x000000ffffa37224 */ /* 0x000fe400078e00a0 */
[----:B------:R-:W-:Y:S02]  /*10130*/  IMAD.MOV.U32 R167, RZ, RZ, R164 ;  /* 0x000000ffffa77224 */ /* 0x000fe400078e00a4 */
        /* <DEDUP_REMOVED lines=18> */
[----:B--2---:R-:W-:Y:S02]  /*10260*/  IMAD.MOV.U32 R153, RZ, RZ, R22 ;  /* 0x000000ffff997224 */ /* 0x004fe400078e0016 */
        /* <DEDUP_REMOVED lines=14> */
[----:B------:R-:W-:Y:S01]  /*10350*/  IMAD R13, R5, UR6, RZ ;  /* 0x00000006050d7c24 */ /* 0x000fe2000f8e02ff */
[----:B------:R-:W-:Y:S01]  /*10360*/  ULDC UR6, c[0x0][0x248] ;  /* 0x0000920000067ab9 */ /* 0x000fe20000000800 */
[----:B------:R-:W-:-:S02]  /*10370*/  IMAD.MOV.U32 R22, RZ, RZ, R18 ;  /* 0x000000ffff167224 */ /* 0x000fc400078e0012 */
[----:B------:R-:W-:Y:S01]  /*10380*/  VIADD R15, R13, UR6 ;  /* 0x000000060d0f7c36 */ /* 0x000fe20008000000 */
[----:B------:R-:W-:Y:S01]  /*10390*/  ULDC UR6, c[0x0][0x248] ;  /* 0x0000920000067ab9 */ /* 0x000fe20000000800 */
[----:B------:R-:W-:Y:S02]  /*103a0*/  IMAD.MOV.U32 R21, RZ, RZ, R14 ;  /* 0x000000ffff157224 */ /* 0x000fe400078e000e */
[----:B------:R-:W-:Y:S01]  /*103b0*/  VIADD R17, R15, UR6 ;  /* 0x000000060f117c36 */ /* 0x000fe20008000000 */
[----:B------:R-:W-:Y:S01]  /*103c0*/  ULDC UR6, c[0x0][0x248] ;  /* 0x0000920000067ab9 */ /* 0x000fe20000000800 */
[----:B------:R-:W-:Y:S02]  /*103d0*/  IMAD.MOV.U32 R18, RZ, RZ, R11 ;  /* 0x000000ffff127224 */ /* 0x000fe400078e000b */
[----:B-1----:R-:W-:Y:S01]  /*103e0*/  VIADD R0, R17, UR6 ;  /* 0x0000000611007c36 */ /* 0x002fe20008000000 */
[----:B------:R-:W-:Y:S01]  /*103f0*/  ULDC UR6, c[0x0][0x248] ;  /* 0x0000920000067ab9 */ /* 0x000fe20000000800 */
[----:B------:R-:W-:-:S02]  /*10400*/  IMAD.MOV.U32 R20, RZ, RZ, R12 ;  /* 0x000000ffff147224 */ /* 0x000fc400078e000c */
[----:B------:R-:W-:Y:S01]  /*10410*/  IMAD.MOV.U32 R14, RZ, RZ, R10 ;  /* 0x000000ffff0e7224 */ /* 0x000fe200078e000a */
[----:B------:R0:W-:Y:S01]  /*10420*/  STL [R1+0x618], R0 ;  /* 0x0006180001007387 */ /* 0x0001e20000100800 */
[----:B------:R-:W-:Y:S02]  /*10430*/  IMAD.MOV.U32 R12, RZ, RZ, R9 ;  /* 0x000000ffff0c7224 */ /* 0x000fe400078e0009 */
[----:B0-----:R-:W-:Y:S01]  /*10440*/  VIADD R0, R0, UR6 ;  /* 0x0000000600007c36 */ /* 0x001fe20008000000 */
[----:B------:R-:W-:-:S04]  /*10450*/  ULDC UR6, c[0x0][0x248] ;  /* 0x0000920000067ab9 */ /* 0x000fc80000000800 */
[----:B------:R0:W-:Y:S02]  /*10460*/  STL [R1+0x624], R0 ;  /* 0x0006240001007387 */ /* 0x0001e40000100800 */
        /* <DEDUP_REMOVED lines=121> */
[----:B------:R-:W-:Y:S01]  /*10c00*/  F2FP.SATFINITE.E5M2.F32.PACK_AB_MERGE_C R19, R19, R171, RZ ;  /* 0x000000ab1313723e */ /* 0x000fe200048060ff */
[----:B------:R-:W-:Y:S01]  /*10c10*/  IMAD.MOV.U32 R173, RZ, RZ, R170 ;  /* 0x000000ffffad7224 */ /* 0x000fe200078e00aa */
[----:B------:R-:W-:Y:S02]  /*10c20*/  ULDC UR6, c[0x0][0x248] ;  /* 0x0000920000067ab9 */ /* 0x000fe40000000800 */
[----:B------:R0:W-:Y:S04]  /*10c30*/  STL [R1+0x774], R0 ;  /* 0x0007740001007387 */ /* 0x0001e80000100800 */
[----:B------:R-:W2:Y:S04]  /*10c40*/  LDL.LU R11, [R1+0x484] ;  /* 0x00048400010b7983 */ /* 0x000ea80000300800 */
[----:B------:R-:W3:Y:S04]  /*10c50*/  LDL.LU R10, [R1+0x488] ;  /* 0x00048800010a7983 */ /* 0x000ee80000300800 */
[----:B------:R-:W4:Y:S01]  /*10c60*/  LDL.LU R9, [R1+0x48c] ;  /* 0x00048c0001097983 */ /* 0x000f220000300800 */
        /* <DEDUP_REMOVED lines=24> */
[----:B------:R-:W-:Y:S01]  /*10df0*/  IMAD.MOV.U32 R22, RZ, RZ, R18 ;  /* 0x000000ffff167224 */ /* 0x000fe200078e0012 */
[----:B------:R-:W-:Y:S01]  /*10e00*/  F2FP.SATFINITE.E5M2.F32.PACK_AB_MERGE_C R16, R16, R173, RZ ;  /* 0x000000ad1010723e */ /* 0x000fe200048060ff */
[----:B0-----:R-:W-:Y:S01]  /*10e10*/  VIADD R0, R0, UR6 ;  /* 0x0000000600007c36 */ /* 0x001fe20008000000 */
[----:B------:R-:W-:Y:S01]  /*10e20*/  ULDC UR6, c[0x0][0x248] ;  /* 0x0000920000067ab9 */ /* 0x000fe20000000800 */
[----:B--2---:R-:W-:-:S02]  /*10e30*/  IMAD.MOV.U32 R14, RZ, RZ, R11 ;  /* 0x000000ffff0e7224 */ /* 0x004fc400078e000b */
[----:B---3--:R-:W-:Y:S02]  /*10e40*/  IMAD.MOV.U32 R12, RZ, RZ, R10 ;  /* 0x000000ffff0c7224 */ /* 0x008fe400078e000a */
[----:B------:R-:W2:Y:S01]  /*10e50*/  LDL.LU R10, [R1+0x490] ;  /* 0x00049000010a7983 */ /* 0x000ea20000300800 */
[----:B----4-:R-:W-:-:S03]  /*10e60*/  IMAD.MOV.U32 R11, RZ, RZ, R9 ;  /* 0x000000ffff0b7224 */ /* 0x010fc600078e0009 */
[----:B------:R-:W3:Y:S04]  /*10e70*/  LDL.LU R9, [R1+0x494] ;  /* 0x0004940001097983 */ /* 0x000ee80000300800 */
[----:B------:R-:W4:Y:S04]  /*10e80*/  LDL.LU R174, [R1+0x408] ;  /* 0x0004080001ae7983 */ /* 0x000f280000300800 */
[----:B------:R-:W4:Y:S01]  /*10e90*/  LDL.LU R18, [R1+0x40c] ;  /* 0x00040c0001127983 */ /* 0x000f220000300800 */
        /* <DEDUP_REMOVED lines=22> */
[----:B------:R-:W-:Y:S01]  /*11000*/  IMAD.MOV.U32 R23, RZ, RZ, R22 ;  /* 0x000000ffff177224 */ /* 0x000fe200078e0016 */
[----:B------:R0:W-:Y:S01]  /*11010*/  STL [R1+0x770], R0 ;  /* 0x0007700001007387 */ /* 0x0001e20000100800 */
[----:B------:R-:W-:Y:S02]  /*11020*/  IMAD.MOV.U32 R22, RZ, RZ, R21 ;  /* 0x000000ffff167224 */ /* 0x000fe400078e0015 */
[----:B------:R-:W-:Y:S02]  /*11030*/  IMAD.MOV.U32 R21, RZ, RZ, R20 ;  /* 0x000000ffff157224 */ /* 0x000fe400078e0014 */
[----:B------:R-:W-:Y:S01]  /*11040*/  IMAD.MOV.U32 R20, RZ, RZ, R14 ;  /* 0x000000ffff147224 */ /* 0x000fe200078e000e */
[----:B------:R-:W-:Y:S01]  /*11050*/  F2FP.SATFINITE.E5M2.F32.PACK_AB_MERGE_C R172, R172, R173, RZ ;  /* 0x000000adacac723e */ /* 0x000fe200048060ff */
[----:B0-----:R-:W-:Y:S01]  /*11060*/  VIADD R0, R0, UR6 ;  /* 0x0000000600007c36 */ /* 0x001fe20008000000 */
[----:B------:R-:W-:Y:S01]  /*11070*/  ULDC UR6, c[0x0][0x248] ;  /* 0x0000920000067ab9 */ /* 0x000fe20000000800 */
[----:B------:R-:W-:-:S02]  /*11080*/  F2FP.SATFINITE.E5M2.F32.PACK_AB_MERGE_C R170, R170, R171, RZ ;  /* 0x000000abaaaa723e */ /* 0x000fc400048060ff */
[----:B----4-:R-:W-:Y:S02]  /*11090*/  F2FP.SATFINITE.E5M2.F32.PACK_AB_MERGE_C R18, R18, R174, RZ ;  /* 0x000000ae1212723e */ /* 0x010fe400048060ff */
[----:B------:R-:W4:Y:S04]  /*110a0*/  LDL.LU R174, [R1+0x418] ;  /* 0x0004180001ae7983 */ /* 0x000f280000300800 */
[----:B------:R-:W4:Y:S04]  /*110b0*/  LDL.LU R14, [R1+0x41c] ;  /* 0x00041c00010e7983 */ /* 0x000f280000300800 */
[----:B------:R0:W-:Y:S01]  /*110c0*/  STL [R1+0x768], R0 ;  /* 0x0007680001007387 */ /* 0x0001e20000100800 */
[----:B------:R-:W-:-:S03]  /*110d0*/  F2FP.SATFINITE.E5M2.F32.PACK_AB_MERGE_C R168, R168, R169, RZ ;  /* 0x000000a9a8a8723e */ /* 0x000fc600048060ff */
[----:B------:R-:W-:Y:S01]  /*110e0*/  STL [R1+0x978], R172 ;  /* 0x000978ac01007387 */ /* 0x000fe20000100800 */
[----:B------:R-:W-:Y:S01]  /*110f0*/  F2FP.SATFINITE.E5M2.F32.PACK_AB_MERGE_C R166, R166, R167, RZ ;  /* 0x000000a7a6a6723e */ /* 0x000fe200048060ff */
[----:B0-----:R-:W-:Y:S01]  /*11100*/  VIADD R0, R0, UR6 ;  /* 0x0000000600007c36 */ /* 0x001fe20008000000 */
[----:B------:R-:W-:Y:S01]  /*11110*/  ULDC UR6, c[0x0][0x248] ;  /* 0x0000920000067ab9 */ /* 0x000fe20000000800 */
[----:B------:R-:W-:Y:S04]  /*11120*/  STL [R1+0x974], R170 ;  /* 0x000974aa01007387 */ /* 0x000fe80000100800 */
        /* <DEDUP_REMOVED lines=28> */
[----:B------:R0:W-:Y:S04]  /*112f0*/  STL [R1+0x740], R0 ;  /* 0x0007400001007387 */ /* 0x0001e80000100800 */
[----:B------:R1:W-:Y:S01]  /*11300*/  STL [R1+0x98c], R152 ;  /* 0x00098c9801007387 */ /* 0x0003e20000100800 */
[----:B0-----:R-:W-:-:S03]  /*11310*/  VIADD R0, R0, UR6 ;  /* 0x0000000600007c36 */ /* 0x001fc60008000000 */
[----:B------:R0:W-:Y:S01]  /*11320*/  STL [R1+0x984], R22 ;  /* 0x0009841601007387 */ /* 0x0001e20000100800 */
[----:B------:R-:W-:Y:S01]  /*11330*/  IMAD.MOV.U32 R175, RZ, RZ, R21 ;  /* 0x000000ffffaf7224 */ /* 0x000fe200078e0015 */
[----:B------:R-:W-:Y:S02]  /*11340*/  ULDC UR6, c[0x0][0x248] ;  /* 0x0000920000067ab9 */ /* 0x000fe40000000800 */
[----:B------:R4:W-:Y:S04]  /*11350*/  STL [R1+0x738], R0 ;  /* 0x0007380001007387 */ /* 0x0009e80000100800 */
[----:B------:R-:W4:Y:S04]  /*11360*/  LDL.LU R169, [R1+0x498] ;  /* 0x0004980001a97983 */ /* 0x000f280000300800 */
        /* <DEDUP_REMOVED lines=16> */
[----:B-1----:R-:W4:Y:S01]  /*11470*/  LDL.LU R152, [R1+0x4dc] ;  /* 0x0004dc0001987983 */ /* 0x002f220000300800 */
[----:B------:R-:W-:-:S03]  /*11480*/  IMAD.MOV.U32 R173, RZ, RZ, R12 ;  /* 0x000000ffffad7224 */ /* 0x000fc600078e000c */
[----:B------:R-:W4:Y:S01]  /*11490*/  LDL.LU R23, [R1+0x4e0] ;  /* 0x0004e00001177983 */ /* 0x000f220000300800 */
[----:B------:R-:W-:-:S03]  /*114a0*/  IMAD.MOV.U32 R172, RZ, RZ, R11 ;  /* 0x000000ffffac7224 */ /* 0x000fc600078e000b */
[----:B0-----:R-:W4:Y:S04]  /*114b0*/  LDL.LU R22, [R1+0x4e4] ;  /* 0x0004e40001167983 */ /* 0x001f280000300800 */
[----:B------:R-:W4:Y:S01]  /*114c0*/  LDL.LU R21, [R1+0x4e8] ;  /* 0x0004e80001157983 */ /* 0x000f220000300800 */
[----:B--2---:R-:W-:Y:S02]  /*114d0*/  IMAD.MOV.U32 R171, RZ, RZ, R10 ;  /* 0x000000ffffab7224 */ /* 0x004fe400078e000a */
[----:B---3--:R-:W-:Y:S01]  /*114e0*/  IMAD.MOV.U32 R170, RZ, RZ, R9 ;  /* 0x000000ffffaa7224 */ /* 0x008fe200078e0009 */
[----:B----4-:R-:W-:Y:S01]  /*114f0*/  F2FP.SATFINITE.E5M2.F32.PACK_AB_MERGE_C R14, R14, R174, RZ ;  /* 0x000000ae0e0e723e */ /* 0x010fe200048060ff */
[----:B------:R-:W-:Y:S02]  /*11500*/  IMAD.MOV.U32 R174, RZ, RZ, R20 ;  /* 0x000000ffffae7224 */ /* 0x000fe400078e0014 */
[----:B------:R-:W2:Y:S04]  /*11510*/  LDL.LU R20, [R1+0x4ec] ;  /* 0x0004ec0001147983 */ /* 0x000ea80000300800 */
[----:B------:R-:W3:Y:S04]  /*11520*/  LDL.LU R12, [R1+0x4f0] ;  /* 0x0004f000010c7983 */ /* 0x000ee80000300800 */
[----:B------:R-:W3:Y:S04]  /*11530*/  LDL.LU R11, [R1+0x4f4] ;  /* 0x0004f400010b7983 */ /* 0x000ee80000300800 */
[----:B------:R-:W4:Y:S04]  /*11540*/  LDL.LU R10, [R1+0x4f8] ;  /* 0x0004f800010a7983 */ /* 0x000f280000300800 */
[----:B------:R-:W4:Y:S01]  /*11550*/  LDL.LU R9, [R1+0x4fc] ;  /* 0x0004fc0001097983 */ /* 0x000f220000300800 */
[----:B------:R-:W-:Y:S01]  /*11560*/  F2FP.SATFINITE.E5M2.F32.PACK_AB_MERGE_C R174, R174, R175, RZ ;  /* 0x000000afaeae723e */ /* 0x000fe200048060ff */
[----:B------:R-:W-:Y:S01]  /*11570*/  VIADD R0, R0, UR6 ;  /* 0x0000000600007c36 */ /* 0x000fe20008000000 */
[----:B------:R-:W-:Y:S01]  /*11580*/  F2FP.SATFINITE.E5M2.F32.PACK_AB_MERGE_C R172, R172, R173, RZ ;  /* 0x000000adacac723e */ /* 0x000fe200048060ff */
[----:B------:R-:W-:Y:S01]  /*11590*/  ULDC UR6, c[0x0][0x248] ;  /* 0x0000920000067ab9 */ /* 0x000fe20000000800 */
[----:B------:R-:W-:Y:S01]  /*115a0*/  F2FP.SATFINITE.E5M2.F32.PACK_AB_MERGE_C R170, R170, R171, RZ ;  /* 0x000000abaaaa723e */ /* 0x000fe200048060ff */
[----:B------:R-:W-:Y:S04]  /*115b0*/  STL [R1+0x9b8], R174 ;  /* 0x0009b8ae01007387 */ /* 0x000fe80000100800 */
[----:B------:R-:W-:Y:S04]  /*115c0*/  STL [R1+0x9b0], R172 ;  /* 0x0009b0ac01007387 */ /* 0x000fe80000100800 */
[----:B------:R0:W-:Y:S04]  /*115d0*/  STL [R1+0x730], R0 ;  /* 0x0007300001007387 */ /* 0x0001e80000100800 */
[----:B------:R-:W-:Y:S01]  /*115e0*/  STL [R1+0x99c], R170 ;  /* 0x00099caa01007387 */ /* 0x000fe20000100800 */
[----:B0-----:R-:W-:Y:S01]  /*115f0*/  VIADD R0, R0, UR6 ;  /* 0x0000000600007c36 */ /* 0x001fe20008000000 */
[----:B------:R-:W-:Y:S01]  /*11600*/  ULDC UR6, c[0x0][0x248] ;  /* 0x0000920000067ab9 */ /* 0x000fe20000000800 */
[----:B------:R-:W-:-:S05]  /*11610*/  F2FP.SATFINITE.E5M2.F32.PACK_AB_MERGE_C R168, R168, R169, RZ ;  /* 0x000000a9a8a8723e */ /* 0x000fca00048060ff */
[----:B------:R-:W-:Y:S01]  /*11620*/  STL [R1+0x994], R168 ;  /* 0x000994a801007387 */ /* 0x000fe20000100800 */
[----:B------:R-:W-:-:S03]  /*11630*/  F2FP.SATFINITE.E5M2.F32.PACK_AB_MERGE_C R166, R166, R167, RZ ;  /* 0x000000a7a6a6723e */ /* 0x000fc600048060ff */
[----:B------:R0:W-:Y:S01]  /*11640*/  STL [R1+0x728], R0 ;  /* 0x0007280001007387 */ /* 0x0001e20000100800 */
[----:B------:R-:W-:Y:S01]  /*11650*/  F2FP.SATFINITE.E5M2.F32.PACK_AB_MERGE_C R164, R164, R165, RZ ;  /* 0x000000a5a4a4723e */ /* 0x000fe200048060ff */
[----:B0-----:R-:W-:Y:S02]  /*11660*/  VIADD R0, R0, UR6 ;  /* 0x0000000600007c36 */ /* 0x001fe40008000000 */
[----:B------:R-:W-:Y:S01]  /*11670*/  STL [R1+0x9c8], R166 ;  /* 0x0009c8a601007387 */ /* 0x000fe20000100800 */
[----:B------:R-:W-:Y:S01]  /*11680*/  ULDC UR6, c[0x0][0x248] ;  /* 0x0000920000067ab9 */ /* 0x000fe20000000800 */
[----:B------:R-:W-:Y:S02]  /*11690*/  F2FP.SATFINITE.E5M2.F32.PACK_AB_MERGE_C R162, R162, R163, RZ ;  /* 0x000000a3a2a2723e */ /* 0x000fe400048060ff */
[----:B------:R-:W-:Y:S04]  /*116a0*/  STL [R1+0x9c0], R164 ;  /* 0x0009c0a401007387 */ /* 0x000fe80000100800 */
[----:B------:R0:W-:Y:S01]  /*116b0*/  STL [R1+0x720], R0 ;  /* 0x0007200001007387 */ /* 0x0001e20000100800 */
[----:B------:R-:W-:-:S03]  /*116c0*/  F2FP.SATFINITE.E5M2.F32.PACK_AB_MERGE_C R160, R160, R161, RZ ;  /* 0x000000a1a0a0723e */ /* 0x000fc600048060ff */
[----:B------:R-:W-:Y:S01]  /*116d0*/  STL [R1+0x9b4], R162 ;  /* 0x0009b4a201007387 */ /* 0x000fe20000100800 */
[----:B0-----:R-:W-:Y:S01]  /*116e0*/  VIADD R0, R0, UR6 ;  /* 0x0000000600007c36 */ /* 0x001fe20008000000 */
[----:B------:R-:W-:Y:S01]  /*116f0*/  ULDC UR6, c[0x0][0x248] ;  /* 0x0000920000067ab9 */ /* 0x000fe20000000800 */
[----:B------:R-:W-:Y:S01]  /*11700*/  F2FP.SATFINITE.E5M2.F32.PACK_AB_MERGE_C R158, R158, R159, RZ ;  /* 0x0000009f9e9e723e */ /* 0x000fe200048060ff */
        /* <DEDUP_REMOVED lines=15> */
[----:B------:R0:W-:Y:S04]  /*11800*/  STL [R1+0x704], R0 ;  /* 0x0007040001007387 */ /* 0x0001e80000100800 */
[----:B------:R-:W-:Y:S01]  /*11810*/  STL [R1+0x9e8], R22 ;  /* 0x0009e81601007387 */ /* 0x000fe20000100800 */
[----:B0-----:R-:W-:Y:S01]  /*11820*/  VIADD R0, R0, UR6 ;  /* 0x0000000600007c36 */ /* 0x001fe20008000000 */
[----:B------:R-:W-:Y:S01]  /*11830*/  ULDC UR6, c[0x0][0x248] ;  /* 0x0000920000067ab9 */ /* 0x000fe20000000800 */
[----:B--2---:R-:W-:-:S05]  /*11840*/  F2FP.SATFINITE.E5M2.F32.PACK_AB_MERGE_C R20, R20, R21, RZ ;  /* 0x000000151414723e */ /* 0x004fca00048060ff */
[----:B------:R-:W-:Y:S01]  /*11850*/  STL [R1+0x9e0], R20 ;  /* 0x0009e01401007387 */ /* 0x000fe20000100800 */
[----:B---3--:R-:W-:-:S03]  /*11860*/  F2FP.SATFINITE.E5M2.F32.PACK_AB_MERGE_C R11, R11, R12, RZ ;  /* 0x0000000c0b0b723e */ /* 0x008fc600048060ff */
[----:B------:R0:W-:Y:S04]  /*11870*/  STL [R1+0x6fc], R0 ;  /* 0x0006fc0001007387 */ /* 0x0001e80000100800 */
[----:B------:R1:W-:Y:S01]  /*11880*/  STL [R1+0x9d4], R11 ;  /* 0x0009d40b01007387 */ /* 0x0003e20000100800 */
[----:B----4-:R-:W-:-:S03]  /*11890*/  F2FP.SATFINITE.E5M2.F32.PACK_AB_MERGE_C R9, R9, R10, RZ ;  /* 0x0000000a0909723e */ /* 0x010fc600048060ff */
[----:B------:R-:W2:Y:S01]  /*118a0*/  LDL.LU R175, [R1+0x500] ;  /* 0x0005000001af7983 */ /* 0x000ea20000300800 */
[----:B0-----:R-:W-:Y:S01]  /*118b0*/  VIADD R0, R0, UR6 ;  /* 0x0000000600007c36 */ /* 0x001fe20008000000 */
[----:B------:R-:W-:Y:S02]  /*118c0*/  ULDC UR6, c[0x0][0x248] ;  /* 0x0000920000067ab9 */ /* 0x000fe40000000800 */
[----:B------:R-:W2:Y:S04]  /*118d0*/  LDL.LU R174, [R1+0x504] ;  /* 0x0005040001ae7983 */ /* 0x000ea80000300800 */
[----:B------:R0:W-:Y:S04]  /*118e0*/  STL [R1+0x9cc], R9 ;  /* 0x0009cc0901007387 */ /* 0x0001e80000100800 */
[----:B------:R-:W3:Y:S04]  /*118f0*/  LDL.LU R173, [R1+0x508] ;  /* 0x0005080001ad7983 */ /* 0x000ee80000300800 */
[----:B------:R-:W3:Y:S04]  /*11900*/  LDL.LU R172, [R1+0x50c] ;  /* 0x00050c0001ac7983 */ /* 0x000ee80000300800 */
[----:B------:R4:W-:Y:S04]  /*11910*/  STL [R1+0x6f4], R0 ;  /* 0x0006f40001007387 */ /* 0x0009e80000100800 */
[----:B------:R-:W3:Y:S04]  /*11920*/  LDL.LU R171, [R1+0x510] ;  /* 0x0005100001ab7983 */ /* 0x000ee80000300800 */
        /* <DEDUP_REMOVED lines=24> */
[----:B-1----:R-:W3:Y:S04]  /*11ab0*/  LDL.LU R11, [R1+0x574] ;  /* 0x00057400010b7983 */ /* 0x002ee80000300800 */
[----:B------:R-:W3:Y:S04]  /*11ac0*/  LDL.LU R10, [R1+0x578] ;  /* 0x00057800010a7983 */ /* 0x000ee80000300800 */
[----:B0-----:R-:W3:Y:S01]  /*11ad0*/  LDL.LU R9, [R1+0x57c] ;  /* 0x00057c0001097983 */ /* 0x001ee20000300800 */
[----:B----4-:R-:W-:Y:S01]  /*11ae0*/  VIADD R0, R0, UR6 ;  /* 0x0000000600007c36 */ /* 0x010fe20008000000 */
[----:B------:R-:W-:Y:S01]  /*11af0*/  ULDC UR6, c[0x0][0x248] ;  /* 0x0000920000067ab9 */ /* 0x000fe20000000800 */
[----:B--2---:R-:W-:-:S05]  /*11b00*/  F2FP.SATFINITE.E5M2.F32.PACK_AB_MERGE_C R174, R174, R175, RZ ;  /* 0x000000afaeae723e */ /* 0x004fca00048060ff */
[----:B------:R-:W-:Y:S01]  /*11b10*/  STL [R1+0x9f8], R174 ;  /* 0x0009f8ae01007387 */ /* 0x000fe20000100800 */
[----:B---3--:R-:W-:-:S05]  /*11b20*/  F2FP.SATFINITE.E5M2.F32.PACK_AB_MERGE_C R172, R172, R173, RZ ;  /* 0x000000adacac723e */ /* 0x008fca00048060ff */
[----:B------:R-:W-:Y:S04]  /*11b30*/  STL [R1+0x9f0], R172 ;  /* 0x0009f0ac01007387 */ /* 0x000fe80000100800 */
[----:B------:R0:W-:Y:S01]  /*11b40*/  STL [R1+0x6ec], R0 ;  /* 0x0006ec0001007387 */ /* 0x0001e20000100800 */
[----:B------:R-:W-:Y:S01]  /*11b50*/  F2FP.SATFINITE.E5M2.F32.PACK_AB_MERGE_C R170, R170, R171, RZ ;  /* 0x000000abaaaa723e */ /* 0x000fe200048060ff */
[----:B0-----:R-:W-:Y:S01]  /*11b60*/  VIADD R0, R0, UR6 ;  /* 0x0000000600007c36 */ /* 0x001fe20008000000 */
[----:B------:R-:W-:-:S03]  /*11b70*/  F2FP.SATFINITE.E5M2.F32.PACK_AB_MERGE_C R168, R168, R169, RZ ;  /* 0x000000a9a8a8723e */ /* 0x000fc600048060ff */
[----:B------:R-:W-:Y:S01]  /*11b80*/  STL [R1+0x9e4], R170 ;  /* 0x0009e4aa01007387 */ /* 0x000fe20000100800 */
[----:B------:R-:W-:-:S03]  /*11b90*/  ULDC UR6, c[0x0][0x248] ;  /* 0x0000920000067ab9 */ /* 0x000fc60000000800 */
        /* <DEDUP_REMOVED lines=33> */
[----:B------:R-:W-:Y:S01]  /*11db0*/  F2FP.SATFINITE.E5M2.F32.PACK_AB_MERGE_C R11, R11, R12, RZ ;  /* 0x0000000c0b0b723e */ /* 0x000fe200048060ff */
[----:B0-----:R-:W-:Y:S02]  /*11dc0*/  VIADD R0, R0, UR6 ;  /* 0x0000000600007c36 */ /* 0x001fe40008000000 */
[----:B------:R-:W-:Y:S01]  /*11dd0*/  STL [R1+0xa20], R20 ;  /* 0x000a201401007387 */ /* 0x000fe20000100800 */
[----:B------:R-:W-:-:S03]  /*11de0*/  ULDC UR6, c[0x0][0x248] ;  /* 0x0000920000067ab9 */ /* 0x000fc60000000800 */
[----:B------:R0:W-:Y:S01]  /*11df0*/  STL [R1+0x6bc], R0 ;  /* 0x0006bc0001007387 */ /* 0x0001e20000100800 */
[----:B------:R-:W-:-:S03]  /*11e00*/  F2FP.SATFINITE.E5M2.F32.PACK_AB_MERGE_C R9, R9, R10, RZ ;  /* 0x0000000a0909723e */ /* 0x000fc600048060ff */
[----:B------:R1:W-:Y:S04]  /*11e10*/  STL [R1+0xa14], R11 ;  /* 0x000a140b01007387 */ /* 0x0003e80000100800 */
        /* <DEDUP_REMOVED lines=440> */
[----:B------:R-:W2:Y:S01]  /*139a0*/  LDL.LU R175, [R1] ;  /* 0x0000000001af7983 */ /* 0x000ea20000300800 */
[----:B0-----:R-:W-:Y:S01]  /*139b0*/  VIADD R0, R0, UR6 ;  /* 0x0000000600007c36 */ /* 0x001fe20008000000 */
[----:B------:R-:W-:Y:S02]  /*139c0*/  ULDC UR6, c[0x0][0x248] ;  /* 0x0000920000067ab9 */ /* 0x000fe40000000800 */
[----:B------:R-:W2:Y:S04]  /*139d0*/  LDL.LU R12, [R1+0x4] ;  /* 0x00000400010c7983 */ /* 0x000ea80000300800 */
[----:B------:R0:W-:Y:S04]  /*139e0*/  STL [R1+0xa7c], R9 ;  /* 0x000a7c0901007387 */ /* 0x0001e80000100800 */
[----:B------:R-:W3:Y:S04]  /*139f0*/  LDL.LU R174, [R1+0x8] ;  /* 0x0000080001ae7983 */ /* 0x000ee80000300800 */
[----:B------:R-:W3:Y:S04]  /*13a00*/  LDL.LU R10, [R1+0xc] ;  /* 0x00000c00010a7983 */ /* 0x000ee80000300800 */
[----:B------:R4:W-:Y:S04]  /*13a10*/  STL [R1+0x5c8], R0 ;  /* 0x0005c80001007387 */ /* 0x0009e80000100800 */
[----:B-1----:R-:W2:Y:S04]  /*13a20*/  LDL.LU R11, [R1+0x10] ;  /* 0x00001000010b7983 */ /* 0x002ea80000300800 */
[----:B0-----:R-:W2:Y:S04]  /*13a30*/  LDL.LU R9, [R1+0x14] ;  /* 0x0000140001097983 */ /* 0x001ea80000300800 */
        /* <DEDUP_REMOVED lines=25> */
[----:B------:R-:W3:Y:S01]  /*13bd0*/  LDL.LU R20, [R1+0x7c] ;  /* 0x00007c0001147983 */ /* 0x000ee20000300800 */
[----:B----4-:R-:W-:Y:S01]  /*13be0*/  VIADD R0, R0, UR6 ;  /* 0x0000000600007c36 */ /* 0x010fe20008000000 */
[----:B------:R-:W-:-:S04]  /*13bf0*/  ULDC UR6, c[0x0][0x248] ;  /* 0x0000920000067ab9 */ /* 0x000fc80000000800 */
[----:B------:R-:W-:Y:S01]  /*13c00*/  STL [R1+0x5c4], R0 ;  /* 0x0005c40001007387 */ /* 0x000fe20000100800 */
[----:B--2---:R-:W-:Y:S01]  /*13c10*/  F2FP.SATFINITE.E5M2.F32.PACK_AB_MERGE_C R9, R9, R11, RZ ;  /* 0x0000000b0909723e */ /* 0x004fe200048060ff */
[----:B------:R-:W-:Y:S01]  /*13c20*/  VIADD R11, R0, UR6 ;  /* 0x00000006000b7c36 */ /* 0x000fe20008000000 */
[----:B------:R-:W-:-:S04]  /*13c30*/  ULDC UR6, c[0x0][0x248] ;  /* 0x0000920000067ab9 */ /* 0x000fc80000000800 */
[----:B------:R0:W-:Y:S01]  /*13c40*/  STL [R1+0x5c0], R11 ;  /* 0x0005c00b01007387 */ /* 0x0001e20000100800 */
[----:B---3--:R-:W-:Y:S01]  /*13c50*/  F2FP.SATFINITE.E5M2.F32.PACK_AB_MERGE_C R170, R170, R171, RZ ;  /* 0x000000abaaaa723e */ /* 0x008fe200048060ff */
[----:B0-----:R-:W-:Y:S01]  /*13c60*/  VIADD R11, R11, UR6 ;  /* 0x000000060b0b7c36 */ /* 0x001fe20008000000 */
[----:B------:R-:W-:Y:S01]  /*13c70*/  ULDC UR6, c[0x0][0x248] ;  /* 0x0000920000067ab9 */ /* 0x000fe20000000800 */
[----:B------:R-:W-:Y:S02]  /*13c80*/  F2FP.SATFINITE.E5M2.F32.PACK_AB_MERGE_C R168, R168, R169, RZ ;  /* 0x000000a9a8a8723e */ /* 0x000fe400048060ff */
[----:B------:R-:W-:Y:S04]  /*13c90*/  STL [R1+0x784], R170 ;  /* 0x000784aa01007387 */ /* 0x000fe80000100800 */
        /* <DEDUP_REMOVED lines=35> */
[----:B------:R-:W-:Y:S02]  /*13ed0*/  F2FP.SATFINITE.E5M2.F32.PACK_AB_MERGE_C R12, R12, R175, RZ ;  /* 0x000000af0c0c723e */ /* 0x000fe400048060ff */
[----:B------:R-:W2:Y:S01]  /*13ee0*/  LDL.LU R178, [R1+0x84] ;  /* 0x0000840001b27983 */ /* 0x000ea20000300800 */
[----:B------:R-:W-:Y:S01]  /*13ef0*/  F2FP.SATFINITE.E5M2.F32.PACK_AB_MERGE_C R10, R10, R174, RZ ;  /* 0x000000ae0a0a723e */ /* 0x000fe200048060ff */
[----:B------:R-:W-:-:S02]  /*13f00*/  ULDC UR6, c[0x0][0x248] ;  /* 0x0000920000067ab9 */ /* 0x000fc40000000800 */
[----:B------:R0:W-:Y:S04]  /*13f10*/  STL [R1+0x794], R20 ;  /* 0x0007941401007387 */ /* 0x0001e80000100800 */
[----:B------:R-:W3:Y:S04]  /*13f20*/  LDL.LU R177, [R1+0x88] ;  /* 0x0000880001b17983 */ /* 0x000ee80000300800 */
[----:B------:R-:W3:Y:S01]  /*13f30*/  LDL.LU R176, [R1+0x8c] ;  /* 0x00008c0001b07983 */ /* 0x000ee20000300800 */
[----:B------:R-:W-:-:S03]  /*13f40*/  F2FP.SATFINITE.E5M2.F32.PACK_AB_MERGE_C R0, R172, R173, RZ ;  /* 0x000000adac00723e */ /* 0x000fc600048060ff */
        /* <DEDUP_REMOVED lines=251> */
[----:B------:R-:W-:Y:S01]  /*14f00*/  F2FP.SATFINITE.E5M2.F32.PACK_AB_MERGE_C R22, R22, R23, RZ ;  /* 0x000000171616723e */ /* 0x000fe200048060ff */
[----:B------:R-:W-:Y:S01]  /*14f10*/  ULDC UR6, c[0x0][0x248] ;  /* 0x0000920000067ab9 */ /* 0x000fe20000000800 */
[----:B------:R-:W-:Y:S01]  /*14f20*/  STL [R1+0x868], R152 ;  /* 0x0008689801007387 */ /* 0x000fe20000100800 */
[----:B------:R-:W-:-:S03]  /*14f30*/  F2FP.SATFINITE.E5M2.F32.PACK_AB_MERGE_C R21, R20, R21, RZ ;  /* 0x000000151415723e */ /* 0x000fc600048060ff */
[----:B------:R0:W-:Y:S01]  /*14f40*/  STL [R1+0x54c], R11 ;  /* 0x00054c0b01007387 */ /* 0x0001e20000100800 */
[----:B------:R-:W-:-:S03]  /*14f50*/  F2FP.SATFINITE.E5M2.F32.PACK_AB_MERGE_C R20, R25, R24, RZ ;  /* 0x000000181914723e */ /* 0x000fc600048060ff */
[----:B------:R-:W-:Y:S01]  /*14f60*/  STL [R1+0x85c], R22 ;  /* 0x00085c1601007387 */ /* 0x000fe20000100800 */
[----:B0-----:R-:W-:-:S03]  /*14f70*/  VIADD R11, R11, UR6 ;  /* 0x000000060b0b7c36 */ /* 0x001fc60008000000 */
[----:B------:R0:W-:Y:S01]  /*14f80*/  STL [R1+0x854], R21 ;  /* 0x0008541501007387 */ /* 0x0001e20000100800 */
[----:B------:R-:W-:-:S03]  /*14f90*/  ULDC UR6, c[0x0][0x248] ;  /* 0x0000920000067ab9 */ /* 0x000fc60000000800 */
[----:B------:R1:W-:Y:S01]  /*14fa0*/  STL [R1+0x548], R11 ;  /* 0x0005480b01007387 */ /* 0x0003e20000100800 */
[----:B0-----:R-:W-:-:S03]  /*14fb0*/  F2FP.SATFINITE.E5M2.F32.PACK_AB_MERGE_C R21, R27, R26, RZ ;  /* 0x0000001a1b15723e */ /* 0x001fc600048060ff */
[----:B------:R0:W-:Y:S01]  /*14fc0*/  STL [R1+0x880], R20 ;  /* 0x0008801401007387 */ /* 0x0001e20000100800 */
[----:B-1----:R-:W-:-:S03]  /*14fd0*/  VIADD R11, R11, UR6 ;  /* 0x000000060b0b7c36 */ /* 0x002fc60008000000 */
[----:B------:R1:W-:Y:S01]  /*14fe0*/  STL [R1+0x878], R21 ;  /* 0x0008781501007387 */ /* 0x0003e20000100800 */
[----:B------:R-:W-:-:S03]  /*14ff0*/  ULDC UR6, c[0x0][0x248] ;  /* 0x0000920000067ab9 */ /* 0x000fc60000000800 */
[----:B------:R2:W-:Y:S01]  /*15000*/  STL [R1+0x544], R11 ;  /* 0x0005440b01007387 */ /* 0x0005e20000100800 */
[----:B0-----:R-:W-:Y:S02]  /*15010*/  F2FP.SATFINITE.E5M2.F32.PACK_AB_MERGE_C R20, R29, R28, RZ ;  /* 0x0000001c1d14723e */ /* 0x001fe400048060ff */
[----:B-1----:R-:W-:-:S03]  /*15020*/  F2FP.SATFINITE.E5M2.F32.PACK_AB_MERGE_C R21, R31, R30, RZ ;  /* 0x0000001e1f15723e */ /* 0x002fc600048060ff */
[----:B------:R0:W-:Y:S01]  /*15030*/  STL [R1+0x86c], R20 ;  /* 0x00086c1401007387 */ /* 0x0001e20000100800 */
[----:B--2---:R-:W-:-:S03]  /*15040*/  VIADD R11, R11, UR6 ;  /* 0x000000060b0b7c36 */ /* 0x004fc60008000000 */
        /* <DEDUP_REMOVED lines=201> */
[----:B------:R-:W-:Y:S01]  /*15ce0*/  STL [R1+0x934], R20 ;  /* 0x0009341401007387 */ /* 0x000fe20000100800 */
[----:B--2---:R-:W-:Y:S01]  /*15cf0*/  VIADD R11, R11, UR6 ;  /* 0x000000060b0b7c36 */ /* 0x004fe20008000000 */
[----:B------:R-:W-:Y:S02]  /*15d00*/  ULDC UR6, c[0x0][0x248] ;  /* 0x0000920000067ab9 */ /* 0x000fe40000000800 */
[----:B------:R0:W-:Y:S04]  /*15d10*/  STL [R1+0x8fc], R21 ;  /* 0x0008fc1501007387 */ /* 0x0001e80000100800 */
[----:B------:R-:W-:Y:S01]  /*15d20*/  STL [R1+0x398], R11 ;  /* 0x0003980b01007387 */ /* 0x000fe20000100800 */
[----:B0-----:R-:W-:Y:S01]  /*15d30*/  VIADD R21, R11, UR6 ;  /* 0x000000060b157c36 */ /* 0x001fe20008000000 */
[----:B------:R-:W0:Y:S01]  /*15d40*/  S2R R22, SR_TID.X ;  /* 0x0000000000167919 */ /* 0x000e220000002100 */
[----:B------:R-:W-:-:S03]  /*15d50*/  ULDC UR6, c[0x0][0x248] ;  /* 0x0000920000067ab9 */ /* 0x000fc60000000800 */
[----:B------:R1:W-:Y:S04]  /*15d60*/  STL [R1+0x388], R21 ;  /* 0x0003881501007387 */ /* 0x0003e80000100800 */
[----:B------:R-:W2:Y:S01]  /*15d70*/  LDL.LU R24, [R1+0x70c] ;  /* 0x00070c0001187983 */ /* 0x000ea20000300800 */
[----:B------:R-:W-:Y:S01]  /*15d80*/  F2FP.SATFINITE.E5M2.F32.PACK_AB_MERGE_C R23, R149, R148, RZ ;  /* 0x000000949517723e */ /* 0x000fe200048060ff */
[----:B-1----:R-:W-:Y:S01]  /*15d90*/  VIADD R21, R21, UR6 ;  /* 0x0000000615157c36 */ /* 0x002fe20008000000 */
[----:B------:R-:W-:-:S04]  /*15da0*/  ULDC UR6, c[0x0][0x248] ;  /* 0x0000920000067ab9 */ /* 0x000fc80000000800 */
[----:B------:R1:W-:Y:S01]  /*15db0*/  STL [R1+0x3d0], R21 ;  /* 0x0003d01501007387 */ /* 0x0003e20000100800 */
[C---:B0-----:R-:W-:Y:S02]  /*15dc0*/  IMAD.SHL.U32 R20, R22.reuse, 0x10, RZ ;  /* 0x0000001016147824 */ /* 0x041fe400078e00ff */
[----:B------:R-:W-:-:S03]  /*15dd0*/  IMAD.SHL.U32 R11, R22, 0x80, RZ ;  /* 0x00000080160b7824 */ /* 0x000fc600078e00ff */
[----:B------:R-:W-:Y:S02]  /*15de0*/  LOP3.LUT R20, R20, 0xf0, RZ, 0xc0, !PT ;  /* 0x000000f014147812 */ /* 0x000fe400078ec0ff */
[----:B------:R-:W-:Y:S01]  /*15df0*/  LOP3.LUT R11, R11, 0x800, RZ, 0xc0, !PT ;  /* 0x000008000b0b7812 */ /* 0x000fe200078ec0ff */
[----:B-1----:R-:W-:Y:S01]  /*15e00*/  VIADD R21, R21, UR6 ;  /* 0x0000000615157c36 */ /* 0x002fe20008000000 */
[----:B------:R-:W-:Y:S01]  /*15e10*/  STL [R1+0x8bc], R23 ;  /* 0x0008bc1701007387 */ /* 0x000fe20000100800 */
[----:B------:R-:W-:Y:S01]  /*15e20*/  ULDC UR6, c[0x0][0x248] ;  /* 0x0000920000067ab9 */ /* 0x000fe20000000800 */
[----:B------:R-:W-:Y:S02]  /*15e30*/  IADD3 R11, R11, UR5, R20 ;  /* 0x000000050b0b7c10 */ /* 0x000fe4000fffe014 */
[----:B------:R-:W-:Y:S01]  /*15e40*/  MOV R20, UR5 ;  /* 0x0000000500147c02 */ /* 0x000fe20008000f00 */
[----:B------:R0:W-:Y:S01]  /*15e50*/  STL [R1+0x3c0], R21 ;  /* 0x0003c01501007387 */ /* 0x0001e20000100800 */
[----:B------:R-:W-:Y:S01]  /*15e60*/  LOP3.LUT R22, R22, 0xe0, RZ, 0xc0, !PT ;  /* 0x000000e016167812 */ /* 0x000fe200078ec0ff */
[----:B------:R-:W-:Y:S01]  /*15e70*/  VIADD R242, R5, 0x8 ;  /* 0x0000000805f27836 */ /* 0x000fe20000000000 */
[----:B------:R-:W-:Y:S01]  /*15e80*/  ULDC UR5, c[0x0][0x22c] ;  /* 0x00008b0000057ab9 */ /* 0x000fe20000000800 */
[----:B------:R1:W-:Y:S01]  /*15e90*/  STL [R1+0x4d4], R20 ;  /* 0x0004d41401007387 */ /* 0x0003e20000100800 */
[----:B0-----:R-:W-:Y:S01]  /*15ea0*/  VIADD R21, R21, UR6 ;  /* 0x0000000615157c36 */ /* 0x001fe20008000000 */
[----:B------:R-:W-:Y:S01]  /*15eb0*/  ULDC UR6, c[0x0][0x248] ;  /* 0x0000920000067ab9 */ /* 0x000fe20000000800 */
[----:B-1----:R-:W-:-:S02]  /*15ec0*/  F2FP.SATFINITE.E5M2.F32.PACK_AB_MERGE_C R20, R151, R150, RZ ;  /* 0x000000969714723e */ /* 0x002fc400048060ff */
[----:B------:R-:W-:Y:S01]  /*15ed0*/  VIADD R23, R21, UR6 ;  /* 0x0000000615177c36 */ /* 0x000fe20008000000 */
[----:B------:R-:W-:Y:S02]  /*15ee0*/  ULDC UR6, c[0x0][0x248] ;  /* 0x0000920000067ab9 */ /* 0x000fe40000000800 */
[----:B------:R0:W-:Y:S01]  /*15ef0*/  STL [R1+0x884], R20 ;  /* 0x0008841401007387 */ /* 0x0001e20000100800 */
[----:B------:R-:W-:Y:S01]  /*15f00*/  IMAD R11, R22, 0x8, R11 ;  /* 0x00000008160b7824 */ /* 0x000fe200078e020b */
[----:B------:R-:W-:Y:S02]  /*15f10*/  PRMT R22, R12, 0x5410, R9 ;  /* 0x000054100c167816 */ /* 0x000fe40000000009 */
[----:B------:R-:W-:Y:S01]  /*15f20*/  STL [R1+0x3b0], R21 ;  /* 0x0003b01501007387 */ /* 0x000fe20000100800 */
[----:B0-----:R-:W-:Y:S01]  /*15f30*/  PRMT R20, R19, 0x5410, R16 ;  /* 0x0000541013147816 */ /* 0x001fe20000000010 */
[----:B------:R-:W-:Y:S01]  /*15f40*/  VIADD R16, R23, UR6 ;  /* 0x0000000617107c36 */ /* 0x000fe20008000000 */
[----:B------:R-:W-:Y:S01]  /*15f50*/  ULDC UR6, c[0x0][0x248] ;  /* 0x0000920000067ab9 */ /* 0x000fe20000000800 */
[----:B------:R0:W-:Y:S02]  /*15f60*/  STL [R1+0x418], R23 ;  /* 0x0004181701007387 */ /* 0x0001e40000100800 */
[----:B------:R-:W-:Y:S01]  /*15f70*/  VIADD R9, R16, UR6 ;  /* 0x0000000610097c36 */ /* 0x000fe20008000000 */
[----:B------:R-:W-:Y:S01]  /*15f80*/  ULDC UR6, c[0x0][0x248] ;  /* 0x0000920000067ab9 */ /* 0x000fe20000000800 */
[----:B------:R-:W-:Y:S04]  /*15f90*/  STL [R1+0x408], R16 ;  /* 0x0004081001007387 */ /* 0x000fe80000100800 */
[----:B------:R-:W-:Y:S01]  /*15fa0*/  STL [R1+0xf44], R11 ;  /* 0x000f440b01007387 */ /* 0x000fe20000100800 */
[----:B0-----:R-:W-:Y:S01]  /*15fb0*/  PRMT R23, R10, 0x5410, R0 ;  /* 0x000054100a177816 */ /* 0x001fe20000000000 */
[----:B------:R-:W-:-:S02]  /*15fc0*/  VIADD R10, R9, UR6 ;  /* 0x00000006090a7c36 */ /* 0x000fc40008000000 */
[----:B------:R0:W-:Y:S01]  /*15fd0*/  STL [R1+0x3f8], R9 ;  /* 0x0003f80901007387 */ /* 0x0001e20000100800 */
[----:B------:R-:W-:-:S03]  /*15fe0*/  ULDC UR6, c[0x0][0x248] ;  /* 0x0000920000067ab9 */ /* 0x000fc60000000800 */
[----:B------:R1:W-:Y:S01]  /*15ff0*/  STL [R1+0x440], R10 ;  /* 0x0004400a01007387 */ /* 0x0003e20000100800 */
[C---:B0-----:R-:W-:Y:S02]  /*16000*/  VIADD R9, R5.reuse, 0xb1 ;  /* 0x000000b105097836 */ /* 0x041fe40000000000 */
[----:B-1----:R-:W-:Y:S01]  /*16010*/  VIADD R10, R10, UR6 ;  /* 0x000000060a0a7c36 */ /* 0x002fe20008000000 */
[----:B------:R-:W-:Y:S01]  /*16020*/  ULDC UR6, c[0x0][0x248] ;  /* 0x0000920000067ab9 */ /* 0x000fe20000000800 */
[----:B------:R-:W-:-:S03]  /*16030*/  VIADD R0, R5, 0x1ff ;  /* 0x000001ff05007836 */ /* 0x000fc60000000000 */
[----:B------:R0:W-:Y:S02]  /*16040*/  STL [R1+0x468], R10 ;  /* 0x0004680a01007387 */ /* 0x0001e40000100800 */
[----:B0-----:R-:W-:Y:S01]  /*16050*/  VIADD R10, R10, UR6 ;  /* 0x000000060a0a7c36 */ /* 0x001fe20008000000 */
[----:B------:R-:W-:-:S04]  /*16060*/  ULDC UR6, c[0x0][0x248] ;  /* 0x0000920000067ab9 */ /* 0x000fc80000000800 */
[----:B------:R0:W-:Y:S02]  /*16070*/  STL [R1+0x480], R10 ;  /* 0x0004800a01007387 */ /* 0x0001e40000100800 */
[----:B0-----:R-:W-:Y:S01]  /*16080*/  VIADD R10, R10, UR6 ;  /* 0x000000060a0a7c36 */ /* 0x001fe20008000000 */
[----:B------:R-:W-:-:S04]  /*16090*/  ULDC UR6, c[0x0][0x248] ;  /* 0x0000920000067ab9 */ /* 0x000fc80000000800 */
[----:B------:R-:W-:Y:S01]  /*160a0*/  STL [R1+0x498], R10 ;  /* 0x0004980a01007387 */ /* 0x000fe20000100800 */
[----:B------:R-:W-:-:S05]  /*160b0*/  PRMT R21, R18, 0x5410, R14 ;  /* 0x0000541012157816 */ /* 0x000fca000000000e */
[----:B------:R-:W-:Y:S01]  /*160c0*/  STSM.16.M88.4 [R11], R20 ;  /* 0x000000140b007844 */ /* 0x000fe20000000200 */
[----:B--2---:R-:W-:Y:S01]  /*160d0*/  ISETP.GE.AND P6, PT, R24, UR8, PT ;  /* 0x0000000818007c0c */ /* 0x004fe2000bfc6270 */
[----:B------:R-:W-:-:S03]  /*160e0*/  ULDC UR8, c[0x0][0x248] ;  /* 0x0000920000087ab9 */ /* 0x000fc60000000800 */
[----:B------:R-:W-:Y:S02]  /*160f0*/  ISETP.LT.AND P0, PT, R9, UR9, !P6 ;  /* 0x0000000909007c0c */ /* 0x000fe4000f701270 */
[----:B------:R-:W-:Y:S01]  /*16100*/  ISETP.LT.AND P5, PT, R0, UR7, !P6 ;  /* 0x0000000700007c0c */ /* 0x000fe2000f7a1270 */
[----:B------:R-:W-:Y:S01]  /*16110*/  VIADD R0, R5, 0xb0 ;  /* 0x000000b005007836 */ /* 0x000fe20000000000 */
[----:B------:R-:W-:Y:S01]  /*16120*/  ULDC UR7, c[0x0][0x22c] ;  /* 0x00008b0000077ab9 */ /* 0x000fe20000000800 */
[----:B------:R-:W-:Y:S01]  /*16130*/  VIADD R9, R10, UR6 ;  /* 0x000000060a097c36 */ /* 0x000fe20008000000 */
[----:B------:R-:W-:Y:S01]  /*16140*/  ULDC UR6, c[0x0][0x248] ;  /* 0x0000920000067ab9 */ /* 0x000fe20000000800 */
[----:B------:R-:W-:-:S06]  /*16150*/  ULDC UR9, c[0x0][0x22c] ;  /* 0x00008b0000097ab9 */ /* 0x000fcc0000000800 */
[----:B------:R-:W-:Y:S02]  /*16160*/  @P0 LOP3.LUT R2, R2, 0x1000000, RZ, 0xfc, !PT ;  /* 0x0100000002020812 */ /* 0x000fe400078efcff */
[----:B------:R-:W-:Y:S01]  /*16170*/  ISETP.LT.AND P0, PT, R0, UR7, !P6 ;  /* 0x0000000700007c0c */ /* 0x000fe2000f701270 */
[----:B------:R0:W-:Y:S01]  /*16180*/  STL [R1+0x4a0], R9 ;  /* 0x0004a00901007387 */ /* 0x0001e20000100800 */
[----:B------:R-:W-:Y:S01]  /*16190*/  VIADD R0, R5, 0xaf ;  /* 0x000000af05007836 */ /* 0x000fe20000000000 */
[----:B------:R-:W-:Y:S01]  /*161a0*/  LOP3.LUT R2, R2, 0xff7fffff, RZ, 0xc0, !PT ;  /* 0xff7fffff02027812 */ /* 0x000fe200078ec0ff */
[----:B------:R-:W-:Y:S01]  /*161b0*/  ULDC UR7, c[0x0][0x22c] ;  /* 0x00008b0000077ab9 */ /* 0x000fe20000000800 */
[----:B0-----:R-:W-:Y:S01]  /*161c0*/  VIADD R9, R9, UR6 ;  /* 0x0000000609097c36 */ /* 0x001fe20008000000 */
[----:B------:R-:W-:-:S07]  /*161d0*/  ULDC UR6, c[0x0][0x248] ;  /* 0x0000920000067ab9 */ /* 0x000fce0000000800 */
[----:B------:R-:W-:Y:S01]  /*161e0*/  @P0 LOP3.LUT R2, R2, 0x800000, RZ, 0xfc, !PT ;  /* 0x0080000002020812 */ /* 0x000fe200078efcff */
[----:B------:R0:W-:Y:S01]  /*161f0*/  STL [R1+0x4a4], R9 ;  /* 0x0004a40901007387 */ /* 0x0001e20000100800 */
[----:B------:R-:W-:Y:S01]  /*16200*/  ISETP.LT.AND P0, PT, R0, UR7, !P6 ;  /* 0x0000000700007c0c */ /* 0x000fe2000f701270 */
[----:B------:R-:W-:Y:S01]  /*16210*/  ULDC UR7, c[0x0][0x248] ;  /* 0x0000920000077ab9 */ /* 0x000fe20000000800 */
[----:B0-----:R-:W-:Y:S01]  /*16220*/  VIADD R9, R9, UR6 ;  /* 0x0000000609097c36 */ /* 0x001fe20008000000 */
[----:B------:R-:W-:-:S03]  /*16230*/  ULDC UR6, c[0x0][0x244] ;  /* 0x0000910000067ab9 */ /* 0x000fc60000000800 */
[----:B------:R-:W-:Y:S01]  /*16240*/  VIADD R10, R9, UR7 ;  /* 0x00000007090a7c36 */ /* 0x000fe20008000000 */
[----:B------:R-:W-:Y:S01]  /*16250*/  ULDC UR7, c[0x0][0x248] ;  /* 0x0000920000077ab9 */ /* 0x000fe20000000800 */
[----:B------:R0:W-:Y:S02]  /*16260*/  STL [R1+0x4b0], R9 ;  /* 0x0004b00901007387 */ /* 0x0001e40000100800 */
[----:B------:R-:W-:Y:S01]  /*16270*/  VIADD R11, R10, UR7 ;  /* 0x000000070a0b7c36 */ /* 0x000fe20008000000 */
[----:B------:R-:W-:Y:S01]  /*16280*/  LOP3.LUT R2, R2, 0xffbfffff, RZ, 0xc0, !PT ;  /* 0xffbfffff02027812 */ /* 0x000fe200078ec0ff */
[----:B------:R1:W-:Y:S01]  /*16290*/  STL [R1+0x4c4], R10 ;  /* 0x0004c40a01007387 */ /* 0x0003e20000100800 */
[----:B------:R-:W-:-:S03]  /*162a0*/  VIADD R0, R5, 0xae ;  /* 0x000000ae05007836 */ /* 0x000fc60000000000 */
[----:B------:R2:W-:Y:S01]  /*162b0*/  STL [R1+0x4cc], R11 ;  /* 0x0004cc0b01007387 */ /* 0x0005e20000100800 */
[----:B0-----:R-:W-:Y:S01]  /*162c0*/  IMAD R9, R24, UR6, RZ ;  /* 0x0000000618097c24 */ /* 0x001fe2000f8e02ff */
[----:B------:R-:W-:Y:S01]  /*162d0*/  ULDC.64 UR6, c[0x0][0x220] ;  /* 0x0000880000067ab9 */ /* 0x000fe20000000a00 */
[----:B------:R-:W-:-:S03]  /*162e0*/  @P0 LOP3.LUT R2, R2, 0x400000, RZ, 0xfc, !PT ;  /* 0x0040000002020812 */ /* 0x000fc600078efcff */
[----:B-1----:R-:W-:Y:S01]  /*162f0*/  IADD3 R10, P0, R9, UR6, RZ ;  /* 0x00000006090a7c10 */ /* 0x002fe2000ff1e0ff */
[----:B------:R-:W-:Y:S01]  /*16300*/  ULDC UR6, c[0x0][0x248] ;  /* 0x0000920000067ab9 */ /* 0x000fe20000000800 */
[----:B--2---:R-:W-:Y:S01]  /*16310*/  VIADD R11, R11, UR8 ;  /* 0x000000080b0b7c36 */ /* 0x004fe20008000000 */
[----:B------:R-:W-:Y:S01]  /*16320*/  ISETP.LT.AND P1, PT, R0, UR9, !P6 ;  /* 0x0000000900007c0c */ /* 0x000fe2000f721270 */
[----:B------:R-:W-:Y:S01]  /*16330*/  VIADD R251, R5, 0x7 ;  /* 0x0000000705fb7836 */ /* 0x000fe20000000000 */
[----:B------:R-:W-:Y:S01]  /*16340*/  LEA.HI.X.SX32 R0, R9, UR7, 0x1, P0 ;  /* 0x0000000709007c11 */ /* 0x000fe200080f0eff */
[----:B------:R-:W-:Y:S01]  /*16350*/  ULDC UR7, c[0x0][0x248] ;  /* 0x0000920000077ab9 */ /* 0x000fe20000000800 */
[----:B------:R0:W-:Y:S01]  /*16360*/  STL [R1+0x4d8], R11 ;  /* 0x0004d80b01007387 */ /* 0x0001e20000100800 */
[----:B------:R-:W-:Y:S01]  /*16370*/  IADD3 R12, P0, R13, R10, RZ ;  /* 0x0000000a0d0c7210 */ /* 0x000fe20007f1e0ff */
[C---:B------:R-:W-:Y:S02]  /*16380*/  VIADD R250, R5.reuse, 0x6 ;  /* 0x0000000605fa7836 */ /* 0x040fe40000000000 */
[----:B------:R-:W-:Y:S01]  /*16390*/  VIADD R29, R5, 0x18e ;  /* 0x0000018e051d7836 */ /* 0x000fe20000000000 */
[----:B------:R-:W-:Y:S01]  /*163a0*/  LEA.HI.X.SX32 R13, R13, R0, 0x1, P0 ;  /* 0x000000000d0d7211 */ /* 0x000fe200000f0eff */
[----:B------:R-:W-:-:S02]  /*163b0*/  VIADD R28, R5, 0x18f ;  /* 0x0000018f051c7836 */ /* 0x000fc40000000000 */
[----:B------:R-:W-:Y:S01]  /*163c0*/  VIADD R27, R5, 0x190 ;  /* 0x00000190051b7836 */ /* 0x000fe20000000000 */
[----:B------:R-:W-:Y:S01]  /*163d0*/  LOP3.LUT R2, R2, 0xffdfffff, RZ, 0xc0, !PT ;  /* 0xffdfffff02027812 */ /* 0x000fe200078ec0ff */
[----:B0-----:R-:W-:Y:S01]  /*163e0*/  VIADD R11, R11, UR6 ;  /* 0x000000060b0b7c36 */ /* 0x001fe20008000000 */
[----:B------:R-:W-:Y:S01]  /*163f0*/  ULDC UR6, c[0x0][0x248] ;  /* 0x0000920000067ab9 */ /* 0x000fe20000000800 */
[----:B------:R-:W-:Y:S01]  /*16400*/  VIADD R26, R5, 0x191 ;  /* 0x00000191051a7836 */ /* 0x000fe20000000000 */
[----:B------:R-:W-:Y:S02]  /*16410*/  LOP3.LUT R8, R8, 0x7fffffff, RZ, 0xc0, !PT ;  /* 0x7fffffff08087812 */ /* 0x000fe400078ec0ff */
[----:B------:R-:W-:Y:S01]  /*16420*/  LOP3.LUT R7, R7, 0x7fffffff, RZ, 0xc0, !PT ;  /* 0x7fffffff07077812 */ /* 0x000fe200078ec0ff */
[----:B------:R0:W-:Y:S01]  /*16430*/  STL [R1+0x4e0], R11 ;  /* 0x0004e00b01007387 */ /* 0x0001e20000100800 */
[----:B------:R-:W-:Y:S02]  /*16440*/  IADD3 R14, P0, R15, R10, RZ ;  /* 0x0000000a0f0e7210 */ /* 0x000fe40007f1e0ff */
[----:B------:R-:W-:Y:S01]  /*16450*/  LOP3.LUT R6, R6, 0x7fffffff, RZ, 0xc0, !PT ;  /* 0x7fffffff06067812 */ /* 0x000fe200078ec0ff */
[----:B------:R-:W-:Y:S01]  /*16460*/  STL [R1+0xf4c], R12 ;  /* 0x000f4c0c01007387 */ /* 0x000fe20000100800 */
[----:B------:R-:W-:-:S02]  /*16470*/  LOP3.LUT R4, R4, 0x7fffffff, RZ, 0xc0, !PT ;  /* 0x7fffffff04047812 */ /* 0x000fc400078ec0ff */
[----:B------:R-:W-:Y:S01]  /*16480*/  LOP3.LUT R3, R3, 0x7fffffff, RZ, 0xc0, !PT ;  /* 0x7fffffff03037812 */ /* 0x000fe200078ec0ff */
[----:B------:R-:W-:Y:S01]  /*16490*/  VIADD R249, R5, 0x5 ;  /* 0x0000000505f97836 */ /* 0x000fe20000000000 */
[----:B------:R-:W-:Y:S01]  /*164a0*/  ULDC UR9, c[0x0][0x22c] ;  /* 0x00008b0000097ab9 */ /* 0x000fe20000000800 */
[----:B0-----:R-:W-:Y:S01]  /*164b0*/  VIADD R11, R11, UR6 ;  /* 0x000000060b0b7c36 */ /* 0x001fe20008000000 */
[----:B------:R-:W-:Y:S01]  /*164c0*/  STL [R1+0xf48], R13 ;  /* 0x000f480d01007387 */ /* 0x000fe20000100800 */
[----:B------:R-:W-:Y:S01]  /*164d0*/  LEA.HI.X.SX32 R15, R15, R0, 0x1, P0 ;  /* 0x000000000f0f7211 */ /* 0x000fe200000f0eff */
[----:B------:R-:W-:Y:S01]  /*164e0*/  ULDC UR6, c[0x0][0x248] ;  /* 0x0000920000067ab9 */ /* 0x000fe20000000800 */
[----:B------:R-:W-:Y:S01]  /*164f0*/  VIADD R248, R5, 0x4 ;  /* 0x0000000405f87836 */ /* 0x000fe20000000000 */
[----:B------:R0:W-:Y:S01]  /*16500*/  STL [R1+0x4e8], R11 ;  /* 0x0004e80b01007387 */ /* 0x0001e20000100800 */
[----:B------:R-:W-:Y:S01]  /*16510*/  IADD3 R16, P0, R17, R10, RZ ;  /* 0x0000000a11107210 */ /* 0x000fe20007f1e0ff */
[----:B------:R-:W-:Y:S01]  /*16520*/  VIADD R247, R5, 0x3 ;  /* 0x0000000305f77836 */ /* 0x000fe20000000000 */
[----:B------:R-:W-:Y:S01]  /*16530*/  ULDC UR8, c[0x0][0x22c] ;  /* 0x00008b0000087ab9 */ /* 0x000fe20000000800 */
[----:B------:R-:W-:Y:S01]  /*16540*/  STL [R1+0xf54], R14 ;  /* 0x000f540e01007387 */ /* 0x000fe20000100800 */
[----:B0-----:R-:W-:Y:S01]  /*16550*/  VIADD R11, R11, UR7 ;  /* 0x000000070b0b7c36 */ /* 0x001fe20008000000 */
[----:B------:R-:W-:Y:S01]  /*16560*/  LEA.HI.X.SX32 R17, R17, R0, 0x1, P0 ;  /* 0x0000000011117211 */ /* 0x000fe200000f0eff */
[----:B------:R-:W-:Y:S01]  /*16570*/  VIADD R9, R5, 0xad ;  /* 0x000000ad05097836 */ /* 0x000fe20000000000 */
[----:B------:R-:W-:-:S02]  /*16580*/  ULDC UR7, c[0x0][0x22c] ;  /* 0x00008b0000077ab9 */ /* 0x000fc40000000800 */
[----:B------:R0:W-:Y:S04]  /*16590*/  STL [R1+0x4ec], R11 ;  /* 0x0004ec0b01007387 */ /* 0x0001e80000100800 */
[----:B------:R-:W-:Y:S01]  /*165a0*/  STL [R1+0xf50], R15 ;  /* 0x000f500f01007387 */ /* 0x000fe20000100800 */
[----:B0-----:R-:W-:Y:S01]  /*165b0*/  VIADD R11, R11, UR6 ;  /* 0x000000060b0b7c36 */ /* 0x001fe20008000000 */
[----:B------:R-:W-:Y:S02]  /*165c0*/  ULDC UR6, c[0x0][0x248] ;  /* 0x0000920000067ab9 */ /* 0x000fe40000000800 */
[----:B------:R0:W-:Y:S04]  /*165d0*/  STL [R1+0xf58], R10 ;  /* 0x000f580a01007387 */ /* 0x0001e80000100800 */
[----:B------:R-:W-:Y:S04]  /*165e0*/  STL [R1+0x4f4], R11 ;  /* 0x0004f40b01007387 */ /* 0x000fe80000100800 */
[----:B------:R-:W-:Y:S01]  /*165f0*/  STL [R1+0xf64], R16 ;  /* 0x000f641001007387 */ /* 0x000fe20000100800 */
[----:B0-----:R-:W-:Y:S01]  /*16600*/  VIADD R10, R11, UR6 ;  /* 0x000000060b0a7c36 */ /* 0x001fe20008000000 */
[----:B------:R-:W-:-:S02]  /*16610*/  ULDC UR6, c[0x0][0x248] ;  /* 0x0000920000067ab9 */ /* 0x000fc40000000800 */
[----:B------:R-:W-:Y:S04]  /*16620*/  STL [R1+0xf60], R17 ;  /* 0x000f601101007387 */ /* 0x000fe80000100800 */
[----:B------:R0:W-:Y:S04]  /*16630*/  STL [R1+0xf5c], R0 ;  /* 0x000f5c0001007387 */ /* 0x0001e80000100800 */
[----:B------:R-:W-:Y:S01]  /*16640*/  STL [R1+0x4f8], R10 ;  /* 0x0004f80a01007387 */ /* 0x000fe20000100800 */
        /* <DEDUP_REMOVED lines=245> */
[----:B------:R0:W-:Y:S04]  /*175a0*/  STL [R1+0xc48], R0 ;  /* 0x000c480001007387 */ /* 0x0001e80000100800 */
[----:B------:R-:W-:Y:S01]  /*175b0*/  STL [R1+0xfa0], R242 ;  /* 0x000fa0f201007387 */ /* 0x000fe20000100800 */
[----:B0-----:R-:W-:-:S03]  /*175c0*/  VIADD R0, R0, UR6 ;  /* 0x0000000600007c36 */ /* 0x001fc60008000000 */
[----:B------:R-:W-:Y:S01]  /*175d0*/  STL [R1+0xfa4], R251 ;  /* 0x000fa4fb01007387 */ /* 0x000fe20000100800 */
[----:B------:R-:W-:-:S03]  /*175e0*/  ULDC UR6, c[0x0][0x248] ;  /* 0x0000920000067ab9 */ /* 0x000fc60000000800 */
        /* <DEDUP_REMOVED lines=337> */
[----:B------:R0:W-:Y:S01]  /*18b00*/  STL [R1+0xe0c], R0 ;  /* 0x000e0c0001007387 */ /* 0x0001e20000100800 */
[----:B------:R-:W-:Y:S01]  /*18b10*/  ISETP.LT.AND P0, PT, R9, UR7, !P6 ;  /* 0x0000000709007c0c */ /* 0x000fe2000f701270 */
[----:B0-----:R-:W-:Y:S01]  /*18b20*/  VIADD R0, R0, UR6 ;  /* 0x0000000600007c36 */ /* 0x001fe20008000000 */
[----:B------:R-:W-:Y:S01]  /*18b30*/  ULDC UR6, c[0x0][0x248] ;  /* 0x0000920000067ab9 */ /* 0x000fe20000000800 */
[C---:B------:R-:W-:Y:S01]  /*18b40*/  VIADD R251, R5.reuse, 0xac ;  /* 0x000000ac05fb7836 */ /* 0x040fe20000000000 */
[----:B------:R-:W-:Y:S01]  /*18b50*/  @P1 LOP3.LUT R2, R2, 0x200000, RZ, 0xfc, !PT ;  /* 0x0020000002021812 */ /* 0x000fe200078efcff */
[C---:B------:R-:W-:Y:S01]  /*18b60*/  VIADD R242, R5.reuse, 0xab ;  /* 0x000000ab05f27836 */ /* 0x040fe20000000000 */
[----:B------:R0:W-:Y:S01]  /*18b70*/  STL [R1+0xe10], R0 ;  /* 0x000e100001007387 */ /* 0x0001e20000100800 */
[----:B------:R-:W-:Y:S01]  /*18b80*/  VIADD R250, R5, 0xaa ;  /* 0x000000aa05fa7836 */ /* 0x000fe20000000000 */
[----:B------:R-:W-:Y:S02]  /*18b90*/  ULDC UR7, c[0x0][0x22c] ;  /* 0x00008b0000077ab9 */ /* 0x000fe40000000800 */
[----:B------:R-:W-:Y:S01]  /*18ba0*/  STL [R1+0xf7c], R29 ;  /* 0x000f7c1d01007387 */ /* 0x000fe20000100800 */
[----:B0-----:R-:W-:-:S03]  /*18bb0*/  VIADD R0, R0, UR6 ;  /* 0x0000000600007c36 */ /* 0x001fc60008000000 */
[----:B------:R-:W-:Y:S01]  /*18bc0*/  STL [R1+0xf78], R28 ;  /* 0x000f781c01007387 */ /* 0x000fe20000100800 */
[----:B------:R-:W-:Y:S01]  /*18bd0*/  LOP3.LUT R2, R2, 0xffefffff, RZ, 0xc0, !PT ;  /* 0xffefffff02027812 */ /* 0x000fe200078ec0ff */
[----:B------:R-:W-:Y:S02]  /*18be0*/  ULDC UR6, c[0x0][0x248] ;  /* 0x0000920000067ab9 */ /* 0x000fe40000000800 */
[----:B------:R-:W-:Y:S04]  /*18bf0*/  STL [R1+0xe14], R0 ;  /* 0x000e140001007387 */ /* 0x000fe80000100800 */
[----:B------:R0:W-:Y:S01]  /*18c00*/  STL [R1+0xf74], R27 ;  /* 0x000f741b01007387 */ /* 0x0001e20000100800 */
[----:B------:R-:W-:Y:S02]  /*18c10*/  @P0 LOP3.LUT R2, R2, 0x100000, RZ, 0xfc, !PT ;  /* 0x0010000002020812 */ /* 0x000fe400078efcff */
[----:B0-----:R-:W-:Y:S01]  /*18c20*/  MOV R27, UR33 ;  /* 0x00000021001b7c02 */ /* 0x001fe20008000f00 */
[----:B------:R-:W-:-:S02]  /*18c30*/  ULDC UR33, c[0x0][0x22c] ;  /* 0x00008b0000217ab9 */ /* 0x000fc40000000800 */
[----:B------:R-:W-:Y:S01]  /*18c40*/  ISETP.LT.AND P1, PT, R251, UR33, !P6 ;  /* 0x00000021fb007c0c */ /* 0x000fe2000f721270 */
[----:B------:R0:W-:Y:S01]  /*18c50*/  STL [R1+0xf70], R26 ;  /* 0x000f701a01007387 */ /* 0x0001e20000100800 */
[----:B------:R-:W-:Y:S02]  /*18c60*/  LOP3.LUT R2, R2, 0xfff7ffff, RZ, 0xc0, !PT ;  /* 0xfff7ffff02027812 */ /* 0x000fe400078ec0ff */
[----:B------:R-:W-:Y:S01]  /*18c70*/  MOV R29, UR61 ;  /* 0x0000003d001d7c02 */ /* 0x000fe20008000f00 */
[----:B------:R-:W-:Y:S01]  /*18c80*/  ULDC UR61, c[0x0][0x22c] ;  /* 0x00008b00003d7ab9 */ /* 0x000fe20000000800 */
[----:B------:R-:W-:Y:S01]  /*18c90*/  MOV R28, UR32 ;  /* 0x00000020001c7c02 */ /* 0x000fe20008000f00 */
[----:B------:R-:W-:Y:S01]  /*18ca0*/  ULDC UR32, c[0x0][0x22c] ;  /* 0x00008b0000207ab9 */ /* 0x000fe20000000800 */
[----:B------:R-:W-:Y:S01]  /*18cb0*/  VIADD R251, R5, 0xa8 ;  /* 0x000000a805fb7836 */ /* 0x000fe20000000000 */
[----:B------:R-:W-:Y:S01]  /*18cc0*/  ULDC UR33, c[0x0][0x22c] ;  /* 0x00008b0000217ab9 */ /* 0x000fe20000000800 */
[----:B0-----:R-:W-:Y:S01]  /*18cd0*/  MOV R26, UR5 ;  /* 0x00000005001a7c02 */ /* 0x001fe20008000f00 */
[----:B------:R-:W-:-:S02]  /*18ce0*/  ULDC UR5, c[0x0][0x22c] ;  /* 0x00008b0000057ab9 */ /* 0x000fc40000000800 */
[----:B------:R-:W-:Y:S02]  /*18cf0*/  ISETP.LT.AND P0, PT, R242, UR5, !P6 ;  /* 0x00000005f2007c0c */ /* 0x000fe4000f701270 */
[----:B------:R-:W-:Y:S01]  /*18d00*/  @P1 LOP3.LUT R2, R2, 0x80000, RZ, 0xfc, !PT ;  /* 0x0008000002021812 */ /* 0x000fe200078efcff */
[----:B------:R-:W-:Y:S01]  /*18d10*/  VIADD R242, R5, 0xa9 ;  /* 0x000000a905f27836 */ /* 0x000fe20000000000 */
[----:B------:R-:W-:Y:S02]  /*18d20*/  ULDC UR5, c[0x0][0x22c] ;  /* 0x00008b0000057ab9 */ /* 0x000fe40000000800 */
[----:B------:R-:W-:-:S07]  /*18d30*/  LOP3.LUT R2, R2, 0xfffbffff, RZ, 0xc0, !PT ;  /* 0xfffbffff02027812 */ /* 0x000fce00078ec0ff */
[----:B------:R-:W-:Y:S02]  /*18d40*/  @P0 LOP3.LUT R2, R2, 0x40000, RZ, 0xfc, !PT ;  /* 0x0004000002020812 */ /* 0x000fe400078efcff */
[----:B------:R-:W-:Y:S02]  /*18d50*/  ISETP.LT.AND P0, PT, R250, UR61, !P6 ;  /* 0x0000003dfa007c0c */ /* 0x000fe4000f701270 */
[----:B------:R-:W-:Y:S02]  /*18d60*/  ISETP.LT.AND P2, PT, R242, UR32, !P6 ;  /* 0x00000020f2007c0c */ /* 0x000fe4000f741270 */
[----:B------:R-:W-:Y:S02]  /*18d70*/  LOP3.LUT R2, R2, 0xfffdffff, RZ, 0xc0, !PT ;  /* 0xfffdffff02027812 */ /* 0x000fe400078ec0ff */
[----:B------:R-:W-:Y:S01]  /*18d80*/  ISETP.LT.AND P1, PT, R251, UR33, !P6 ;  /* 0x00000021fb007c0c */ /* 0x000fe2000f721270 */
[C---:B------:R-:W-:Y:S01]  /*18d90*/  VIADD R242, R5.reuse, 0xa7 ;  /* 0x000000a705f27836 */ /* 0x040fe20000000000 */
[----:B------:R-:W-:Y:S01]  /*18da0*/  ULDC UR61, c[0x0][0x22c] ;  /* 0x00008b00003d7ab9 */ /* 0x000fe20000000800 */
[----:B------:R-:W-:Y:S01]  /*18db0*/  VIADD R250, R5, 0xa6 ;  /* 0x000000a605fa7836 */ /* 0x000fe20000000000 */
[----:B------:R-:W-:-:S03]  /*18dc0*/  ULDC UR32, c[0x0][0x22c] ;  /* 0x00008b0000207ab9 */ /* 0x000fc60000000800 */
[----:B------:R-:W-:Y:S01]  /*18dd0*/  @P0 LOP3.LUT R2, R2, 0x20000, RZ, 0xfc, !PT ;  /* 0x0002000002020812 */ /* 0x000fe200078efcff */
[----:B------:R-:W-:Y:S01]  /*18de0*/  VIADD R251, R5, 0xa4 ;  /* 0x000000a405fb7836 */ /* 0x000fe20000000000 */
[----:B------:R-:W-:Y:S02]  /*18df0*/  ULDC UR33, c[0x0][0x22c] ;  /* 0x00008b0000217ab9 */ /* 0x000fe40000000800 */
[----:B------:R-:W-:-:S04]  /*18e00*/  LOP3.LUT R2, R2, 0xfffeffff, RZ, 0xc0, !PT ;  /* 0xfffeffff02027812 */ /* 0x000fc800078ec0ff */
[----:B------:R-:W-:Y:S02]  /*18e10*/  @P2 LOP3.LUT R2, R2, 0x10000, RZ, 0xfc, !PT ;  /* 0x0001000002022812 */ /* 0x000fe400078efcff */
[----:B------:R-:W-:Y:S02]  /*18e20*/  ISETP.LT.AND P0, PT, R242, UR5, !P6 ;  /* 0x00000005f2007c0c */ /* 0x000fe4000f701270 */
[----:B------:R-:W-:Y:S01]  /*18e30*/  LOP3.LUT R2, R2, 0xffff7fff, RZ, 0xc0, !PT ;  /* 0xffff7fff02027812 */ /* 0x000fe200078ec0ff */
[----:B------:R-:W-:Y:S01]  /*18e40*/  VIADD R242, R5, 0xa5 ;  /* 0x000000a505f27836 */ /* 0x000fe20000000000 */
[----:B------:R-:W-:Y:S02]  /*18e50*/  ULDC UR5, c[0x0][0x22c] ;  /* 0x00008b0000057ab9 */ /* 0x000fe40000000800 */
[----:B------:R-:W-:-:S04]  /*18e60*/  @P1 LOP3.LUT R2, R2, 0x8000, RZ, 0xfc, !PT ;  /* 0x0000800002021812 */ /* 0x000fc800078efcff */
[----:B------:R-:W-:-:S04]  /*18e70*/  LOP3.LUT R2, R2, 0xffffbfff, RZ, 0xc0, !PT ;  /* 0xffffbfff02027812 */ /* 0x000fc800078ec0ff */
        /* <DEDUP_REMOVED lines=48> */
[----:B------:R-:W-:Y:S01]  /*19180*/  ULDC UR33, c[0x0][0x22c] ;  /* 0x00008b0000217ab9 */ /* 0x000fe20000000800 */
[----:B------:R-:W-:-:S02]  /*19190*/  ULDC UR32, c[0x0][0x22c] ;  /* 0x00008b0000207ab9 */ /* 0x000fc40000000800 */
[----:B------:R-:W-:-:S04]  /*191a0*/  @P0 LOP3.LUT R2, R2, 0x20, RZ, 0xfc, !PT ;  /* 0x0000002002020812 */ /* 0x000fc800078efcff */
        /* <DEDUP_REMOVED lines=9> */
[----:B------:R-:W-:Y:S01]  /*19240*/  ISETP.LT.AND P0, PT, R250, UR61, !P6 ;  /* 0x0000003dfa007c0c */ /* 0x000fe2000f701270 */
[----:B------:R-:W-:Y:S01]  /*19250*/  VIADD R242, R5, 0x99 ;  /* 0x0000009905f27836 */ /* 0x000fe20000000000 */
[----:B------:R-:W-:Y:S02]  /*19260*/  ISETP.LT.AND P1, PT, R251, UR33, !P6 ;  /* 0x00000021fb007c0c */ /* 0x000fe4000f721270 */
[----:B------:R-:W-:Y:S01]  /*19270*/  LOP3.LUT R2, R2, 0xfffffffd, RZ, 0xc0, !PT ;  /* 0xfffffffd02027812 */ /* 0x000fe200078ec0ff */
[C---:B------:R-:W-:Y:S01]  /*19280*/  VIADD R250, R5.reuse, 0x96 ;  /* 0x0000009605fa7836 */ /* 0x040fe20000000000 */
[----:B------:R-:W-:Y:S01]  /*19290*/  ISETP.LT.AND P2, PT, R242, UR32, !P6 ;  /* 0x00000020f2007c0c */ /* 0x000fe2000f741270 */
[C---:B------:R-:W-:Y:S01]  /*192a0*/  VIADD R242, R5.reuse, 0x97 ;  /* 0x0000009705f27836 */ /* 0x040fe20000000000 */
[----:B------:R-:W-:Y:S01]  /*192b0*/  ULDC UR61, c[0x0][0x22c] ;  /* 0x00008b00003d7ab9 */ /* 0x000fe20000000800 */
[----:B------:R-:W-:Y:S01]  /*192c0*/  ULDC UR32, c[0x0][0x22c] ;  /* 0x00008b0000207ab9 */ /* 0x000fe20000000800 */
[----:B------:R-:W-:Y:S01]  /*192d0*/  VIADD R251, R5, 0x94 ;  /* 0x0000009405fb7836 */ /* 0x000fe20000000000 */
[----:B------:R-:W-:-:S02]  /*192e0*/  ULDC UR33, c[0x0][0x22c] ;  /* 0x00008b0000217ab9 */ /* 0x000fc40000000800 */
[----:B------:R-:W-:Y:S02]  /*192f0*/  @P0 LOP3.LUT R2, R2, 0x2, RZ, 0xfc, !PT ;  /* 0x0000000202020812 */ /* 0x000fe400078efcff */
[----:B------:R-:W-:Y:S02]  /*19300*/  ISETP.LT.AND P0, PT, R242, UR5, !P6 ;  /* 0x00000005f2007c0c */ /* 0x000fe4000f701270 */
[----:B------:R-:W-:Y:S01]  /*19310*/  @P1 LOP3.LUT R8, R8, 0x80000000, RZ, 0xfc, !PT ;  /* 0x8000000008081812 */ /* 0x000fe200078efcff */
[----:B------:R-:W-:Y:S01]  /*19320*/  VIADD R242, R5, 0x95 ;  /* 0x0000009505f27836 */ /* 0x000fe20000000000 */
[----:B------:R-:W-:Y:S01]  /*19330*/  LOP3.LUT R2, R2, 0xfffffffe, RZ, 0xc0, !PT ;  /* 0xfffffffe02027812 */ /* 0x000fe200078ec0ff */
[----:B------:R-:W-:Y:S01]  /*19340*/  ULDC UR5, c[0x0][0x22c] ;  /* 0x00008b0000057ab9 */ /* 0x000fe20000000800 */
[----:B------:R-:W-:-:S07]  /*19350*/  LOP3.LUT R8, R8, 0xbfffffff, RZ, 0xc0, !PT ;  /* 0xbfffffff08087812 */ /* 0x000fce00078ec0ff */
[----:B------:R-:W-:Y:S02]  /*19360*/  @P0 LOP3.LUT R8, R8, 0x40000000, RZ, 0xfc, !PT ;  /* 0x4000000008080812 */ /* 0x000fe400078efcff */
[----:B------:R-:W-:Y:S02]  /*19370*/  ISETP.LT.AND P0, PT, R250, UR61, !P6 ;  /* 0x0000003dfa007c0c */ /* 0x000fe4000f701270 */
[----:B------:R-:W-:Y:S02]  /*19380*/  @P2 LOP3.LUT R2, R2, 0x1, RZ, 0xfc, !PT ;  /* 0x0000000102022812 */ /* 0x000fe400078efcff */
[----:B------:R-:W-:Y:S02]  /*19390*/  LOP3.LUT R8, R8, 0xdfffffff, RZ, 0xc0, !PT ;  /* 0xdfffffff08087812 */ /* 0x000fe400078ec0ff */
[----:B------:R-:W-:Y:S01]  /*193a0*/  ISETP.LT.AND P1, PT, R251, UR33, !P6 ;  /* 0x00000021fb007c0c */ /* 0x000fe2000f721270 */
[----:B------:R-:W-:Y:S01]  /*193b0*/  VIADD R250, R5, 0x92 ;  /* 0x0000009205fa7836 */ /* 0x000fe20000000000 */
[----:B------:R-:W-:Y:S01]  /*193c0*/  ISETP.LT.AND P2, PT, R242, UR32, !P6 ;  /* 0x00000020f2007c0c */ /* 0x000fe2000f741270 */
[----:B------:R-:W-:-:S04]  /*193d0*/  ULDC UR61, c[0x0][0x22c] ;  /* 0x00008b00003d7ab9 */ /* 0x000fc80000000800 */
[----:B------:R-:W-:Y:S01]  /*193e0*/  @P0 LOP3.LUT R8, R8, 0x20000000, RZ, 0xfc, !PT ;  /* 0x2000000008080812 */ /* 0x000fe200078efcff */
[C---:B------:R-:W-:Y:S01]  /*193f0*/  VIADD R242, R5.reuse, 0x93 ;  /* 0x0000009305f27836 */ /* 0x040fe20000000000 */
[----:B------:R-:W-:Y:S01]  /*19400*/  ULDC UR32, c[0x0][0x22c] ;  /* 0x00008b0000207ab9 */ /* 0x000fe20000000800 */
[----:B------:R-:W-:Y:S01]  /*19410*/  VIADD R251, R5, 0x90 ;  /* 0x0000009005fb7836 */ /* 0x000fe20000000000 */
[----:B------:R-:W-:Y:S01]  /*19420*/  LOP3.LUT R8, R8, 0xefffffff, RZ, 0xc0, !PT ;  /* 0xefffffff08087812 */ /* 0x000fe200078ec0ff */
[----:B------:R-:W-:-:S03]  /*19430*/  ULDC UR33, c[0x0][0x22c] ;  /* 0x00008b0000217ab9 */ /* 0x000fc60000000800 */
        /* <DEDUP_REMOVED lines=449> */
[----:B------:R-:W-:Y:S01]  /*1b050*/  VIADD R0, R0, UR6 ;  /* 0x0000000600007c36 */ /* 0x000fe20008000000 */
[----:B------:R-:W-:Y:S01]  /*1b060*/  ISETP.LT.AND P2, PT, R242, UR32, !P6 ;  /* 0x00000020f2007c0c */ /* 0x000fe2000f741270 */
[C---:B------:R-:W-:Y:S01]  /*1b070*/  VIADD R242, R5.reuse, 0x37 ;  /* 0x0000003705f27836 */ /* 0x040fe20000000000 */
[----:B------:R-:W-:Y:S01]  /*1b080*/  ULDC UR6, c[0x0][0x248] ;  /* 0x0000920000067ab9 */ /* 0x000fe20000000800 */
[C---:B------:R-:W-:Y:S01]  /*1b090*/  VIADD R250, R5.reuse, 0x36 ;  /* 0x0000003605fa7836 */ /* 0x040fe20000000000 */
[----:B------:R-:W-:Y:S01]  /*1b0a0*/  ULDC UR61, c[0x0][0x22c] ;  /* 0x00008b00003d7ab9 */ /* 0x000fe20000000800 */
[----:B------:R-:W-:Y:S01]  /*1b0b0*/  VIADD R10, R5, 0x194 ;  /* 0x00000194050a7836 */ /* 0x000fe20000000000 */
[----:B------:R-:W-:Y:S01]  /*1b0c0*/  ULDC UR33, c[0x0][0x22c] ;  /* 0x00008b0000217ab9 */ /* 0x000fe20000000800 */
[----:B------:R-:W-:-:S02]  /*1b0d0*/  @P0 LOP3.LUT R6, R6, 0x2, RZ, 0xfc, !PT ;  /* 0x0000000206060812 */ /* 0x000fc400078efcff */
[----:B------:R-:W-:Y:S01]  /*1b0e0*/  @P1 LOP3.LUT R4, R4, 0x80000000, RZ, 0xfc, !PT ;  /* 0x8000000004041812 */ /* 0x000fe200078efcff */
[----:B------:R0:W-:Y:S01]  /*1b0f0*/  STL [R1+0xe18], R0 ;  /* 0x000e180001007387 */ /* 0x0001e20000100800 */
[----:B------:R-:W-:Y:S01]  /*1b100*/  ISETP.LT.AND P0, PT, R242, UR5, !P6 ;  /* 0x00000005f2007c0c */ /* 0x000fe2000f701270 */
[C---:B------:R-:W-:Y:S01]  /*1b110*/  VIADD R11, R5.reuse, 0x195 ;  /* 0x00000195050b7836 */ /* 0x040fe20000000000 */
[----:B------:R-:W-:Y:S01]  /*1b120*/  LOP3.LUT R4, R4, 0xbfffffff, RZ, 0xc0, !PT ;  /* 0xbfffffff04047812 */ /* 0x000fe200078ec0ff */
[C---:B------:R-:W-:Y:S01]  /*1b130*/  VIADD R242, R5.reuse, 0x35 ;  /* 0x0000003505f27836 */ /* 0x040fe20000000000 */
[----:B------:R-:W-:Y:S01]  /*1b140*/  LOP3.LUT R6, R6, 0xfffffffe, RZ, 0xc0, !PT ;  /* 0xfffffffe06067812 */ /* 0x000fe200078ec0ff */
[----:B------:R-:W-:Y:S01]  /*1b150*/  ULDC UR32, c[0x0][0x22c] ;  /* 0x00008b0000207ab9 */ /* 0x000fe20000000800 */
[----:B------:R-:W-:Y:S01]  /*1b160*/  VIADD R251, R5, 0x34 ;  /* 0x0000003405fb7836 */ /* 0x000fe20000000000 */
[----:B------:R-:W-:Y:S01]  /*1b170*/  ULDC UR5, c[0x0][0x22c] ;  /* 0x00008b0000057ab9 */ /* 0x000fe20000000800 */
[----:B0-----:R-:W-:Y:S01]  /*1b180*/  VIADD R0, R0, UR6 ;  /* 0x0000000600007c36 */ /* 0x001fe20008000000 */
[----:B------:R-:W-:-:S04]  /*1b190*/  ULDC UR6, c[0x0][0x248] ;  /* 0x0000920000067ab9 */ /* 0x000fc80000000800 */
[----:B------:R-:W-:Y:S02]  /*1b1a0*/  @P0 LOP3.LUT R4, R4, 0x40000000, RZ, 0xfc, !PT ;  /* 0x4000000004040812 */ /* 0x000fe400078efcff */
[----:B------:R-:W-:Y:S01]  /*1b1b0*/  ISETP.LT.AND P0, PT, R250, UR61, !P6 ;  /* 0x0000003dfa007c0c */ /* 0x000fe2000f701270 */
[----:B------:R0:W-:Y:S01]  /*1b1c0*/  STL [R1+0xe1c], R0 ;  /* 0x000e1c0001007387 */ /* 0x0001e20000100800 */
[----:B------:R-:W-:Y:S02]  /*1b1d0*/  @P2 LOP3.LUT R6, R6, 0x1, RZ, 0xfc, !PT ;  /* 0x0000000106062812 */ /* 0x000fe400078efcff */
[----:B------:R-:W-:Y:S01]  /*1b1e0*/  LOP3.LUT R4, R4, 0xdfffffff, RZ, 0xc0, !PT ;  /* 0xdfffffff04047812 */ /* 0x000fe200078ec0ff */
[----:B------:R1:W-:Y:S01]  /*1b1f0*/  STL [R1], R10 ;  /* 0x0000000a01007387 */ /* 0x0003e20000100800 */
[----:B------:R-:W-:Y:S02]  /*1b200*/  ISETP.LT.AND P2, PT, R242, UR32, !P6 ;  /* 0x00000020f2007c0c */ /* 0x000fe4000f741270 */
[----:B------:R-:W-:Y:S01]  /*1b210*/  ISETP.LT.AND P1, PT, R251, UR33, !P6 ;  /* 0x00000021fb007c0c */ /* 0x000fe2000f721270 */
[C---:B------:R-:W-:Y:S01]  /*1b220*/  VIADD R250, R5.reuse, 0x32 ;  /* 0x0000003205fa7836 */ /* 0x040fe20000000000 */
[----:B------:R-:W-:Y:S01]  /*1b230*/  ULDC UR61, c[0x0][0x22c] ;  /* 0x00008b00003d7ab9 */ /* 0x000fe20000000800 */
[----:B0-----:R-:W-:Y:S01]  /*1b240*/  VIADD R0, R0, UR6 ;  /* 0x0000000600007c36 */ /* 0x001fe20008000000 */
[----:B------:R-:W-:Y:S01]  /*1b250*/  ULDC UR6, c[0x0][0x248] ;  /* 0x0000920000067ab9 */ /* 0x000fe20000000800 */
[----:B------:R0:W-:Y:S01]  /*1b260*/  STL [R1+0x4], R11 ;  /* 0x0000040b01007387 */ /* 0x0001e20000100800 */
[----:B-1----:R-:W-:Y:S01]  /*1b270*/  VIADD R10, R5, 0x196 ;  /* 0x00000196050a7836 */ /* 0x002fe20000000000 */
[----:B------:R-:W-:-:S02]  /*1b280*/  @P0 LOP3.LUT R4, R4, 0x20000000, RZ, 0xfc, !PT ;  /* 0x2000000004040812 */ /* 0x000fc400078efcff */
[----:B------:R1:W-:Y:S01]  /*1b290*/  STL [R1+0xe20], R0 ;  /* 0x000e200001007387 */ /* 0x0003e20000100800 */
[C---:B------:R-:W-:Y:S01]  /*1b2a0*/  VIADD R242, R5.reuse, 0x33 ;  /* 0x0000003305f27836 */ /* 0x040fe20000000000 */
[----:B------:R-:W-:Y:S01]  /*1b2b0*/  ULDC UR32, c[0x0][0x22c] ;  /* 0x00008b0000207ab9 */ /* 0x000fe20000000800 */
[C---:B------:R-:W-:Y:S01]  /*1b2c0*/  VIADD R251, R5.reuse, 0x30 ;  /* 0x0000003005fb7836 */ /* 0x040fe20000000000 */
[----:B------:R-:W-:Y:S01]  /*1b2d0*/  ULDC UR33, c[0x0][0x22c] ;  /* 0x00008b0000217ab9 */ /* 0x000fe20000000800 */
[----:B0-----:R-:W-:Y:S01]  /*1b2e0*/  VIADD R11, R5, 0x197 ;  /* 0x00000197050b7836 */ /* 0x001fe20000000000 */
[----:B------:R0:W-:Y:S01]  /*1b2f0*/  STL [R1+0x8], R10 ;  /* 0x0000080a01007387 */ /* 0x0001e20000100800 */
[----:B-1----:R-:W-:Y:S01]  /*1b300*/  VIADD R0, R0, UR6 ;  /* 0x0000000600007c36 */ /* 0x002fe20008000000 */
[----:B------:R-:W-:Y:S02]  /*1b310*/  ULDC UR6, c[0x0][0x248] ;  /* 0x0000920000067ab9 */ /* 0x000fe40000000800 */
[----:B------:R1:W-:Y:S01]  /*1b320*/  STL [R1+0xc], R11 ;  /* 0x00000c0b01007387 */ /* 0x0003e20000100800 */
[----:B------:R-:W-:-:S03]  /*1b330*/  LOP3.LUT R4, R4, 0xefffffff, RZ, 0xc0, !PT ;  /* 0xefffffff04047812 */ /* 0x000fc600078ec0ff */
[----:B------:R2:W-:Y:S01]  /*1b340*/  STL [R1+0xe24], R0 ;  /* 0x000e240001007387 */ /* 0x0005e20000100800 */
[C---:B0-----:R-:W-:Y:S01]  /*1b350*/  VIADD R10, R5.reuse, 0x198 ;  /* 0x00000198050a7836 */ /* 0x041fe20000000000 */
[----:B------:R-:W-:Y:S01]  /*1b360*/  @P2 LOP3.LUT R4, R4, 0x10000000, RZ, 0xfc, !PT ;  /* 0x1000000004042812 */ /* 0x000fe200078efcff */
[----:B-1----:R-:W-:-:S03]  /*1b370*/  VIADD R11, R5, 0x199 ;  /* 0x00000199050b7836 */ /* 0x002fc60000000000 */
[----:B------:R0:W-:Y:S01]  /*1b380*/  STL [R1+0x10], R10 ;  /* 0x0000100a01007387 */ /* 0x0001e20000100800 */
[----:B--2---:R-:W-:Y:S01]  /*1b390*/  VIADD R0, R0, UR6 ;  /* 0x0000000600007c36 */ /* 0x004fe20008000000 */
[----:B------:R-:W-:Y:S02]  /*1b3a0*/  ULDC UR6, c[0x0][0x248] ;  /* 0x0000920000067ab9 */ /* 0x000fe40000000800 */
[----:B------:R1:W-:Y:S01]  /*1b3b0*/  STL [R1+0x14], R11 ;  /* 0x0000140b01007387 */ /* 0x0003e20000100800 */
[----:B------:R-:W-:-:S03]  /*1b3c0*/  ISETP.LT.AND P0, PT, R242, UR5, !P6 ;  /* 0x00000005f2007c0c */ /* 0x000fc6000f701270 */
[----:B------:R2:W-:Y:S01]  /*1b3d0*/  STL [R1+0xe28], R0 ;  /* 0x000e280001007387 */ /* 0x0005e20000100800 */
[C---:B0-----:R-:W-:Y:S01]  /*1b3e0*/  VIADD R10, R5.reuse, 0x19a ;  /* 0x0000019a050a7836 */ /* 0x041fe20000000000 */
[----:B------:R-:W-:Y:S01]  /*1b3f0*/  LOP3.LUT R4, R4, 0xf7ffffff, RZ, 0xc0, !PT ;  /* 0xf7ffffff04047812 */ /* 0x000fe200078ec0ff */
[----:B-1----:R-:W-:-:S03]  /*1b400*/  VIADD R11, R5, 0x19d ;  /* 0x0000019d050b7836 */ /* 0x002fc60000000000 */
[----:B------:R0:W-:Y:S01]  /*1b410*/  STL [R1+0x18], R10 ;  /* 0x0000180a01007387 */ /* 0x0001e20000100800 */
[----:B------:R-:W-:Y:S01]  /*1b420*/  VIADD R242, R5, 0x31 ;  /* 0x0000003105f27836 */ /* 0x000fe20000000000 */
[----:B------:R-:W-:Y:S01]  /*1b430*/  ULDC UR5, c[0x0][0x22c] ;  /* 0x00008b0000057ab9 */ /* 0x000fe20000000800 */
[----:B--2---:R-:W-:Y:S01]  /*1b440*/  VIADD R0, R0, UR6 ;  /* 0x0000000600007c36 */ /* 0x004fe20008000000 */
[----:B------:R-:W-:Y:S01]  /*1b450*/  ULDC UR6, c[0x0][0x248] ;  /* 0x0000920000067ab9 */ /* 0x000fe20000000800 */
[----:B------:R-:W-:-:S03]  /*1b460*/  @P1 LOP3.LUT R4, R4, 0x8000000, RZ, 0xfc, !PT ;  /* 0x0800000004041812 */ /* 0x000fc600078efcff */
[----:B------:R1:W-:Y:S01]  /*1b470*/  STL [R1+0xe2c], R0 ;  /* 0x000e2c0001007387 */ /* 0x0003e20000100800 */
[----:B0-----:R-:W-:Y:S01]  /*1b480*/  VIADD R10, R5, 0x19c ;  /* 0x0000019c050a7836 */ /* 0x001fe20000000000 */
[----:B------:R-:W-:-:S04]  /*1b490*/  LOP3.LUT R4, R4, 0xfbffffff, RZ, 0xc0, !PT ;  /* 0xfbffffff04047812 */ /* 0x000fc800078ec0ff */
[----:B------:R0:W-:Y:S01]  /*1b4a0*/  STL [R1+0x20], R10 ;  /* 0x0000200a01007387 */ /* 0x0001e20000100800 */
[----:B-1----:R-:W-:Y:S01]  /*1b4b0*/  VIADD R0, R0, UR6 ;  /* 0x0000000600007c36 */ /* 0x002fe20008000000 */
[----:B------:R-:W-:Y:S02]  /*1b4c0*/  ULDC UR6, c[0x0][0x248] ;  /* 0x0000920000067ab9 */ /* 0x000fe40000000800 */
[----:B------:R1:W-:Y:S01]  /*1b4d0*/  STL [R1+0x24], R11 ;  /* 0x0000240b01007387 */ /* 0x0003e20000100800 */
[----:B------:R-:W-:-:S03]  /*1b4e0*/  @P0 LOP3.LUT R4, R4, 0x4000000, RZ, 0xfc, !PT ;  /* 0x0400000004040812 */ /* 0x000fc600078efcff */
[----:B------:R2:W-:Y:S01]  /*1b4f0*/  STL [R1+0xe30], R0 ;  /* 0x000e300001007387 */ /* 0x0005e20000100800 */
[C---:B0-----:R-:W-:Y:S01]  /*1b500*/  VIADD R10, R5.reuse, 0x19e ;  /* 0x0000019e050a7836 */ /* 0x041fe20000000000 */
[----:B------:R-:W-:Y:S01]  /*1b510*/  ISETP.LT.AND P0, PT, R250, UR61, !P6 ;  /* 0x0000003dfa007c0c */ /* 0x000fe2000f701270 */
[----:B-1----:R-:W-:-:S03]  /*1b520*/  VIADD R11, R5, 0x19f ;  /* 0x0000019f050b7836 */ /* 0x002fc60000000000 */
[----:B------:R0:W-:Y:S01]  /*1b530*/  STL [R1+0x28], R10 ;  /* 0x0000280a01007387 */ /* 0x0001e20000100800 */
[----:B--2---:R-:W-:Y:S01]  /*1b540*/  VIADD R0, R0, UR6 ;  /* 0x0000000600007c36 */ /* 0x004fe20008000000 */
[----:B------:R-:W-:Y:S02]  /*1b550*/  ULDC UR6, c[0x0][0x248] ;  /* 0x0000920000067ab9 */ /* 0x000fe40000000800 */
[----:B------:R1:W-:Y:S01]  /*1b560*/  STL [R1+0x2c], R11 ;  /* 0x00002c0b01007387 */ /* 0x0003e20000100800 */
[----:B------:R-:W-:Y:S02]  /*1b570*/  ISETP.LT.AND P2, PT, R242, UR32, !P6 ;  /* 0x00000020f2007c0c */ /* 0x000fe4000f741270 */
[----:B------:R-:W-:Y:S01]  /*1b580*/  LOP3.LUT R4, R4, 0xfdffffff, RZ, 0xc0, !PT ;  /* 0xfdffffff04047812 */ /* 0x000fe200078ec0ff */
[----:B------:R2:W-:Y:S01]  /*1b590*/  STL [R1+0xe34], R0 ;  /* 0x000e340001007387 */ /* 0x0005e20000100800 */
[----:B0-----:R-:W-:Y:S01]  /*1b5a0*/  VIADD R10, R5, 0x1a0 ;  /* 0x000001a0050a7836 */ /* 0x001fe20000000000 */
[----:B------:R-:W-:Y:S01]  /*1b5b0*/  ISETP.LT.AND P1, PT, R251, UR33, !P6 ;  /* 0x00000021fb007c0c */ /* 0x000fe2000f721270 */
[C---:B------:R-:W-:Y:S01]  /*1b5c0*/  VIADD R250, R5.reuse, 0x2e ;  /* 0x0000002e05fa7836 */ /* 0x040fe20000000000 */
[----:B------:R-:W-:Y:S01]  /*1b5d0*/  ULDC UR61, c[0x0][0x22c] ;  /* 0x00008b00003d7ab9 */ /* 0x000fe20000000800 */
[C---:B-1----:R-:W-:Y:S01]  /*1b5e0*/  VIADD R11, R5.reuse, 0x1a1 ;  /* 0x000001a1050b7836 */ /* 0x042fe20000000000 */
[----:B------:R0:W-:Y:S01]  /*1b5f0*/  STL [R1+0x30], R10 ;  /* 0x0000300a01007387 */ /* 0x0001e20000100800 */
[C---:B------:R-:W-:Y:S01]  /*1b600*/  VIADD R242, R5.reuse, 0x2f ;  /* 0x0000002f05f27836 */ /* 0x040fe20000000000 */
[----:B------:R-:W-:Y:S01]  /*1b610*/  @P0 LOP3.LUT R4, R4, 0x2000000, RZ, 0xfc, !PT ;  /* 0x0200000004040812 */ /* 0x000fe200078efcff */
[----:B--2---:R-:W-:Y:S01]  /*1b620*/  VIADD R0, R0, UR6 ;  /* 0x0000000600007c36 */ /* 0x004fe20008000000 */
[----:B------:R-:W-:Y:S01]  /*1b630*/  ULDC UR6, c[0x0][0x248] ;  /* 0x0000920000067ab9 */ /* 0x000fe20000000800 */
[----:B------:R1:W-:Y:S01]  /*1b640*/  STL [R1+0x34], R11 ;  /* 0x0000340b01007387 */ /* 0x0003e20000100800 */
[----:B------:R-:W-:Y:S01]  /*1b650*/  ULDC UR32, c[0x0][0x22c] ;  /* 0x00008b0000207ab9 */ /* 0x000fe20000000800 */
[C---:B------:R-:W-:Y:S01]  /*1b660*/  VIADD R251, R5.reuse, 0x2c ;  /* 0x0000002c05fb7836 */ /* 0x040fe20000000000 */
[----:B------:R-:W-:Y:S01]  /*1b670*/  ULDC UR33, c[0x0][0x22c] ;  /* 0x00008b0000217ab9 */ /* 0x000fe20000000800 */
[----:B------:R2:W-:Y:S01]  /*1b680*/  STL [R1+0xe38], R0 ;  /* 0x000e380001007387 */ /* 0x0005e20000100800 */
[----:B0-----:R-:W-:-:S02]  /*1b690*/  VIADD R10, R5, 0x1a2 ;  /* 0x000001a2050a7836 */ /* 0x001fc40000000000 */
[----:B-1----:R-:W-:-:S03]  /*1b6a0*/  VIADD R11, R5, 0x1a3 ;  /* 0x000001a3050b7836 */ /* 0x002fc60000000000 */
[----:B------:R0:W-:Y:S01]  /*1b6b0*/  STL [R1+0x38], R10 ;  /* 0x0000380a01007387 */ /* 0x0001e20000100800 */
[----:B--2---:R-:W-:Y:S01]  /*1b6c0*/  VIADD R0, R0, UR6 ;  /* 0x0000000600007c36 */ /* 0x004fe20008000000 */
[----:B------:R-:W-:Y:S02]  /*1b6d0*/  ULDC UR6, c[0x0][0x248] ;  /* 0x0000920000067ab9 */ /* 0x000fe40000000800 */
[----:B------:R1:W-:Y:S01]  /*1b6e0*/  STL [R1+0x3c], R11 ;  /* 0x00003c0b01007387 */ /* 0x0003e20000100800 */
[----:B------:R-:W-:-:S03]  /*1b6f0*/  LOP3.LUT R4, R4, 0xfeffffff, RZ, 0xc0, !PT ;  /* 0xfeffffff04047812 */ /* 0x000fc600078ec0ff */
[----:B------:R2:W-:Y:S01]  /*1b700*/  STL [R1+0xe3c], R0 ;  /* 0x000e3c0001007387 */ /* 0x0005e20000100800 */
[C---:B0-----:R-:W-:Y:S02]  /*1b710*/  VIADD R10, R5.reuse, 0x1a4 ;  /* 0x000001a4050a7836 */ /* 0x041fe40000000000 */
[----:B-1----:R-:W-:-:S03]  /*1b720*/  VIADD R11, R5, 0x1a5 ;  /* 0x000001a5050b7836 */ /* 0x002fc60000000000 */
[----:B------:R0:W-:Y:S01]  /*1b730*/  STL [R1+0x40], R10 ;  /* 0x0000400a01007387 */ /* 0x0001e20000100800 */
[----:B--2---:R-:W-:Y:S01]  /*1b740*/  VIADD R0, R0, UR6 ;  /* 0x0000000600007c36 */ /* 0x004fe20008000000 */
        /* <DEDUP_REMOVED lines=9> */
[----:B------:R-:W-:Y:S01]  /*1b7e0*/  LOP3.LUT R4, R4, 0xff7fffff, RZ, 0xc0, !PT ;  /* 0xff7fffff04047812 */ /* 0x000fe200078ec0ff */
[----:B------:R-:W-:Y:S01]  /*1b7f0*/  ULDC UR6, c[0x0][0x248] ;  /* 0x0000920000067ab9 */ /* 0x000fe20000000800 */
[----:B------:R1:W-:Y:S01]  /*1b800*/  STL [R1+0x4c], R11 ;  /* 0x00004c0b01007387 */ /* 0x0003e20000100800 */
[C---:B------:R-:W-:Y:S01]  /*1b810*/  VIADD R242, R5.reuse, 0x2d ;  /* 0x0000002d05f27836 */ /* 0x040fe20000000000 */
[----:B------:R-:W-:Y:S01]  /*1b820*/  ULDC UR5, c[0x0][0x22c] ;  /* 0x00008b0000057ab9 */ /* 0x000fe20000000800 */
[C---:B0-----:R-:W-:Y:S01]  /*1b830*/  VIADD R10, R5.reuse, 0x1a8 ;  /* 0x000001a8050a7836 */ /* 0x041fe20000000000 */
[----:B------:R0:W-:Y:S01]  /*1b840*/  STL [R1+0xe44], R0 ;  /* 0x000e440001007387 */ /* 0x0001e20000100800 */
[----:B------:R-:W-:Y:S01]  /*1b850*/  @P1 LOP3.LUT R4, R4, 0x800000, RZ, 0xfc, !PT ;  /* 0x0080000004041812 */ /* 0x000fe200078efcff */
[----:B-1----:R-:W-:-:S02]  /*1b860*/  VIADD R11, R5, 0x1a9 ;  /* 0x000001a9050b7836 */ /* 0x002fc40000000000 */
[----:B------:R1:W-:Y:S01]  /*1b870*/  STL [R1+0x50], R10 ;  /* 0x0000500a01007387 */ /* 0x0003e20000100800 */
[----:B0-----:R-:W-:Y:S01]  /*1b880*/  VIADD R0, R0, UR6 ;  /* 0x0000000600007c36 */ /* 0x001fe20008000000 */
[----:B------:R-:W-:Y:S02]  /*1b890*/  ULDC UR6, c[0x0][0x248] ;  /* 0x0000920000067ab9 */ /* 0x000fe40000000800 */
[----:B------:R0:W-:Y:S01]  /*1b8a0*/  STL [R1+0x54], R11 ;  /* 0x0000540b01007387 */ /* 0x0001e20000100800 */
[----:B------:R-:W-:Y:S01]  /*1b8b0*/  LOP3.LUT R4, R4, 0xffbfffff, RZ, 0xc0, !PT ;  /* 0xffbfffff04047812 */ /* 0x000fe200078ec0ff */
[C---:B-1----:R-:W-:Y:S02]  /*1b8c0*/  VIADD R10, R5.reuse, 0x1aa ;  /* 0x000001aa050a7836 */ /* 0x042fe40000000000 */
[----:B------:R1:W-:Y:S01]  /*1b8d0*/  STL [R1+0xe48], R0 ;  /* 0x000e480001007387 */ /* 0x0003e20000100800 */
[----:B------:R-:W-:Y:S01]  /*1b8e0*/  @P0 LOP3.LUT R4, R4, 0x400000, RZ, 0xfc, !PT ;  /* 0x0040000004040812 */ /* 0x000fe200078efcff */
[----:B0-----:R-:W-:-:S02]  /*1b8f0*/  VIADD R11, R5, 0x1ab ;  /* 0x000001ab050b7836 */ /* 0x001fc40000000000 */
[----:B------:R0:W-:Y:S01]  /*1b900*/  STL [R1+0x58], R10 ;  /* 0x0000580a01007387 */ /* 0x0001e20000100800 */
[----:B-1----:R-:W-:Y:S01]  /*1b910*/  VIADD R0, R0, UR6 ;  /* 0x0000000600007c36 */ /* 0x002fe20008000000 */
[----:B------:R-:W-:Y:S02]  /*1b920*/  ULDC UR6, c[0x0][0x248] ;  /* 0x0000920000067ab9 */ /* 0x000fe40000000800 */
[----:B------:R1:W-:Y:S01]  /*1b930*/  STL [R1+0x5c], R11 ;  /* 0x00005c0b01007387 */ /* 0x0003e20000100800 */
[----:B------:R-:W-:Y:S01]  /*1b940*/  ISETP.LT.AND P0, PT, R250, UR61, !P6 ;  /* 0x0000003dfa007c0c */ /* 0x000fe2000f701270 */
[C---:B0-----:R-:W-:Y:S02]  /*1b950*/  VIADD R10, R5.reuse, 0x1ac ;  /* 0x000001ac050a7836 */ /* 0x041fe40000000000 */
[----:B------:R0:W-:Y:S01]  /*1b960*/  STL [R1+0xe4c], R0 ;  /* 0x000e4c0001007387 */ /* 0x0001e20000100800 */
[----:B-1----:R-:W-:-:S03]  /*1b970*/  VIADD R11, R5, 0x1ad ;  /* 0x000001ad050b7836 */ /* 0x002fc60000000000 */
[----:B------:R1:W-:Y:S01]  /*1b980*/  STL [R1+0x60], R10 ;  /* 0x0000600a01007387 */ /* 0x0003e20000100800 */
[----:B------:R-:W-:Y:S02]  /*1b990*/  ISETP.LT.AND P2, PT, R242, UR32, !P6 ;  /* 0x00000020f2007c0c */ /* 0x000fe4000f741270 */
[----:B------:R-:W-:Y:S01]  /*1b9a0*/  LOP3.LUT R4, R4, 0xffdfffff, RZ, 0xc0, !PT ;  /* 0xffdfffff04047812 */ /* 0x000fe200078ec0ff */
[----:B0-----:R-:W-:Y:S01]  /*1b9b0*/  VIADD R0, R0, UR6 ;  /* 0x0000000600007c36 */ /* 0x001fe20008000000 */
[----:B------:R-:W-:Y:S01]  /*1b9c0*/  ULDC UR6, c[0x0][0x248] ;  /* 0x0000920000067ab9 */ /* 0x000fe20000000800 */
[----:B------:R0:W-:Y:S01]  /*1b9d0*/  STL [R1+0x64], R11 ;  /* 0x0000640b01007387 */ /* 0x0001e20000100800 */
[----:B------:R-:W-:Y:S01]  /*1b9e0*/  ISETP.LT.AND P1, PT, R251, UR33, !P6 ;  /* 0x00000021fb007c0c */ /* 0x000fe2000f721270 */
[C---:B------:R-:W-:Y:S01]  /*1b9f0*/  VIADD R250, R5.reuse, 0x2a ;  /* 0x0000002a05fa7836 */ /* 0x040fe20000000000 */
[----:B------:R-:W-:Y:S01]  /*1ba00*/  ULDC UR61, c[0x0][0x22c] ;  /* 0x00008b00003d7ab9 */ /* 0x000fe20000000800 */
[C---:B-1----:R-:W-:Y:S01]  /*1ba10*/  VIADD R10, R5.reuse, 0x1ae ;  /* 0x000001ae050a7836 */ /* 0x042fe20000000000 */
[----:B------:R1:W-:Y:S01]  /*1ba20*/  STL [R1+0xe50], R0 ;  /* 0x000e500001007387 */ /* 0x0003e20000100800 */
[C---:B------:R-:W-:Y:S01]  /*1ba30*/  VIADD R242, R5.reuse, 0x2b ;  /* 0x0000002b05f27836 */ /* 0x040fe20000000000 */
[----:B------:R-:W-:Y:S01]  /*1ba40*/  @P0 LOP3.LUT R4, R4, 0x200000, RZ, 0xfc, !PT ;  /* 0x0020000004040812 */ /* 0x000fe200078efcff */
[----:B------:R-:W-:Y:S01]  /*1ba50*/  ULDC UR32, c[0x0][0x22c] ;  /* 0x00008b0000207ab9 */ /* 0x000fe20000000800 */
[C---:B0-----:R-:W-:Y:S01]  /*1ba60*/  VIADD R11, R5.reuse, 0x1af ;  /* 0x000001af050b7836 */ /* 0x041fe20000000000 */
[----:B------:R0:W-:Y:S01]  /*1ba70*/  STL [R1+0x68], R10 ;  /* 0x0000680a01007387 */ /* 0x0001e20000100800 */
[C---:B------:R-:W-:Y:S01]  /*1ba80*/  VIADD R251, R5.reuse, 0x28 ;  /* 0x0000002805fb7836 */ /* 0x040fe20000000000 */
[----:B------:R-:W-:Y:S01]  /*1ba90*/  ULDC UR33, c[0x0][0x22c] ;  /* 0x00008b0000217ab9 */ /* 0x000fe20000000800 */
[----:B-1----:R-:W-:Y:S01]  /*1baa0*/  VIADD R0, R0, UR6 ;  /* 0x0000000600007c36 */ /* 0x002fe20008000000 */
[----:B------:R-:W-:Y:S01]  /*1bab0*/  ULDC UR6, c[0x0][0x248] ;  /* 0x0000920000067ab9 */ /* 0x000fe20000000800 */
[----:B------:R1:W-:Y:S01]  /*1bac0*/  STL [R1+0x6c], R11 ;  /* 0x00006c0b01007387 */ /* 0x0003e20000100800 */
[----:B0-----:R-:W-:-:S03]  /*1bad0*/  VIADD R10, R5, 0x1b0 ;  /* 0x000001b0050a7836 */ /* 0x001fc60000000000 */
[----:B------:R0:W-:Y:S01]  /*1bae0*/  STL [R1+0xe54], R0 ;  /* 0x000e540001007387 */ /* 0x0001e20000100800 */
[----:B------:R-:W-:Y:S01]  /*1baf0*/  LOP3.LUT R4, R4, 0xffefffff, RZ, 0xc0, !PT ;  /* 0xffefffff04047812 */ /* 0x000fe200078ec0ff */
[C---:B-1----:R-:W-:Y:S02]  /*1bb00*/  VIADD R11, R5.reuse, 0x1b1 ;  /* 0x000001b1050b7836 */ /* 0x042fe40000000000 */
[----:B------:R1:W-:Y:S01]  /*1bb10*/  STL [R1+0x70], R10 ;  /* 0x0000700a01007387 */ /* 0x0003e20000100800 */
[----:B0-----:R-:W-:Y:S01]  /*1bb20*/  VIADD R0, R0, UR6 ;  /* 0x0000000600007c36 */ /* 0x001fe20008000000 */
[----:B------:R-:W-:Y:S02]  /*1bb30*/  ULDC UR6, c[0x0][0x248] ;  /* 0x0000920000067ab9 */ /* 0x000fe40000000800 */
[----:B------:R0:W-:Y:S01]  /*1bb40*/  STL [R1+0x74], R11 ;  /* 0x0000740b01007387 */ /* 0x0001e20000100800 */
[----:B------:R-:W-:Y:S01]  /*1bb50*/  @P2 LOP3.LUT R4, R4, 0x100000, RZ, 0xfc, !PT ;  /* 0x0010000004042812 */ /* 0x000fe200078efcff */
[----:B-1----:R-:W-:-:S02]  /*1bb60*/  VIADD R10, R5, 0x1b2 ;  /* 0x000001b2050a7836 */ /* 0x002fc40000000000 */
[----:B------:R1:W-:Y:S01]  /*1bb70*/  STL [R1+0xe58], R0 ;  /* 0x000e580001007387 */ /* 0x0003e20000100800 */
[----:B0-----:R-:W-:-:S03]  /*1bb80*/  VIADD R11, R5, 0x1b3 ;  /* 0x000001b3050b7836 */ /* 0x001fc60000000000 */
[----:B------:R0:W-:Y:S01]  /*1bb90*/  STL [R1+0x78], R10 ;  /* 0x0000780a01007387 */ /* 0x0001e20000100800 */
[----:B-1----:R-:W-:Y:S01]  /*1bba0*/  VIADD R0, R0, UR6 ;  /* 0x0000000600007c36 */ /* 0x002fe20008000000 */
[----:B------:R-:W-:Y:S02]  /*1bbb0*/  ULDC UR6, c[0x0][0x248] ;  /* 0x0000920000067ab9 */ /* 0x000fe40000000800 */
[----:B------:R1:W-:Y:S01]  /*1bbc0*/  STL [R1+0x7c], R11 ;  /* 0x00007c0b01007387 */ /* 0x0003e20000100800 */
[----:B------:R-:W-:Y:S02]  /*1bbd0*/  ISETP.LT.AND P0, PT, R242, UR5, !P6 ;  /* 0x00000005f2007c0c */ /* 0x000fe4000f701270 */
[----:B------:R-:W-:Y:S01]  /*1bbe0*/  LOP3.LUT R4, R4, 0xfff7ffff, RZ, 0xc0, !PT ;  /* 0xfff7ffff04047812 */ /* 0x000fe200078ec0ff */
[C---:B0-----:R-:W-:Y:S01]  /*1bbf0*/  VIADD R10, R5.reuse, 0x1b4 ;  /* 0x000001b4050a7836 */ /* 0x041fe20000000000 */
[----:B------:R0:W-:Y:S01]  /*1bc00*/  STL [R1+0xe5c], R0 ;  /* 0x000e5c0001007387 */ /* 0x0001e20000100800 */
[----:B-1----:R-:W-:-:S03]  /*1bc10*/  VIADD R11, R5, 0x1b5 ;  /* 0x000001b5050b7836 */ /* 0x002fc60000000000 */
[----:B------:R1:W-:Y:S01]  /*1bc20*/  STL [R1+0x80], R10 ;  /* 0x0000800a01007387 */ /* 0x0003e20000100800 */
[----:B------:R-:W-:Y:S01]  /*1bc30*/  @P1 LOP3.LUT R4, R4, 0x80000, RZ, 0xfc, !PT ;  /* 0x0008000004041812 */ /* 0x000fe200078efcff */
[C---:B------:R-:W-:Y:S01]  /*1bc40*/  VIADD R242, R5.reuse, 0x29 ;  /* 0x0000002905f27836 */ /* 0x040fe20000000000 */
[----:B------:R-:W-:Y:S01]  /*1bc50*/  ULDC UR5, c[0x0][0x22c] ;  /* 0x00008b0000057ab9 */ /* 0x000fe20000000800 */
[----:B0-----:R-:W-:Y:S01]  /*1bc60*/  VIADD R0, R0, UR6 ;  /* 0x0000000600007c36 */ /* 0x001fe20008000000 */
[----:B------:R-:W-:Y:S01]  /*1bc70*/  ULDC UR6, c[0x0][0x248] ;  /* 0x0000920000067ab9 */ /* 0x000fe20000000800 */
[----:B------:R0:W-:Y:S01]  /*1bc80*/  STL [R1+0x84], R11 ;  /* 0x0000840b01007387 */ /* 0x0001e20000100800 */
[----:B------:R-:W-:Y:S01]  /*1bc90*/  LOP3.LUT R4, R4, 0xfffbffff, RZ, 0xc0, !PT ;  /* 0xfffbffff04047812 */ /* 0x000fe200078ec0ff */
[C---:B-1----:R-:W-:Y:S02]  /*1bca0*/  VIADD R10, R5.reuse, 0x1b6 ;  /* 0x000001b6050a7836 */ /* 0x042fe40000000000 */
[----:B------:R1:W-:Y:S01]  /*1bcb0*/  STL [R1+0xe60], R0 ;  /* 0x000e600001007387 */ /* 0x0003e20000100800 */
[----:B0-----:R-:W-:-:S03]  /*1bcc0*/  VIADD R11, R5, 0x1b7 ;  /* 0x000001b7050b7836 */ /* 0x001fc60000000000 */
[----:B------:R0:W-:Y:S01]  /*1bcd0*/  STL [R1+0x88], R10 ;  /* 0x0000880a01007387 */ /* 0x0001e20000100800 */
[----:B-1----:R-:W-:Y:S01]  /*1bce0*/  VIADD R0, R0, UR6 ;  /* 0x0000000600007c36 */ /* 0x002fe20008000000 */
[----:B------:R-:W-:Y:S02]  /*1bcf0*/  ULDC UR6, c[0x0][0x248] ;  /* 0x0000920000067ab9 */ /* 0x000fe40000000800 */
[----:B------:R1:W-:Y:S01]  /*1bd00*/  STL [R1+0x8c], R11 ;  /* 0x00008c0b01007387 */ /* 0x0003e20000100800 */
[----:B------:R-:W-:Y:S01]  /*1bd10*/  @P0 LOP3.LUT R4, R4, 0x40000, RZ, 0xfc, !PT ;  /* 0x0004000004040812 */ /* 0x000fe200078efcff */
[C---:B0-----:R-:W-:Y:S02]  /*1bd20*/  VIADD R10, R5.reuse, 0x1b8 ;  /* 0x000001b8050a7836 */ /* 0x041fe40000000000 */
[----:B------:R0:W-:Y:S01]  /*1bd30*/  STL [R1+0xe64], R0 ;  /* 0x000e640001007387 */ /* 0x0001e20000100800 */
[----:B------:R-:W-:Y:S01]  /*1bd40*/  ISETP.LT.AND P0, PT, R250, UR61, !P6 ;  /* 0x0000003dfa007c0c */ /* 0x000fe2000f701270 */
[----:B-1----:R-:W-:-:S02]  /*1bd50*/  VIADD R11, R5, 0x1b9 ;  /* 0x000001b9050b7836 */ /* 0x002fc40000000000 */
[----:B------:R1:W-:Y:S01]  /*1bd60*/  STL [R1+0x90], R10 ;  /* 0x0000900a01007387 */ /* 0x0003e20000100800 */
[----:B0-----:R-:W-:Y:S01]  /*1bd70*/  VIADD R0, R0, UR6 ;  /* 0x0000000600007c36 */ /* 0x001fe20008000000 */
[----:B------:R-:W-:Y:S02]  /*1bd80*/  ULDC UR6, c[0x0][0x248] ;  /* 0x0000920000067ab9 */ /* 0x000fe40000000800 */
[----:B------:R0:W-:Y:S01]  /*1bd90*/  STL [R1+0x94], R11 ;  /* 0x0000940b01007387 */ /* 0x0001e20000100800 */
[----:B------:R-:W-:Y:S02]  /*1bda0*/  ISETP.LT.AND P2, PT, R242, UR32, !P6 ;  /* 0x00000020f2007c0c */ /* 0x000fe4000f741270 */
[----:B------:R-:W-:Y:S01]  /*1bdb0*/  LOP3.LUT R4, R4, 0xfffdffff, RZ, 0xc0, !PT ;  /* 0xfffdffff04047812 */ /* 0x000fe200078ec0ff */
[----:B-1----:R-:W-:Y:S01]  /*1bdc0*/  VIADD R10, R5, 0x1ba ;  /* 0x000001ba050a7836 */ /* 0x002fe20000000000 */
[----:B------:R1:W-:Y:S01]  /*1bdd0*/  STL [R1+0xe68], R0 ;  /* 0x000e680001007387 */ /* 0x0003e20000100800 */
[----:B------:R-:W-:Y:S01]  /*1bde0*/  ISETP.LT.AND P1, PT, R251, UR33, !P6 ;  /* 0x00000021fb007c0c */ /* 0x000fe2000f721270 */
[C---:B------:R-:W-:Y:S01]  /*1bdf0*/  VIADD R250, R5.reuse, 0x26 ;  /* 0x0000002605fa7836 */ /* 0x040fe20000000000 */
[----:B------:R-:W-:Y:S01]  /*1be00*/  @P0 LOP3.LUT R4, R4, 0x20000, RZ, 0xfc, !PT ;  /* 0x0002000004040812 */ /* 0x000fe200078efcff */
[----:B------:R2:W-:Y:S01]  /*1be10*/  STL [R1+0x98], R10 ;  /* 0x0000980a01007387 */ /* 0x0005e20000100800 */
[C---:B0-----:R-:W-:Y:S01]  /*1be20*/  VIADD R11, R5.reuse, 0x1bd ;  /* 0x000001bd050b7836 */ /* 0x041fe20000000000 */
[----:B------:R-:W-:Y:S01]  /*1be30*/  ULDC UR61, c[0x0][0x22c] ;  /* 0x00008b00003d7ab9 */ /* 0x000fe20000000800 */
[C---:B------:R-:W-:Y:S01]  /*1be40*/  VIADD R242, R5.reuse, 0x27 ;  /* 0x0000002705f27836 */ /* 0x040fe20000000000 */
[----:B------:R-:W-:Y:S01]  /*1be50*/  ULDC UR32, c[0x0][0x22c] ;  /* 0x00008b0000207ab9 */ /* 0x000fe20000000800 */
[----:B-1----:R-:W-:Y:S01]  /*1be60*/  VIADD R0, R0, UR6 ;  /* 0x0000000600007c36 */ /* 0x002fe20008000000 */
[----:B------:R-:W-:Y:S01]  /*1be70*/  ULDC UR6, c[0x0][0x248] ;  /* 0x0000920000067ab9 */ /* 0x000fe20000000800 */
[C---:B------:R-:W-:Y:S01]  /*1be80*/  VIADD R251, R5.reuse, 0x24 ;  /* 0x0000002405fb7836 */ /* 0x040fe20000000000 */
[----:B------:R-:W-:Y:S01]  /*1be90*/  ULDC UR33, c[0x0][0x22c] ;  /* 0x00008b0000217ab9 */ /* 0x000fe20000000800 */
[----:B--2---:R-:W-:Y:S01]  /*1bea0*/  VIADD R10, R5, 0x1bc ;  /* 0x000001bc050a7836 */ /* 0x004fe20000000000 */
[----:B------:R0:W-:Y:S01]  /*1beb0*/  STL [R1+0xe6c], R0 ;  /* 0x000e6c0001007387 */ /* 0x0001e20000100800 */
[----:B------:R-:W-:-:S03]  /*1bec0*/  LOP3.LUT R4, R4, 0xfffeffff, RZ, 0xc0, !PT ;  /* 0xfffeffff04047812 */ /* 0x000fc600078ec0ff */
[----:B------:R1:W-:Y:S01]  /*1bed0*/  STL [R1+0xa0], R10 ;  /* 0x0000a00a01007387 */ /* 0x0003e20000100800 */
[----:B0-----:R-:W-:Y:S01]  /*1bee0*/  VIADD R0, R0, UR6 ;  /* 0x0000000600007c36 */ /* 0x001fe20008000000 */
[----:B------:R-:W-:Y:S02]  /*1bef0*/  ULDC UR6, c[0x0][0x248] ;  /* 0x0000920000067ab9 */ /* 0x000fe40000000800 */
[----:B------:R0:W-:Y:S01]  /*1bf00*/  STL [R1+0xa4], R11 ;  /* 0x0000a40b01007387 */ /* 0x0001e20000100800 */
[----:B-1----:R-:W-:-:S03]  /*1bf10*/  VIADD R10, R5, 0x1be ;  /* 0x000001be050a7836 */ /* 0x002fc60000000000 */
[----:B------:R1:W-:Y:S01]  /*1bf20*/  STL [R1+0xe70], R0 ;  /* 0x000e700001007387 */ /* 0x0003e20000100800 */
[----:B------:R-:W-:Y:S01]  /*1bf30*/  @P2 LOP3.LUT R4, R4, 0x10000, RZ, 0xfc, !PT ;  /* 0x0001000004042812 */ /* 0x000fe200078efcff */
[----:B0-----:R-:W-:Y:S02]  /*1bf40*/  VIADD R11, R5, 0x1bf ;  /* 0x000001bf050b7836 */ /* 0x001fe40000000000 */
[----:B------:R0:W-:Y:S01]  /*1bf50*/  STL [R1+0xa8], R10 ;  /* 0x0000a80a01007387 */ /* 0x0001e20000100800 */
[----:B-1----:R-:W-:Y:S01]  /*1bf60*/  VIADD R0, R0, UR6 ;  /* 0x0000000600007c36 */ /* 0x002fe20008000000 */
[----:B------:R-:W-:Y:S02]  /*1bf70*/  ULDC UR6, c[0x0][0x248] ;  /* 0x0000920000067ab9 */ /* 0x000fe40000000800 */
[----:B------:R-:W-:Y:S01]  /*1bf80*/  STL [R1+0xac], R11 ;  /* 0x0000ac0b01007387 */ /* 0x000fe20000100800 */
[----:B------:R-:W-:-:S03]  /*1bf90*/  ISETP.LT.AND P0, PT, R242, UR5, !P6 ;  /* 0x00000005f2007c0c */ /* 0x000fc6000f701270 */
[----:B------:R1:W-:Y:S01]  /*1bfa0*/  STL [R1+0xe74], R0 ;  /* 0x000e740001007387 */ /* 0x0003e20000100800 */
[C---:B0-----:R-:W-:Y:S01]  /*1bfb0*/  VIADD R10, R5.reuse, 0x1c0 ;  /* 0x000001c0050a7836 */ /* 0x041fe20000000000 */
[----:B------:R-:W-:Y:S01]  /*1bfc0*/  LOP3.LUT R4, R4, 0xffff7fff, RZ, 0xc0, !PT ;  /* 0xffff7fff04047812 */ /* 0x000fe200078ec0ff */
[----:B------:R-:W-:Y:S01]  /*1bfd0*/  VIADD R242, R5, 0x25 ;  /* 0x0000002505f27836 */ /* 0x000fe20000000000 */
[----:B------:R-:W-:Y:S02]  /*1bfe0*/  ULDC UR5, c[0x0][0x22c] ;  /* 0x00008b0000057ab9 */ /* 0x000fe40000000800 */
[----:B------:R0:W-:Y:S01]  /*1bff0*/  STL [R1+0xb0], R10 ;  /* 0x0000b00a01007387 */ /* 0x0001e20000100800 */
[----:B-1----:R-:W-:Y:S01]  /*1c000*/  VIADD R0, R0, UR6 ;  /* 0x0000000600007c36 */ /* 0x002fe20008000000 */
[----:B------:R-:W-:Y:S01]  /*1c010*/  ULDC UR6, c[0x0][0x248] ;  /* 0x0000920000067ab9 */ /* 0x000fe20000000800 */
[----:B------:R-:W-:-:S03]  /*1c020*/  @P1 LOP3.LUT R4, R4, 0x8000, RZ, 0xfc, !PT ;  /* 0x0000800004041812 */ /* 0x000fc600078efcff */
[----:B------:R1:W-:Y:S01]  /*1c030*/  STL [R1+0xe78], R0 ;  /* 0x000e780001007387 */ /* 0x0003e20000100800 */
[----:B0-----:R-:W-:Y:S01]  /*1c040*/  VIADD R10, R5, 0x1c1 ;  /* 0x000001c1050a7836 */ /* 0x001fe20000000000 */
[----:B------:R-:W-:-:S04]  /*1c050*/  LOP3.LUT R4, R4, 0xffffbfff, RZ, 0xc0, !PT ;  /* 0xffffbfff04047812 */ /* 0x000fc800078ec0ff */
[----:B------:R-:W-:Y:S01]  /*1c060*/  STL [R1+0xb4], R10 ;  /* 0x0000b40a01007387 */ /* 0x000fe20000100800 */
[----:B-1----:R-:W-:Y:S01]  /*1c070*/  VIADD R0, R0, UR6 ;  /* 0x0000000600007c36 */ /* 0x002fe20008000000 */
[----:B------:R-:W-:Y:S01]  /*1c080*/  ULDC UR6, c[0x0][0x248] ;  /* 0x0000920000067ab9 */ /* 0x000fe20000000800 */
[----:B------:R-:W-:-:S03]  /*1c090*/  @P0 LOP3.LUT R4, R4, 0x4000, RZ, 0xfc, !PT ;  /* 0x0000400004040812 */ /* 0x000fc600078efcff */
[----:B------:R0:W-:Y:S01]  /*1c0a0*/  STL [R1+0xe7c], R0 ;  /* 0x000e7c0001007387 */ /* 0x0001e20000100800 */
[----:B------:R-:W-:Y:S01]  /*1c0b0*/  ISETP.LT.AND P0, PT, R250, UR61, !P6 ;  /* 0x0000003dfa007c0c */ /* 0x000fe2000f701270 */
[----:B0-----:R-:W-:Y:S01]  /*1c0c0*/  VIADD R0, R0, UR6 ;  /* 0x0000000600007c36 */ /* 0x001fe20008000000 */
[----:B------:R-:W-:Y:S01]  /*1c0d0*/  ULDC UR6, c[0x0][0x248] ;  /* 0x0000920000067ab9 */ /* 0x000fe20000000800 */
[----:B------:R-:W-:Y:S02]  /*1c0e0*/  ISETP.LT.AND P2, PT, R242, UR32, !P6 ;  /* 0x00000020f2007c0c */ /* 0x000fe4000f741270 */
[----:B------:R-:W-:Y:S01]  /*1c0f0*/  LOP3.LUT R4, R4, 0xffffdfff, RZ, 0xc0, !PT ;  /* 0xffffdfff04047812 */ /* 0x000fe200078ec0ff */
[----:B------:R0:W-:Y:S01]  /*1c100*/  STL [R1+0xe80], R0 ;  /* 0x000e800001007387 */ /* 0x0001e20000100800 */
[----:B------:R-:W-:Y:S01]  /*1c110*/  ISETP.LT.AND P1, PT, R251, UR33, !P6 ;  /* 0x00000021fb007c0c */ /* 0x000fe2000f721270 */
[----:B------:R-:W-:-:S05]  /*1c120*/  VIADD R242, R5, 0x23 ;  /* 0x0000002305f27836 */ /* 0x000fca0000000000 */
[----:B------:R-:W-:Y:S01]  /*1c130*/  @P0 LOP3.LUT R4, R4, 0x2000, RZ, 0xfc, !PT ;  /* 0x0000200004040812 */ /* 0x000fe200078efcff */
[C---:B------:R-:W-:Y:S01]  /*1c140*/  VIADD R250, R5.reuse, 0x22 ;  /* 0x0000002205fa7836 */ /* 0x040fe20000000000 */
[----:B------:R-:W-:Y:S01]  /*1c150*/  ULDC UR61, c[0x0][0x22c] ;  /* 0x00008b00003d7ab9 */ /* 0x000fe20000000800 */
[----:B------:R-:W-:Y:S01]  /*1c160*/  ULDC UR32, c[0x0][0x22c] ;  /* 0x00008b0000207ab9 */ /* 0x000fe20000000800 */
[----:B0-----:R-:W-:Y:S01]  /*1c170*/  VIADD R0, R0, UR6 ;  /* 0x0000000600007c36 */ /* 0x001fe20008000000 */
[----:B------:R-:W-:Y:S01]  /*1c180*/  ULDC UR6, c[0x0][0x248] ;  /* 0x0000920000067ab9 */ /* 0x000fe20000000800 */
[----:B------:R-:W-:Y:S01]  /*1c190*/  VIADD R251, R5, 0x20 ;  /* 0x0000002005fb7836 */ /* 0x000fe20000000000 */
[----:B------:R-:W-:Y:S02]  /*1c1a0*/  ULDC UR33, c[0x0][0x22c] ;  /* 0x00008b0000217ab9 */ /* 0x000fe40000000800 */
[----:B------:R0:W-:Y:S01]  /*1c1b0*/  STL [R1+0xe84], R0 ;  /* 0x000e840001007387 */ /* 0x0001e20000100800 */
[----:B------:R-:W-:Y:S01]  /*1c1c0*/  LOP3.LUT R4, R4, 0xffffefff, RZ, 0xc0, !PT ;  /* 0xffffefff04047812 */ /* 0x000fe200078ec0ff */
[----:B0-----:R-:W-:Y:S01]  /*1c1d0*/  VIADD R0, R0, UR6 ;  /* 0x0000000600007c36 */ /* 0x001fe20008000000 */
[----:B------:R-:W-:-:S04]  /*1c1e0*/  ULDC UR6, c[0x0][0x248] ;  /* 0x0000920000067ab9 */ /* 0x000fc80000000800 */
[----:B------:R0:W-:Y:S01]  /*1c1f0*/  STL [R1+0xe88], R0 ;  /* 0x000e880001007387 */ /* 0x0001e20000100800 */
[----:B------:R-:W-:Y:S01]  /*1c200*/  @P2 LOP3.LUT R4, R4, 0x1000, RZ, 0xfc, !PT ;  /* 0x0000100004042812 */ /* 0x000fe200078efcff */
[----:B0-----:R-:W-:Y:S01]  /*1c210*/  VIADD R0, R0, UR6 ;  /* 0x0000000600007c36 */ /* 0x001fe20008000000 */
[----:B------:R-:W-:Y:S01]  /*1c220*/  ULDC UR6, c[0x0][0x248] ;  /* 0x0000920000067ab9 */ /* 0x000fe20000000800 */
[----:B------:R-:W-:-:S03]  /*1c230*/  ISETP.LT.AND P0, PT, R242, UR5, !P6 ;  /* 0x00000005f2007c0c */ /* 0x000fc6000f701270 */
[----:B------:R0:W-:Y:S01]  /*1c240*/  STL [R1+0xe8c], R0 ;  /* 0x000e8c0001007387 */ /* 0x0001e20000100800 */
[----:B------:R-:W-:Y:S01]  /*1c250*/  LOP3.LUT R4, R4, 0xfffff7ff, RZ, 0xc0, !PT ;  /* 0xfffff7ff04047812 */ /* 0x000fe200078ec0ff */
[----:B------:R-:W-:Y:S01]  /*1c260*/  VIADD R242, R5, 0x21 ;  /* 0x0000002105f27836 */ /* 0x000fe20000000000 */
[----:B------:R-:W-:Y:S01]  /*1c270*/  ULDC UR5, c[0x0][0x22c] ;  /* 0x00008b0000057ab9 */ /* 0x000fe20000000800 */
[----:B0-----:R-:W-:Y:S01]  /*1c280*/  VIADD R0, R0, UR6 ;  /* 0x0000000600007c36 */ /* 0x001fe20008000000 */
[----:B------:R-:W-:Y:S01]  /*1c290*/  ULDC UR6, c[0x0][0x248] ;  /* 0x0000920000067ab9 */ /* 0x000fe20000000800 */
[----:B------:R-:W-:-:S03]  /*1c2a0*/  @P1 LOP3.LUT R4, R4, 0x800, RZ, 0xfc, !PT ;  /* 0x0000080004041812 */ /* 0x000fc600078efcff */
[----:B------:R0:W-:Y:S01]  /*1c2b0*/  STL [R1+0xe90], R0 ;  /* 0x000e900001007387 */ /* 0x0001e20000100800 */
[----:B------:R-:W-:Y:S01]  /*1c2c0*/  LOP3.LUT R4, R4, 0xfffffbff, RZ, 0xc0, !PT ;  /* 0xfffffbff04047812 */ /* 0x000fe200078ec0ff */
[----:B0-----:R-:W-:Y:S01]  /*1c2d0*/  VIADD R0, R0, UR6 ;  /* 0x0000000600007c36 */ /* 0x001fe20008000000 */
[----:B------:R-:W-:-:S04]  /*1c2e0*/  ULDC UR6, c[0x0][0x248] ;  /* 0x0000920000067ab9 */ /* 0x000fc80000000800 */
[----:B------:R0:W-:Y:S01]  /*1c2f0*/  STL [R1+0xe94], R0 ;  /* 0x000e940001007387 */ /* 0x0001e20000100800 */
[----:B------:R-:W-:Y:S02]  /*1c300*/  @P0 LOP3.LUT R4, R4, 0x400, RZ, 0xfc, !PT ;  /* 0x0000040004040812 */ /* 0x000fe400078efcff */
        /* <DEDUP_REMOVED lines=23> */
[----:B------:R-:W-:-:S04]  /*1c480*/  ULDC UR6, c[0x0][0x248] ;  /* 0x0000920000067ab9 */ /* 0x000fc80000000800 */
[----:B------:R0:W-:Y:S01]  /*1c490*/  STL [R1+0xea4], R0 ;  /* 0x000ea40001007387 */ /* 0x0001e20000100800 */
[----:B------:R-:W-:Y:S02]  /*1c4a0*/  ISETP.LT.AND P0, PT, R242, UR5, !P6 ;  /* 0x00000005f2007c0c */ /* 0x000fe4000f701270 */
[----:B------:R-:W-:Y:S01]  /*1c4b0*/  LOP3.LUT R4, R4, 0xffffff7f, RZ, 0xc0, !PT ;  /* 0xffffff7f04047812 */ /* 0x000fe200078ec0ff */
[----:B0-----:R-:W-:Y:S01]  /*1c4c0*/  VIADD R0, R0, UR6 ;  /* 0x0000000600007c36 */ /* 0x001fe20008000000 */
[----:B------:R-:W-:Y:S01]  /*1c4d0*/  ULDC UR6, c[0x0][0x248] ;  /* 0x0000920000067ab9 */ /* 0x000fe20000000800 */
[----:B------:R-:W-:Y:S01]  /*1c4e0*/  VIADD R242, R5, 0x1d ;  /* 0x0000001d05f27836 */ /* 0x000fe20000000000 */
[----:B------:R-:W-:Y:S02]  /*1c4f0*/  ULDC UR5, c[0x0][0x22c] ;  /* 0x00008b0000057ab9 */ /* 0x000fe40000000800 */
[----:B------:R0:W-:Y:S01]  /*1c500*/  STL [R1+0xea8], R0 ;  /* 0x000ea80001007387 */ /* 0x0001e20000100800 */
[----:B------:R-:W-:Y:S01]  /*1c510*/  @P1 LOP3.LUT R4, R4, 0x80, RZ, 0xfc, !PT ;  /* 0x0000008004041812 */ /* 0x000fe200078efcff */
[----:B0-----:R-:W-:Y:S01]  /*1c520*/  VIADD R0, R0, UR6 ;  /* 0x0000000600007c36 */ /* 0x001fe20008000000 */
[----:B------:R-:W-:-:S02]  /*1c530*/  ULDC UR6, c[0x0][0x248] ;  /* 0x0000920000067ab9 */ /* 0x000fc40000000800 */
[----:B------:R-:W-:Y:S02]  /*1c540*/  LOP3.LUT R4, R4, 0xffffffbf, RZ, 0xc0, !PT ;  /* 0xffffffbf04047812 */ /* 0x000fe400078ec0ff */
[----:B------:R0:W-:Y:S02]  /*1c550*/  STL [R1+0xeac], R0 ;  /* 0x000eac0001007387 */ /* 0x0001e40000100800 */
        /* <DEDUP_REMOVED lines=17> */
[----:B------:R0:W-:Y:S02]  /*1c670*/  STL [R1+0xeb4], R0 ;  /* 0x000eb40001007387 */ /* 0x0001e40000100800 */
[----:B0-----:R-:W-:Y:S01]  /*1c680*/  VIADD R0, R0, UR6 ;  /* 0x0000000600007c36 */ /* 0x001fe20008000000 */
[----:B------:R-:W-:-:S04]  /*1c690*/  ULDC UR6, c[0x0][0x248] ;  /* 0x0000920000067ab9 */ /* 0x000fc80000000800 */
        /* <DEDUP_REMOVED lines=9> */
[----:B------:R-:W-:Y:S01]  /*1c730*/  LOP3.LUT R4, R4, 0xfffffff7, RZ, 0xc0, !PT ;  /* 0xfffffff704047812 */ /* 0x000fe200078ec0ff */
[----:B------:R-:W-:Y:S01]  /*1c740*/  VIADD R242, R5, 0x19 ;  /* 0x0000001905f27836 */ /* 0x000fe20000000000 */
[----:B------:R-:W-:Y:S01]  /*1c750*/  ULDC UR5, c[0x0][0x22c] ;  /* 0x00008b0000057ab9 */ /* 0x000fe20000000800 */
[----:B------:R0:W-:Y:S01]  /*1c760*/  STL [R1+0xec0], R0 ;  /* 0x000ec00001007387 */ /* 0x0001e20000100800 */
[----:B------:R-:W-:Y:S01]  /*1c770*/  @P1 LOP3.LUT R4, R4, 0x8, RZ, 0xfc, !PT ;  /* 0x0000000804041812 */ /* 0x000fe200078efcff */
[----:B0-----:R-:W-:Y:S01]  /*1c780*/  VIADD R0, R0, UR6 ;  /* 0x0000000600007c36 */ /* 0x001fe20008000000 */
[----:B------:R-:W-:-:S04]  /*1c790*/  ULDC UR6, c[0x0][0x248] ;  /* 0x0000920000067ab9 */ /* 0x000fc80000000800 */
[----:B------:R0:W-:Y:S01]  /*1c7a0*/  STL [R1+0xec4], R0 ;  /* 0x000ec40001007387 */ /* 0x0001e20000100800 */
[----:B------:R-:W-:Y:S01]  /*1c7b0*/  LOP3.LUT R4, R4, 0xfffffffb, RZ, 0xc0, !PT ;  /* 0xfffffffb04047812 */ /* 0x000fe200078ec0ff */
[----:B0-----:R-:W-:Y:S01]  /*1c7c0*/  VIADD R0, R0, UR6 ;  /* 0x0000000600007c36 */ /* 0x001fe20008000000 */
[----:B------:R-:W-:Y:S02]  /*1c7d0*/  ULDC UR6, c[0x0][0x248] ;  /* 0x0000920000067ab9 */ /* 0x000fe40000000800 */
[----:B------:R-:W-:Y:S02]  /*1c7e0*/  @P0 LOP3.LUT R4, R4, 0x4, RZ, 0xfc, !PT ;  /* 0x0000000404040812 */ /* 0x000fe400078efcff */
[----:B------:R0:W-:Y:S01]  /*1c7f0*/  STL [R1+0xec8], R0 ;  /* 0x000ec80001007387 */ /* 0x0001e20000100800 */
[----:B------:R-:W-:Y:S01]  /*1c800*/  ISETP.LT.AND P0, PT, R250, UR61, !P6 ;  /* 0x0000003dfa007c0c */ /* 0x000fe2000f701270 */
[----:B0-----:R-:W-:Y:S01]  /*1c810*/  VIADD R0, R0, UR6 ;  /* 0x0000000600007c36 */ /* 0x001fe20008000000 */
[----:B------:R-:W-:Y:S01]  /*1c820*/  ULDC UR6, c[0x0][0x248] ;  /* 0x0000920000067ab9 */ /* 0x000fe20000000800 */
[----:B------:R-:W-:-:S02]  /*1c830*/  ISETP.LT.AND P1, PT, R251, UR33, !P6 ;  /* 0x00000021fb007c0c */ /* 0x000fc4000f721270 */
[----:B------:R-:W-:Y:S01]  /*1c840*/  ISETP.LT.AND P2, PT, R242, UR32, !P6 ;  /* 0x00000020f2007c0c */ /* 0x000fe2000f741270 */
[----:B------:R0:W-:Y:S01]  /*1c850*/  STL [R1+0xecc], R0 ;  /* 0x000ecc0001007387 */ /* 0x0001e20000100800 */
[C---:B------:R-:W-:Y:S01]  /*1c860*/  VIADD R242, R5.reuse, 0x17 ;  /* 0x0000001705f27836 */ /* 0x040fe20000000000 */
[----:B------:R-:W-:Y:S01]  /*1c870*/  LOP3.LUT R4, R4, 0xfffffffd, RZ, 0xc0, !PT ;  /* 0xfffffffd04047812 */ /* 0x000fe200078ec0ff */
[C---:B------:R-:W-:Y:S01]  /*1c880*/  VIADD R250, R5.reuse, 0x16 ;  /* 0x0000001605fa7836 */ /* 0x040fe20000000000 */
[----:B------:R-:W-:Y:S01]  /*1c890*/  ULDC UR61, c[0x0][0x22c] ;  /* 0x00008b00003d7ab9 */ /* 0x000fe20000000800 */
[----:B------:R-:W-:Y:S01]  /*1c8a0*/  ULDC UR32, c[0x0][0x22c] ;  /* 0x00008b0000207ab9 */ /* 0x000fe20000000800 */
[----:B------:R-:W-:Y:S01]  /*1c8b0*/  VIADD R11, R5, 0x1c3 ;  /* 0x000001c3050b7836 */ /* 0x000fe20000000000 */
[----:B------:R-:W-:Y:S01]  /*1c8c0*/  ULDC UR33, c[0x0][0x22c] ;  /* 0x00008b0000217ab9 */ /* 0x000fe20000000800 */
[----:B0-----:R-:W-:Y:S01]  /*1c8d0*/  VIADD R0, R0, UR6 ;  /* 0x0000000600007c36 */ /* 0x001fe20008000000 */
[----:B------:R-:W-:-:S04]  /*1c8e0*/  ULDC UR6, c[0x0][0x248] ;  /* 0x0000920000067ab9 */ /* 0x000fc80000000800 */
[----:B------:R0:W-:Y:S01]  /*1c8f0*/  STL [R1+0xed0], R0 ;  /* 0x000ed00001007387 */ /* 0x0001e20000100800 */
[----:B------:R-:W-:Y:S02]  /*1c900*/  @P0 LOP3.LUT R4, R4, 0x2, RZ, 0xfc, !PT ;  /* 0x0000000204040812 */ /* 0x000fe400078efcff */
[----:B------:R-:W-:Y:S01]  /*1c910*/  ISETP.LT.AND P0, PT, R242, UR5, !P6 ;  /* 0x00000005f2007c0c */ /* 0x000fe2000f701270 */
[----:B0-----:R-:W-:Y:S01]  /*1c920*/  VIADD R0, R0, UR6 ;  /* 0x0000000600007c36 */ /* 0x001fe20008000000 */
[----:B------:R-:W-:Y:S01]  /*1c930*/  ULDC UR6, c[0x0][0x248] ;  /* 0x0000920000067ab9 */ /* 0x000fe20000000800 */
[----:B------:R-:W-:Y:S01]  /*1c940*/  @P1 LOP3.LUT R3, R3, 0x80000000, RZ, 0xfc, !PT ;  /* 0x8000000003031812 */ /* 0x000fe200078efcff */
[----:B------:R-:W-:Y:S01]  /*1c950*/  VIADD R242, R5, 0x15 ;  /* 0x0000001505f27836 */ /* 0x000fe20000000000 */
[----:B------:R-:W-:Y:S01]  /*1c960*/  LOP3.LUT R4, R4, 0xfffffffe, RZ, 0xc0, !PT ;  /* 0xfffffffe04047812 */ /* 0x000fe200078ec0ff */
[----:B------:R0:W-:Y:S01]  /*1c970*/  STL [R1+0xed4], R0 ;  /* 0x000ed40001007387 */ /* 0x0001e20000100800 */
[----:B------:R-:W-:Y:S01]  /*1c980*/  LOP3.LUT R3, R3, 0xbfffffff, RZ, 0xc0, !PT ;  /* 0xbfffffff03037812 */ /* 0x000fe200078ec0ff */
        /* <DEDUP_REMOVED lines=9> */
[----:B------:R-:W-:Y:S02]  /*1ca20*/  @P2 LOP3.LUT R4, R4, 0x1, RZ, 0xfc, !PT ;  /* 0x0000000104042812 */ /* 0x000fe400078efcff */
[----:B------:R-:W-:Y:S01]  /*1ca30*/  LOP3.LUT R3, R3, 0xdfffffff, RZ, 0xc0, !PT ;  /* 0xdfffffff03037812 */ /* 0x000fe200078ec0ff */
[----:B------:R0:W-:Y:S01]  /*1ca40*/  STL [R1+0xedc], R0 ;  /* 0x000edc0001007387 */ /* 0x0001e20000100800 */
[----:B------:R-:W-:-:S02]  /*1ca50*/  ISETP.LT.AND P2, PT, R242, UR32, !P6 ;  /* 0x00000020f2007c0c */ /* 0x000fc4000f741270 */
[----:B------:R-:W-:Y:S01]  /*1ca60*/  ISETP.LT.AND P1, PT, R251, UR33, !P6 ;  /* 0x00000021fb007c0c */ /* 0x000fe2000f721270 */
[----:B------:R-:W-:-:S03]  /*1ca70*/  VIADD R250, R5, 0x12 ;  /* 0x0000001205fa7836 */ /* 0x000fc60000000000 */
[----:B------:R-:W-:Y:S01]  /*1ca80*/  @P0 LOP3.LUT R3, R3, 0x20000000, RZ, 0xfc, !PT ;  /* 0x2000000003030812 */ /* 0x000fe200078efcff */
[----:B------:R-:W-:Y:S01]  /*1ca90*/  ULDC UR61, c[0x0][0x22c] ;  /* 0x00008b00003d7ab9 */ /* 0x000fe20000000800 */
[----:B0-----:R-:W-:Y:S01]  /*1caa0*/  VIADD R0, R0, UR6 ;  /* 0x0000000600007c36 */ /* 0x001fe20008000000 */
[----:B------:R-:W-:Y:S01]  /*1cab0*/  ULDC UR6, c[0x0][0x248] ;  /* 0x0000920000067ab9 */ /* 0x000fe20000000800 */
[----:B------:R-:W-:Y:S01]  /*1cac0*/  VIADD R242, R5, 0x13 ;  /* 0x0000001305f27836 */ /* 0x000fe20000000000 */
[----:B------:R-:W-:Y:S01]  /*1cad0*/  ULDC UR32, c[0x0][0x22c] ;  /* 0x00008b0000207ab9 */ /* 0x000fe20000000800 */
[----:B------:R-:W-:Y:S01]  /*1cae0*/  VIADD R10, R0, UR6 ;  /* 0x00000006000a7c36 */ /* 0x000fe20008000000 */
[----:B------:R0:W-:Y:S01]  /*1caf0*/  STL [R1+0xee0], R0 ;  /* 0x000ee00001007387 */ /* 0x0001e20000100800 */
[----:B------:R-:W-:Y:S01]  /*1cb00*/  LOP3.LUT R3, R3, 0xefffffff, RZ, 0xc0, !PT ;  /* 0xefffffff03037812 */ /* 0x000fe200078ec0ff */
[C---:B------:R-:W-:Y:S01]  /*1cb10*/  VIADD R251, R5.reuse, 0x10 ;  /* 0x0000001005fb7836 */ /* 0x040fe20000000000 */
[----:B------:R-:W-:Y:S01]  /*1cb20*/  ISETP.LT.AND P0, PT, R242, UR5, !P6 ;  /* 0x00000005f2007c0c */ /* 0x000fe2000f701270 */
[----:B------:R1:W-:Y:S01]  /*1cb30*/  STL [R1+0xee4], R10 ;  /* 0x000ee40a01007387 */ /* 0x0003e20000100800 */
[----:B------:R-:W-:Y:S01]  /*1cb40*/  ULDC UR33, c[0x0][0x22c] ;  /* 0x00008b0000217ab9 */ /* 0x000fe20000000800 */
[C---:B------:R-:W-:Y:S01]  /*1cb50*/  VIADD R246, R5.reuse, 0x2 ;  /* 0x0000000205f67836 */ /* 0x040fe20000000000 */
[----:B------:R-:W-:Y:S01]  /*1cb60*/  ULDC UR6, c[0x0][0x22c] ;  /* 0x00008b0000067ab9 */ /* 0x000fe20000000800 */
[----:B0-----:R-:W-:Y:S01]  /*1cb70*/  VIADD R0, R5, 0x1c2 ;  /* 0x000001c205007836 */ /* 0x001fe20000000000 */
[----:B------:R-:W-:Y:S01]  /*1cb80*/  @P2 LOP3.LUT R3, R3, 0x10000000, RZ, 0xfc, !PT ;  /* 0x1000000003032812 */ /* 0x000fe200078efcff */
[C---:B------:R-:W-:Y:S01]  /*1cb90*/  VIADD R242, R5.reuse, 0x11 ;  /* 0x0000001105f27836 */ /* 0x040fe20000000000 */
[----:B------:R-:W-:Y:S01]  /*1cba0*/  ULDC UR5, c[0x0][0x22c] ;  /* 0x00008b0000057ab9 */ /* 0x000fe20000000800 */
[C---:B-1----:R-:W-:Y:S01]  /*1cbb0*/  VIADD R10, R5.reuse, 0x1c4 ;  /* 0x000001c4050a7836 */ /* 0x042fe20000000000 */
[----:B------:R0:W-:Y:S04]  /*1cbc0*/  STL [R1+0xb8], R0 ;  /* 0x0000b80001007387 */ /* 0x0001e80000100800 */
[----:B------:R1:W-:Y:S01]  /*1cbd0*/  STL [R1+0xbc], R11 ;  /* 0x0000bc0b01007387 */ /* 0x0003e20000100800 */
[----:B0-----:R-:W-:-:S03]  /*1cbe0*/  VIADD R0, R5, 0x1c5 ;  /* 0x000001c505007836 */ /* 0x001fc60000000000 */
[----:B------:R0:W-:Y:S01]  /*1cbf0*/  STL [R1+0xc0], R10 ;  /* 0x0000c00a01007387 */ /* 0x0001e20000100800 */
[----:B-1----:R-:W-:-:S03]  /*1cc00*/  VIADD R11, R5, 0x1c6 ;  /* 0x000001c6050b7836 */ /* 0x002fc60000000000 */
[----:B------:R1:W-:Y:S01]  /*1cc10*/  STL [R1+0xc4], R0 ;  /* 0x0000c40001007387 */ /* 0x0003e20000100800 */
[----:B0-----:R-:W-:-:S03]  /*1cc20*/  VIADD R10, R5, 0x1c7 ;  /* 0x000001c7050a7836 */ /* 0x001fc60000000000 */
[----:B------:R0:W-:Y:S01]  /*1cc30*/  STL [R1+0xc8], R11 ;  /* 0x0000c80b01007387 */ /* 0x0001e20000100800 */
[----:B-1----:R-:W-:-:S03]  /*1cc40*/  VIADD R0, R5, 0x1c8 ;  /* 0x000001c805007836 */ /* 0x002fc60000000000 */
[----:B------:R1:W-:Y:S01]  /*1cc50*/  STL [R1+0xcc], R10 ;  /* 0x0000cc0a01007387 */ /* 0x0003e20000100800 */
[----:B------:R-:W-:-:S03]  /*1cc60*/  LOP3.LUT R3, R3, 0xf7ffffff, RZ, 0xc0, !PT ;  /* 0xf7ffffff03037812 */ /* 0x000fc600078ec0ff */
[----:B------:R2:W-:Y:S01]  /*1cc70*/  STL [R1+0xd0], R0 ;  /* 0x0000d00001007387 */ /* 0x0005e20000100800 */
[C---:B0-----:R-:W-:Y:S02]  /*1cc80*/  VIADD R11, R5.reuse, 0x1c9 ;  /* 0x000001c9050b7836 */ /* 0x041fe40000000000 */
[----:B-1----:R-:W-:-:S03]  /*1cc90*/  VIADD R10, R5, 0x1ca ;  /* 0x000001ca050a7836 */ /* 0x002fc60000000000 */
[----:B------:R0:W-:Y:S01]  /*1cca0*/  STL [R1+0xd4], R11 ;  /* 0x0000d40b01007387 */ /* 0x0001e20000100800 */
[----:B--2---:R-:W-:-:S03]  /*1ccb0*/  VIADD R0, R5, 0x1cb ;  /* 0x000001cb05007836 */ /* 0x004fc60000000000 */
[----:B------:R1:W-:Y:S01]  /*1ccc0*/  STL [R1+0xd8], R10 ;  /* 0x0000d80a01007387 */ /* 0x0003e20000100800 */
[----:B------:R-:W-:-:S03]  /*1ccd0*/  @P1 LOP3.LUT R3, R3, 0x8000000, RZ, 0xfc, !PT ;  /* 0x0800000003031812 */ /* 0x000fc600078efcff */
[----:B------:R2:W-:Y:S01]  /*1cce0*/  STL [R1+0xdc], R0 ;  /* 0x0000dc0001007387 */ /* 0x0005e20000100800 */
[C---:B0-----:R-:W-:Y:S02]  /*1ccf0*/  VIADD R11, R5.reuse, 0x1cc ;  /* 0x000001cc050b7836 */ /* 0x041fe40000000000 */
[----:B-1----:R-:W-:-:S03]  /*1cd00*/  VIADD R10, R5, 0x1cd ;  /* 0x000001cd050a7836 */ /* 0x002fc60000000000 */
[----:B------:R0:W-:Y:S01]  /*1cd10*/  STL [R1+0xe0], R11 ;  /* 0x0000e00b01007387 */ /* 0x0001e20000100800 */
[----:B--2---:R-:W-:Y:S01]  /*1cd20*/  VIADD R0, R5, 0x1ce ;  /* 0x000001ce05007836 */ /* 0x004fe20000000000 */
[----:B------:R-:W-:Y:S02]  /*1cd30*/  LOP3.LUT R3, R3, 0xfbffffff, RZ, 0xc0, !PT ;  /* 0xfbffffff03037812 */ /* 0x000fe400078ec0ff */
[----:B------:R1:W-:Y:S04]  /*1cd40*/  STL [R1+0xe4], R10 ;  /* 0x0000e40a01007387 */ /* 0x0003e80000100800 */
[----:B------:R2:W-:Y:S01]  /*1cd50*/  STL [R1+0xe8], R0 ;  /* 0x0000e80001007387 */ /* 0x0005e20000100800 */
[----:B0-----:R-:W-:Y:S01]  /*1cd60*/  VIADD R11, R5, 0x1cf ;  /* 0x000001cf050b7836 */ /* 0x001fe20000000000 */
[----:B------:R-:W-:Y:S01]  /*1cd70*/  @P0 LOP3.LUT R3, R3, 0x4000000, RZ, 0xfc, !PT ;  /* 0x0400000003030812 */ /* 0x000fe200078efcff */
[C---:B-1----:R-:W-:Y:S01]  /*1cd80*/  VIADD R10, R5.reuse, 0x1d0 ;  /* 0x000001d0050a7836 */ /* 0x042fe20000000000 */
[----:B------:R-:W-:Y:S01]  /*1cd90*/  ISETP.LT.AND P0, PT, R250, UR61, !P6 ;  /* 0x0000003dfa007c0c */ /* 0x000fe2000f701270 */
[----:B--2---:R-:W-:Y:S01]  /*1cda0*/  VIADD R0, R5, 0x1d1 ;  /* 0x000001d105007836 */ /* 0x004fe20000000000 */
[----:B------:R0:W-:Y:S01]  /*1cdb0*/  STL [R1+0xec], R11 ;  /* 0x0000ec0b01007387 */ /* 0x0001e20000100800 */
[----:B------:R-:W-:-:S02]  /*1cdc0*/  ISETP.LT.AND P2, PT, R242, UR32, !P6 ;  /* 0x00000020f2007c0c */ /* 0x000fc4000f741270 */
[----:B------:R-:W-:Y:S01]  /*1cdd0*/  LOP3.LUT R3, R3, 0xfdffffff, RZ, 0xc0, !PT ;  /* 0xfdffffff03037812 */ /* 0x000fe200078ec0ff */
[----:B------:R1:W-:Y:S01]  /*1cde0*/  STL [R1+0xf0], R10 ;  /* 0x0000f00a01007387 */ /* 0x0003e20000100800 */
[----:B------:R-:W-:Y:S01]  /*1cdf0*/  ISETP.LT.AND P1, PT, R251, UR33, !P6 ;  /* 0x00000021fb007c0c */ /* 0x000fe2000f721270 */
[C---:B------:R-:W-:Y:S01]  /*1ce00*/  VIADD R250, R5.reuse, 0xe ;  /* 0x0000000e05fa7836 */ /* 0x040fe20000000000 */
[----:B------:R-:W-:Y:S01]  /*1ce10*/  ULDC UR61, c[0x0][0x22c] ;  /* 0x00008b00003d7ab9 */ /* 0x000fe20000000800 */
[----:B------:R2:W-:Y:S01]  /*1ce20*/  STL [R1+0xf4], R0 ;  /* 0x0000f40001007387 */ /* 0x0005e20000100800 */
[----:B0-----:R-:W-:Y:S02]  /*1ce30*/  VIADD R11, R5, 0x1d2 ;  /* 0x000001d2050b7836 */ /* 0x001fe40000000000 */
[----:B------:R-:W-:Y:S01]  /*1ce40*/  @P0 LOP3.LUT R3, R3, 0x2000000, RZ, 0xfc, !PT ;  /* 0x0200000003030812 */ /* 0x000fe200078efcff */
[C---:B------:R-:W-:Y:S01]  /*1ce50*/  VIADD R242, R5.reuse, 0xf ;  /* 0x0000000f05f27836 */ /* 0x040fe20000000000 */
[----:B------:R-:W-:Y:S01]  /*1ce60*/  ULDC UR32, c[0x0][0x22c] ;  /* 0x00008b0000207ab9 */ /* 0x000fe20000000800 */
[C---:B-1----:R-:W-:Y:S01]  /*1ce70*/  VIADD R10, R5.reuse, 0x1d3 ;  /* 0x000001d3050a7836 */ /* 0x042fe20000000000 */
[----:B------:R0:W-:Y:S01]  /*1ce80*/  STL [R1+0xf8], R11 ;  /* 0x0000f80b01007387 */ /* 0x0001e20000100800 */
[C---:B------:R-:W-:Y:S01]  /*1ce90*/  VIADD R251, R5.reuse, 0xc ;  /* 0x0000000c05fb7836 */ /* 0x040fe20000000000 */
[----:B------:R-:W-:Y:S01]  /*1cea0*/  ULDC UR33, c[0x0][0x22c] ;  /* 0x00008b0000217ab9 */ /* 0x000fe20000000800 */
[C---:B--2---:R-:W-:Y:S01]  /*1ceb0*/  VIADD R0, R5.reuse, 0x1d4 ;  /* 0x000001d405007836 */ /* 0x044fe20000000000 */
[----:B------:R1:W-:Y:S04]  /*1cec0*/  STL [R1+0xfc], R10 ;  /* 0x0000fc0a01007387 */ /* 0x0003e80000100800 */
[----:B------:R2:W-:Y:S01]  /*1ced0*/  STL [R1+0x100], R0 ;  /* 0x0001000001007387 */ /* 0x0005e20000100800 */
[----:B0-----:R-:W-:-:S02]  /*1cee0*/  VIADD R11, R5, 0x1d5 ;  /* 0x000001d5050b7836 */ /* 0x001fc40000000000 */
[----:B-1----:R-:W-:-:S03]  /*1cef0*/  VIADD R10, R5, 0x1d6 ;  /* 0x000001d6050a7836 */ /* 0x002fc60000000000 */
[----:B------:R0:W-:Y:S01]  /*1cf00*/  STL [R1+0x104], R11 ;  /* 0x0001040b01007387 */ /* 0x0001e20000100800 */
[----:B--2---:R-:W-:-:S03]  /*1cf10*/  VIADD R0, R5, 0x1d7 ;  /* 0x000001d705007836 */ /* 0x004fc60000000000 */
        /* <DEDUP_REMOVED lines=10> */
[C---:B0-----:R-:W-:Y:S01]  /*1cfc0*/  VIADD R11, R5.reuse, 0x1db ;  /* 0x000001db050b7836 */ /* 0x041fe20000000000 */
[----:B------:R-:W-:Y:S01]  /*1cfd0*/  ISETP.LT.AND P0, PT, R242, UR5, !P6 ;  /* 0x00000005f2007c0c */ /* 0x000fe2000f701270 */
[----:B-1----:R-:W-:-:S03]  /*1cfe0*/  VIADD R10, R5, 0x1dc ;  /* 0x000001dc050a7836 */ /* 0x002fc60000000000 */
[----:B------:R0:W-:Y:S01]  /*1cff0*/  STL [R1+0x11c], R11 ;  /* 0x00011c0b01007387 */ /* 0x0001e20000100800 */
[----:B--2---:R-:W-:Y:S01]  /*1d000*/  VIADD R0, R5, 0x1dd ;  /* 0x000001dd05007836 */ /* 0x004fe20000000000 */
[----:B------:R-:W-:Y:S02]  /*1d010*/  LOP3.LUT R3, R3, 0xff7fffff, RZ, 0xc0, !PT ;  /* 0xff7fffff03037812 */ /* 0x000fe400078ec0ff */
[----:B------:R1:W-:Y:S01]  /*1d020*/  STL [R1+0x120], R10 ;  /* 0x0001200a01007387 */ /* 0x0003e20000100800 */
[C---:B------:R-:W-:Y:S01]  /*1d030*/  VIADD R242, R5.reuse, 0xd ;  /* 0x0000000d05f27836 */ /* 0x040fe20000000000 */
[----:B------:R-:W-:Y:S02]  /*1d040*/  ULDC UR5, c[0x0][0x22c] ;  /* 0x00008b0000057ab9 */ /* 0x000fe40000000800 */
[----:B------:R2:W-:Y:S01]  /*1d050*/  STL [R1+0x124], R0 ;  /* 0x0001240001007387 */ /* 0x0005e20000100800 */
[----:B0-----:R-:W-:Y:S01]  /*1d060*/  VIADD R11, R5, 0x1de ;  /* 0x000001de050b7836 */ /* 0x001fe20000000000 */
[----:B------:R-:W-:Y:S01]  /*1d070*/  @P1 LOP3.LUT R3, R3, 0x800000, RZ, 0xfc, !PT ;  /* 0x0080000003031812 */ /* 0x000fe200078efcff */
        /* <DEDUP_REMOVED lines=9> */
[----:B--2---:R-:W-:Y:S01]  /*1d110*/  VIADD R0, R5, 0x1e3 ;  /* 0x000001e305007836 */ /* 0x004fe20000000000 */
[----:B------:R-:W-:Y:S02]  /*1d120*/  @P0 LOP3.LUT R3, R3, 0x400000, RZ, 0xfc, !PT ;  /* 0x0040000003030812 */ /* 0x000fe400078efcff */
[----:B------:R1:W-:Y:S01]  /*1d130*/  STL [R1+0x138], R10 ;  /* 0x0001380a01007387 */ /* 0x0003e20000100800 */
[----:B------:R-:W-:Y:S01]  /*1d140*/  ISETP.LT.AND P0, PT, R250, UR61, !P6 ;  /* 0x0000003dfa007c0c */ /* 0x000fe2000f701270 */
[----:B------:R-:W-:Y:S02]  /*1d150*/  ULDC UR61, c[0x0][0x22c] ;  /* 0x00008b00003d7ab9 */ /* 0x000fe40000000800 */
[----:B------:R2:W-:Y:S01]  /*1d160*/  STL [R1+0x13c], R0 ;  /* 0x00013c0001007387 */ /* 0x0005e20000100800 */
[C---:B0-----:R-:W-:Y:S02]  /*1d170*/  VIADD R11, R5.reuse, 0x1e4 ;  /* 0x000001e4050b7836 */ /* 0x041fe40000000000 */
[----:B-1----:R-:W-:-:S03]  /*1d180*/  VIADD R10, R5, 0x1e5 ;  /* 0x000001e5050a7836 */ /* 0x002fc60000000000 */
[----:B------:R0:W-:Y:S01]  /*1d190*/  STL [R1+0x140], R11 ;  /* 0x0001400b01007387 */ /* 0x0001e20000100800 */
[----:B--2---:R-:W-:-:S03]  /*1d1a0*/  VIADD R0, R5, 0x1e6 ;  /* 0x000001e605007836 */ /* 0x004fc60000000000 */
[----:B------:R1:W-:Y:S01]  /*1d1b0*/  STL [R1+0x144], R10 ;  /* 0x0001440a01007387 */ /* 0x0003e20000100800 */
[----:B------:R-:W-:-:S03]  /*1d1c0*/  ISETP.LT.AND P2, PT, R242, UR32, !P6 ;  /* 0x00000020f2007c0c */ /* 0x000fc6000f741270 */
[----:B------:R2:W-:Y:S01]  /*1d1d0*/  STL [R1+0x148], R0 ;  /* 0x0001480001007387 */ /* 0x0005e20000100800 */
[----:B0-----:R-:W-:Y:S01]  /*1d1e0*/  VIADD R11, R5, 0x1e7 ;  /* 0x000001e7050b7836 */ /* 0x001fe20000000000 */
[----:B------:R-:W-:Y:S01]  /*1d1f0*/  LOP3.LUT R3, R3, 0xffdfffff, RZ, 0xc0, !PT ;  /* 0xffdfffff03037812 */ /* 0x000fe200078ec0ff */
[----:B-1----:R-:W-:-:S03]  /*1d200*/  VIADD R10, R5, 0x1e8 ;  /* 0x000001e8050a7836 */ /* 0x002fc60000000000 */
[----:B------:R0:W-:Y:S01]  /*1d210*/  STL [R1+0x14c], R11 ;  /* 0x00014c0b01007387 */ /* 0x0001e20000100800 */
[----:B------:R-:W-:Y:S01]  /*1d220*/  ISETP.LT.AND P1, PT, R251, UR33, !P6 ;  /* 0x00000021fb007c0c */ /* 0x000fe2000f721270 */
[C---:B------:R-:W-:Y:S01]  /*1d230*/  VIADD R242, R5.reuse, 0xb ;  /* 0x0000000b05f27836 */ /* 0x040fe20000000000 */
[----:B------:R-:W-:Y:S01]  /*1d240*/  ULDC UR32, c[0x0][0x22c] ;  /* 0x00008b0000207ab9 */ /* 0x000fe20000000800 */
[----:B--2---:R-:W-:Y:S01]  /*1d250*/  VIADD R0, R5, 0x1e9 ;  /* 0x000001e905007836 */ /* 0x004fe20000000000 */
[----:B------:R1:W-:Y:S01]  /*1d260*/  STL [R1+0x150], R10 ;  /* 0x0001500a01007387 */ /* 0x0003e20000100800 */
[----:B------:R-:W-:Y:S01]  /*1d270*/  @P0 LOP3.LUT R3, R3, 0x200000, RZ, 0xfc, !PT ;  /* 0x0020000003030812 */ /* 0x000fe200078efcff */
[C---:B0-----:R-:W-:Y:S02]  /*1d280*/  VIADD R11, R5.reuse, 0x1ea ;  /* 0x000001ea050b7836 */ /* 0x041fe40000000000 */
[----:B------:R0:W-:Y:S01]  /*1d290*/  STL [R1+0x154], R0 ;  /* 0x0001540001007387 */ /* 0x0001e20000100800 */
[C---:B------:R-:W-:Y:S01]  /*1d2a0*/  VIADD R251, R5.reuse, 0xa ;  /* 0x0000000a05fb7836 */ /* 0x040fe20000000000 */
[----:B------:R-:W-:Y:S01]  /*1d2b0*/  ULDC UR33, c[0x0][0x22c] ;  /* 0x00008b0000217ab9 */ /* 0x000fe20000000800 */
[----:B-1----:R-:W-:Y:S01]  /*1d2c0*/  VIADD R10, R5, 0x1eb ;  /* 0x000001eb050a7836 */ /* 0x002fe20000000000 */
[----:B------:R1:W-:Y:S01]  /*1d2d0*/  STL [R1+0x158], R11 ;  /* 0x0001580b01007387 */ /* 0x0003e20000100800 */
[----:B------:R-:W-:Y:S01]  /*1d2e0*/  LOP3.LUT R3, R3, 0xffefffff, RZ, 0xc0, !PT ;  /* 0xffefffff03037812 */ /* 0x000fe200078ec0ff */
[----:B0-----:R-:W-:-:S02]  /*1d2f0*/  VIADD R0, R5, 0x1ec ;  /* 0x000001ec05007836 */ /* 0x001fc40000000000 */
[----:B------:R0:W-:Y:S01]  /*1d300*/  STL [R1+0x15c], R10 ;  /* 0x00015c0a01007387 */ /* 0x0001e20000100800 */
[----:B------:R-:W-:Y:S01]  /*1d310*/  @P2 LOP3.LUT R3, R3, 0x100000, RZ, 0xfc, !PT ;  /* 0x0010000003032812 */ /* 0x000fe200078efcff */
[C---:B-1----:R-:W-:Y:S02]  /*1d320*/  VIADD R11, R5.reuse, 0x1ed ;  /* 0x000001ed050b7836 */ /* 0x042fe40000000000 */
[----:B------:R1:W-:Y:S01]  /*1d330*/  STL [R1+0x160], R0 ;  /* 0x0001600001007387 */ /* 0x0003e20000100800 */
[----:B0-----:R-:W-:-:S03]  /*1d340*/  VIADD R10, R5, 0x1ee ;  /* 0x000001ee050a7836 */ /* 0x001fc60000000000 */
[----:B------:R0:W-:Y:S01]  /*1d350*/  STL [R1+0x164], R11 ;  /* 0x0001640b01007387 */ /* 0x0001e20000100800 */
[----:B-1----:R-:W-:-:S03]  /*1d360*/  VIADD R0, R5, 0x1ef ;  /* 0x000001ef05007836 */ /* 0x002fc60000000000 */
[----:B------:R1:W-:Y:S01]  /*1d370*/  STL [R1+0x168], R10 ;  /* 0x0001680a01007387 */ /* 0x0003e20000100800 */
[----:B------:R-:W-:Y:S02]  /*1d380*/  ISETP.LT.AND P0, PT, R242, UR5, !P6 ;  /* 0x00000005f2007c0c */ /* 0x000fe4000f701270 */
[----:B------:R-:W-:Y:S01]  /*1d390*/  LOP3.LUT R3, R3, 0xfff7ffff, RZ, 0xc0, !PT ;  /* 0xfff7ffff03037812 */ /* 0x000fe200078ec0ff */
[----:B------:R2:W-:Y:S01]  /*1d3a0*/  STL [R1+0x16c], R0 ;  /* 0x00016c0001007387 */ /* 0x0005e20000100800 */
[C---:B0-----:R-:W-:Y:S01]  /*1d3b0*/  VIADD R11, R5.reuse, 0x1f0 ;  /* 0x000001f0050b7836 */ /* 0x041fe20000000000 */
[----:B------:R-:W-:Y:S01]  /*1d3c0*/  ULDC UR5, c[0x0][0x22c] ;  /* 0x00008b0000057ab9 */ /* 0x000fe20000000800 */
[----:B-1----:R-:W-:-:S03]  /*1d3d0*/  VIADD R10, R5, 0x1f1 ;  /* 0x000001f1050a7836 */ /* 0x002fc60000000000 */
[----:B------:R0:W-:Y:S01]  /*1d3e0*/  STL [R1+0x170], R11 ;  /* 0x0001700b01007387 */ /* 0x0001e20000100800 */
[----:B--2---:R-:W-:Y:S01]  /*1d3f0*/  VIADD R0, R5, 0x1f2 ;  /* 0x000001f205007836 */ /* 0x004fe20000000000 */
[----:B------:R-:W-:Y:S02]  /*1d400*/  @P1 LOP3.LUT R3, R3, 0x80000, RZ, 0xfc, !PT ;  /* 0x0008000003031812 */ /* 0x000fe400078efcff */
[----:B------:R1:W-:Y:S01]  /*1d410*/  STL [R1+0x174], R10 ;  /* 0x0001740a01007387 */ /* 0x0003e20000100800 */
[----:B------:R-:W-:-:S03]  /*1d420*/  VIADD R242, R5, 0x9 ;  /* 0x0000000905f27836 */ /* 0x000fc60000000000 */
[----:B------:R2:W-:Y:S01]  /*1d430*/  STL [R1+0x178], R0 ;  /* 0x0001780001007387 */ /* 0x0005e20000100800 */
[----:B0-----:R-:W-:Y:S01]  /*1d440*/  VIADD R11, R5, 0x1f3 ;  /* 0x000001f3050b7836 */ /* 0x001fe20000000000 */
[----:B------:R-:W-:Y:S01]  /*1d450*/  LOP3.LUT R3, R3, 0xfffbffff, RZ, 0xc0, !PT ;  /* 0xfffbffff03037812 */ /* 0x000fe200078ec0ff */
[----:B-1----:R-:W-:-:S03]  /*1d460*/  VIADD R10, R5, 0x1f4 ;  /* 0x000001f4050a7836 */ /* 0x002fc60000000000 */
[----:B------:R-:W-:Y:S01]  /*1d470*/  STL [R1+0x17c], R11 ;  /* 0x00017c0b01007387 */ /* 0x000fe20000100800 */
[----:B--2---:R-:W-:-:S03]  /*1d480*/  VIADD R0, R5, 0x1f5 ;  /* 0x000001f505007836 */ /* 0x004fc60000000000 */
[----:B------:R-:W-:Y:S01]  /*1d490*/  STL [R1+0x180], R10 ;  /* 0x0001800a01007387 */ /* 0x000fe20000100800 */
[----:B------:R-:W-:Y:S02]  /*1d4a0*/  @P0 LOP3.LUT R3, R3, 0x40000, RZ, 0xfc, !PT ;  /* 0x0004000003030812 */ /* 0x000fe400078efcff */
[----:B------:R-:W-:Y:S01]  /*1d4b0*/  ISETP.LT.AND P0, PT, R251, UR61, !P6 ;  /* 0x0000003dfb007c0c */ /* 0x000fe2000f701270 */
[----:B------:R0:W-:Y:S01]  /*1d4c0*/  STL [R1+0x184], R0 ;  /* 0x0001840001007387 */ /* 0x0001e20000100800 */
[----:B------:R-:W-:Y:S01]  /*1d4d0*/  ISETP.LT.AND P2, PT, R242, UR32, !P6 ;  /* 0x00000020f2007c0c */ /* 0x000fe2000f741270 */
[----:B------:R-:W-:Y:S01]  /*1d4e0*/  ULDC UR61, c[0x0][0x22c] ;  /* 0x00008b00003d7ab9 */ /* 0x000fe20000000800 */
[----:B------:R-:W-:Y:S01]  /*1d4f0*/  LOP3.LUT R3, R3, 0xfffdffff, RZ, 0xc0, !PT ;  /* 0xfffdffff03037812 */ /* 0x000fe200078ec0ff */
[----:B------:R-:W2:Y:S01]  /*1d500*/  LDL.LU R250, [R1+0xfa8] ;  /* 0x000fa80001fa7983 */ /* 0x000ea20000300800 */
[----:B------:R-:W-:-:S03]  /*1d510*/  ULDC UR32, c[0x0][0x22c] ;  /* 0x00008b0000207ab9 */ /* 0x000fc60000000800 */
[----:B------:R-:W3:Y:S04]  /*1d520*/  LDL.LU R251, [R1+0xfa4] ;  /* 0x000fa40001fb7983 */ /* 0x000ee80000300800 */
[----:B------:R-:W4:Y:S01]  /*1d530*/  LDL.LU R242, [R1+0xfa0] ;  /* 0x000fa00001f27983 */ /* 0x000f220000300800 */
[----:B------:R-:W-:-:S04]  /*1d540*/  @P0 LOP3.LUT R3, R3, 0x20000, RZ, 0xfc, !PT ;  /* 0x0002000003030812 */ /* 0x000fc800078efcff */
[----:B------:R-:W-:-:S04]  /*1d550*/  LOP3.LUT R3, R3, 0xfffeffff, RZ, 0xc0, !PT ;  /* 0xfffeffff03037812 */ /* 0x000fc800078ec0ff */
[----:B------:R-:W-:-:S04]  /*1d560*/  @P2 LOP3.LUT R3, R3, 0x10000, RZ, 0xfc, !PT ;  /* 0x0001000003032812 */ /* 0x000fc800078efcff */
[----:B------:R-:W-:Y:S02]  /*1d570*/  LOP3.LUT R3, R3, 0xffff7fff, RZ, 0xc0, !PT ;  /* 0xffff7fff03037812 */ /* 0x000fe400078ec0ff */
[----:B------:R-:W-:Y:S01]  /*1d580*/  ISETP.LT.AND P2, PT, R249, UR32, !P6 ;  /* 0x00000020f9007c0c */ /* 0x000fe2000f741270 */
[C---:B------:R-:W-:Y:S01]  /*1d590*/  VIADD R245, R5.reuse, 0x1 ;  /* 0x0000000105f57836 */ /* 0x040fe20000000000 */
[----:B------:R-:W-:Y:S01]  /*1d5a0*/  ULDC UR32, c[0x0][0x22c] ;  /* 0x00008b0000207ab9 */ /* 0x000fe20000000800 */
[C---:B------:R-:W-:Y:S02]  /*1d5b0*/  VIADD R21, R5.reuse, 0xbe ;  /* 0x000000be05157836 */ /* 0x040fe40000000000 */
[C---:B------:R-:W-:Y:S02]  /*1d5c0*/  VIADD R22, R5.reuse, 0xde ;  /* 0x000000de05167836 */ /* 0x040fe40000000000 */
[C---:B------:R-:W-:Y:S02]  /*1d5d0*/  VIADD R177, R5.reuse, 0xf3 ;  /* 0x000000f305b17836 */ /* 0x040fe40000000000 */
[----:B------:R-:W-:-:S02]  /*1d5e0*/  VIADD R179, R5, 0xf4 ;  /* 0x000000f405b37836 */ /* 0x000fc40000000000 */
[C---:B------:R-:W-:Y:S02]  /*1d5f0*/  VIADD R178, R5.reuse, 0xf5 ;  /* 0x000000f505b27836 */ /* 0x040fe40000000000 */
[C---:B------:R-:W-:Y:S02]  /*1d600*/  VIADD R176, R5.reuse, 0xf6 ;  /* 0x000000f605b07836 */ /* 0x040fe40000000000 */
        /* <DEDUP_REMOVED lines=35> */
[----:B------:R-:W-:Y:S01]  /*1d840*/  VIADD R141, R5, 0x11a ;  /* 0x0000011a058d7836 */ /* 0x000fe20000000000 */
[----:B----4-:R-:W-:Y:S01]  /*1d850*/  ISETP.LT.AND P1, PT, R242, UR33, !P6 ;  /* 0x00000021f2007c0c */ /* 0x010fe2000f721270 */
[----:B------:R-:W-:Y:S01]  /*1d860*/  ULDC UR33, c[0x0][0x22c] ;  /* 0x00008b0000217ab9 */ /* 0x000fe20000000800 */
[----:B------:R-:W4:Y:S01]  /*1d870*/  LDL.LU R242, [R1+0xf9c] ;  /* 0x000f9c0001f27983 */ /* 0x000f220000300800 */
[----:B---3--:R-:W-:Y:S01]  /*1d880*/  ISETP.LT.AND P0, PT, R251, UR5, !P6 ;  /* 0x00000005fb007c0c */ /* 0x008fe2000f701270 */
[----:B------:R-:W-:Y:S02]  /*1d890*/  ULDC UR5, c[0x0][0x22c] ;  /* 0x00008b0000057ab9 */ /* 0x000fe40000000800 */
[----:B------:R-:W3:Y:S07]  /*1d8a0*/  LDL.LU R251, [R1+0xf98] ;  /* 0x000f980001fb7983 */ /* 0x000eee0000300800 */
[----:B------:R-:W-:-:S04]  /*1d8b0*/  @P1 LOP3.LUT R3, R3, 0x8000, RZ, 0xfc, !PT ;  /* 0x0000800003031812 */ /* 0x000fc800078efcff */
[----:B------:R-:W-:-:S04]  /*1d8c0*/  LOP3.LUT R3, R3, 0xffffbfff, RZ, 0xc0, !PT ;  /* 0xffffbfff03037812 */ /* 0x000fc800078ec0ff */
[----:B------:R-:W-:Y:S02]  /*1d8d0*/  @P0 LOP3.LUT R3, R3, 0x4000, RZ, 0xfc, !PT ;  /* 0x0000400003030812 */ /* 0x000fe400078efcff */
[----:B--2---:R-:W-:Y:S01]  /*1d8e0*/  ISETP.LT.AND P0, PT, R250, UR61, !P6 ;  /* 0x0000003dfa007c0c */ /* 0x004fe2000f701270 */
[----:B------:R-:W-:Y:S01]  /*1d8f0*/  ULDC UR61, c[0x0][0x22c] ;  /* 0x00008b00003d7ab9 */ /* 0x000fe20000000800 */
[----:B------:R-:W-:Y:S01]  /*1d900*/  LOP3.LUT R3, R3, 0xffffdfff, RZ, 0xc0, !PT ;  /* 0xffffdfff03037812 */ /* 0x000fe200078ec0ff */
[----:B------:R-:W2:Y:S01]  /*1d910*/  LDL.LU R250, [R1+0xf94] ;  /* 0x000f940001fa7983 */ /* 0x000ea20000300800 */
[----:B------:R-:W-:Y:S01]  /*1d920*/  ISETP.LT.AND P1, PT, R248, UR33, !P6 ;  /* 0x00000021f8007c0c */ /* 0x000fe2000f721270 */
[----:B------:R-:W-:-:S08]  /*1d930*/  ULDC UR33, c[0x0][0x22c] ;  /* 0x00008b0000217ab9 */ /* 0x000fd00000000800 */
[----:B------:R-:W-:Y:S01]  /*1d940*/  @P0 LOP3.LUT R3, R3, 0x2000, RZ, 0xfc, !PT ;  /* 0x0000200003030812 */ /* 0x000fe200078efcff */
[----:B------:R-:W2:Y:S03]  /*1d950*/  LDL.LU R249, [R1+0xf90] ;  /* 0x000f900001f97983 */ /* 0x000ea60000300800 */
[----:B------:R-:W-:Y:S01]  /*1d960*/  LOP3.LUT R3, R3, 0xffffefff, RZ, 0xc0, !PT ;  /* 0xffffefff03037812 */ /* 0x000fe200078ec0ff */
[----:B------:R-:W2:Y:S03]  /*1d970*/  LDL.LU R248, [R1+0xf8c] ;  /* 0x000f8c0001f87983 */ /* 0x000ea60000300800 */
[----:B------:R-:W-:Y:S02]  /*1d980*/  @P2 LOP3.LUT R3, R3, 0x1000, RZ, 0xfc, !PT ;  /* 0x0000100003032812 */ /* 0x000fe400078efcff */
[----:B------:R-:W-:Y:S01]  /*1d990*/  ISETP.LT.AND P0, PT, R247, UR5, !P6 ;  /* 0x00000005f7007c0c */ /* 0x000fe2000f701270 */
[----:B------:R-:W-:Y:S01]  /*1d9a0*/  ULDC UR5, c[0x0][0x22c] ;  /* 0x00008b0000057ab9 */ /* 0x000fe20000000800 */
[----:B------:R-:W-:Y:S01]  /*1d9b0*/  LOP3.LUT R3, R3, 0xfffff7ff, RZ, 0xc0, !PT ;  /* 0xfffff7ff03037812 */ /* 0x000fe200078ec0ff */
[C---:B------:R-:W-:Y:S01]  /*1d9c0*/  VIADD R140, R5.reuse, 0x11c ;  /* 0x0000011c058c7836 */ /* 0x040fe20000000000 */
[----:B------:R-:W-:Y:S01]  /*1d9d0*/  ISETP.LT.AND P4, PT, R5, UR33, !P6 ;  /* 0x0000002105007c0c */ /* 0x000fe2000f781270 */
[----:B------:R-:W-:Y:S01]  /*1d9e0*/  ULDC UR33, c[0x0][0x22c] ;  /* 0x00008b0000217ab9 */ /* 0x000fe20000000800 */
[----:B------:R-:W-:Y:S01]  /*1d9f0*/  @P1 LOP3.LUT R3, R3, 0x800, RZ, 0xfc, !PT ;  /* 0x0000080003031812 */ /* 0x000fe200078efcff */
[----:B------:R-:W-:Y:S01]  /*1da00*/  VIADD R138, R5, 0x11b ;  /* 0x0000011b058a7836 */ /* 0x000fe20000000000 */
[----:B------:R-:W2:Y:S02]  /*1da10*/  LDL.LU R247, [R1+0xf88] ;  /* 0x000f880001f77983 */ /* 0x000ea40000300800 */
[----:B------:R-:W-:-:S04]  /*1da20*/  LOP3.LUT R3, R3, 0xfffffbff, RZ, 0xc0, !PT ;  /* 0xfffffbff03037812 */ /* 0x000fc800078ec0ff */
[----:B------:R-:W-:Y:S02]  /*1da30*/  @P0 LOP3.LUT R3, R3, 0x400, RZ, 0xfc, !PT ;  /* 0x0000040003030812 */ /* 0x000fe400078efcff */
[----:B------:R-:W-:Y:S01]  /*1da40*/  ISETP.LT.AND P0, PT, R246, UR61, !P6 ;  /* 0x0000003df6007c0c */ /* 0x000fe2000f701270 */
[----:B------:R-:W-:Y:S01]  /*1da50*/  ULDC UR61, c[0x0][0x22c] ;  /* 0x00008b00003d7ab9 */ /* 0x000fe20000000800 */
[----:B------:R-:W-:Y:S01]  /*1da60*/  LOP3.LUT R3, R3, 0xfffffdff, RZ, 0xc0, !PT ;  /* 0xfffffdff03037812 */ /* 0x000fe200078ec0ff */
[----:B------:R-:W-:Y:S01]  /*1da70*/  VIADD R139, R5, 0x11d ;  /* 0x0000011d058b7836 */ /* 0x000fe20000000000 */
[----:B------:R-:W-:Y:S01]  /*1da80*/  ISETP.LT.AND P1, PT, R245, UR32, !P6 ;  /* 0x00000020f5007c0c */ /* 0x000fe2000f721270 */
[----:B------:R-:W-:Y:S01]  /*1da90*/  ULDC UR32, c[0x0][0x22c] ;  /* 0x00008b0000207ab9 */ /* 0x000fe20000000800 */
[----:B------:R-:W-:Y:S01]  /*1daa0*/  VIADD R9, R5, 0x11e ;  /* 0x0000011e05097836 */ /* 0x000fe20000000000 */
[----:B------:R-:W-:Y:S01]  /*1dab0*/  ISETP.LT.AND P2, PT, R241, UR32, !P6 ;  /* 0x00000020f1007c0c */ /* 0x000fe2000f741270 */
[----:B------:R-:W-:Y:S01]  /*1dac0*/  ULDC UR32, c[0x0][0x22c] ;  /* 0x00008b0000207ab9 */ /* 0x000fe20000000800 */
[C---:B------:R-:W-:Y:S01]  /*1dad0*/  VIADD R135, R5.reuse, 0x11f ;  /* 0x0000011f05877836 */ /* 0x040fe20000000000 */
[----:B------:R-:W2:Y:S01]  /*1dae0*/  LDL.LU R246, [R1+0xf84] ;  /* 0x000f840001f67983 */ /* 0x000ea20000300800 */
[----:B------:R-:W-:-:S02]  /*1daf0*/  VIADD R137, R5, 0x120 ;  /* 0x0000012005897836 */ /* 0x000fc40000000000 */
[C---:B------:R-:W-:Y:S01]  /*1db00*/  VIADD R136, R5.reuse, 0x121 ;  /* 0x0000012105887836 */ /* 0x040fe20000000000 */
[----:B------:R-:W2:Y:S01]  /*1db10*/  LDL.LU R245, [R1+0xf80] ;  /* 0x000f800001f57983 */ /* 0x000ea20000300800 */
        /* <DEDUP_REMOVED lines=13> */
[----:B----4-:R-:W-:-:S04]  /*1dbf0*/  LOP3.LUT R242, R242, 0xfffffffd, RZ, 0xc0, !PT ;  /* 0xfffffffdf2f27812 */ /* 0x010fc800078ec0ff */
[----:B------:R-:W-:Y:S02]  /*1dc00*/  @P0 LOP3.LUT R242, R242, 0x2, RZ, 0xfc, !PT ;  /* 0x00000002f2f20812 */ /* 0x000fe400078efcff */
[----:B------:R-:W-:Y:S01]  /*1dc10*/  ISETP.LT.AND P0, PT, R252, UR5, !P6 ;  /* 0x00000005fc007c0c */ /* 0x000fe2000f701270 */
[----:B------:R-:W-:Y:S01]  /*1dc20*/  ULDC UR5, c[0x0][0x22c] ;  /* 0x00008b0000057ab9 */ /* 0x000fe20000000800 */
[----:B------:R-:W-:Y:S01]  /*1dc30*/  LOP3.LUT R242, R242, 0xfffffffe, RZ, 0xc0, !PT ;  /* 0xfffffffef2f27812 */ /* 0x000fe200078ec0ff */
[----:B------:R-:W-:Y:S01]  /*1dc40*/  VIADD R119, R5, 0x12f ;  /* 0x0000012f05777836 */ /* 0x000fe20000000000 */
[----:B---3--:R-:W-:Y:S01]  /*1dc50*/  LOP3.LUT R251, R251, 0x7fffffff, RZ, 0xc0, !PT ;  /* 0x7ffffffffbfb7812 */ /* 0x008fe200078ec0ff */
[----:B------:R-:W-:Y:S01]  /*1dc60*/  VIADD R121, R5, 0x130 ;  /* 0x0000013005797836 */ /* 0x000fe20000000000 */
[----:B------:R-:W3:Y:S07]  /*1dc70*/  LDL.LU R252, [R1+0x9a4] ;  /* 0x0009a40001fc7983 */ /* 0x000eee0000300800 */
[----:B------:R-:W-:-:S02]  /*1dc80*/  @P0 LOP3.LUT R3, R3, 0x200, RZ, 0xfc, !PT ;  /* 0x0000020003030812 */ /* 0x000fc400078efcff */
[----:B------:R-:W-:Y:S01]  /*1dc90*/  ISETP.LT.AND P0, PT, R239, UR61, !P6 ;  /* 0x0000003def007c0c */ /* 0x000fe2000f701270 */
[----:B------:R-:W-:Y:S01]  /*1dca0*/  ULDC UR61, c[0x0][0x22c] ;  /* 0x00008b00003d7ab9 */ /* 0x000fe20000000800 */
[----:B------:R-:W-:Y:S01]  /*1dcb0*/  LOP3.LUT R3, R3, 0xfffffeff, RZ, 0xc0, !PT ;  /* 0xfffffeff03037812 */ /* 0x000fe200078ec0ff */
[C---:B------:R-:W-:Y:S01]  /*1dcc0*/  VIADD R120, R5.reuse, 0x131 ;  /* 0x0000013105787836 */ /* 0x040fe20000000000 */
[----:B------:R-:W-:Y:S01]  /*1dcd0*/  @P1 LOP3.LUT R242, R242, 0x1, RZ, 0xfc, !PT ;  /* 0x00000001f2f21812 */ /* 0x000fe200078efcff */
[C---:B------:R-:W-:Y:S01]  /*1dce0*/  VIADD R118, R5.reuse, 0x132 ;  /* 0x0000013205767836 */ /* 0x040fe20000000000 */
[----:B------:R-:W-:Y:S01]  /*1dcf0*/  ISETP.LT.AND P1, PT, R240, UR33, !P6 ;  /* 0x00000021f0007c0c */ /* 0x000fe2000f721270 */
[----:B------:R-:W-:Y:S01]  /*1dd00*/  ULDC UR33, c[0x0][0x22c] ;  /* 0x00008b0000217ab9 */ /* 0x000fe20000000800 */
[----:B--2---:R-:W-:Y:S01]  /*1dd10*/  LOP3.LUT R250, R250, 0x7fffffff, RZ, 0xc0, !PT ;  /* 0x7ffffffffafa7812 */ /* 0x004fe200078ec0ff */
[----:B------:R-:W-:Y:S01]  /*1dd20*/  VIADD R115, R5, 0x133 ;  /* 0x0000013305737836 */ /* 0x000fe20000000000 */
[----:B------:R-:W2:Y:S03]  /*1dd30*/  LDL.LU R239, [R1+0x9a8] ;  /* 0x0009a80001ef7983 */ /* 0x000ea60000300800 */
[----:B------:R-:W-:Y:S01]  /*1dd40*/  @P0 LOP3.LUT R3, R3, 0x100, RZ, 0xfc, !PT ;  /* 0x0000010003030812 */ /* 0x000fe200078efcff */
[----:B------:R-:W-:Y:S01]  /*1dd50*/  VIADD R117, R5, 0x134 ;  /* 0x0000013405757836 */ /* 0x000fe20000000000 */
[----:B------:R-:W-:Y:S01]  /*1dd60*/  LOP3.LUT R249, R249, 0x7fffffff, RZ, 0xc0, !PT ;  /* 0x7ffffffff9f97812 */ /* 0x000fe200078ec0ff */
[----:B------:R-:W-:Y:S01]  /*1dd70*/  VIADD R116, R5, 0x135 ;  /* 0x0000013505747836 */ /* 0x000fe20000000000 */
[----:B------:R-:W-:Y:S01]  /*1dd80*/  LOP3.LUT R3, R3, 0xffffff7f, RZ, 0xc0, !PT ;  /* 0xffffff7f03037812 */ /* 0x000fe200078ec0ff */
[C---:B------:R-:W-:Y:S01]  /*1dd90*/  VIADD R114, R5.reuse, 0x136 ;  /* 0x0000013605727836 */ /* 0x040fe20000000000 */
[----:B------:R-:W-:Y:S01]  /*1dda0*/  LOP3.LUT R248, R248, 0x7fffffff, RZ, 0xc0, !PT ;  /* 0x7ffffffff8f87812 */ /* 0x000fe200078ec0ff */
[----:B------:R-:W-:Y:S01]  /*1ddb0*/  VIADD R111, R5, 0x137 ;  /* 0x00000137056f7836 */ /* 0x000fe20000000000 */
[----:B------:R-:W-:Y:S01]  /*1ddc0*/  @P2 LOP3.LUT R3, R3, 0x80, RZ, 0xfc, !PT ;  /* 0x0000008003032812 */ /* 0x000fe200078efcff */
[----:B------:R-:W-:Y:S01]  /*1ddd0*/  VIADD R113, R5, 0x138 ;  /* 0x0000013805717836 */ /* 0x000fe20000000000 */
[----:B------:R-:W-:Y:S01]  /*1dde0*/  ISETP.LT.AND P0, PT, R238, UR5, !P6 ;  /* 0x00000005ee007c0c */ /* 0x000fe2000f701270 */
[----:B------:R-:W-:Y:S01]  /*1ddf0*/  ULDC UR5, c[0x0][0x22c] ;  /* 0x00008b0000057ab9 */ /* 0x000fe20000000800 */
[----:B------:R-:W-:Y:S01]  /*1de00*/  LOP3.LUT R3, R3, 0xffffffbf, RZ, 0xc0, !PT ;  /* 0xffffffbf03037812 */ /* 0x000fe200078ec0ff */
[----:B------:R-:W-:Y:S01]  /*1de10*/  VIADD R112, R5, 0x139 ;  /* 0x0000013905707836 */ /* 0x000fe20000000000 */
[----:B------:R-:W4:Y:S02]  /*1de20*/  LDL.LU R241, [R1+0x4d4] ;  /* 0x0004d40001f17983 */ /* 0x000f240000300800 */
[----:B------:R-:W-:-:S04]  /*1de30*/  @P1 LOP3.LUT R3, R3, 0x40, RZ, 0xfc, !PT ;  /* 0x0000004003031812 */ /* 0x000fc800078efcff */
[----:B------:R-:W-:-:S04]  /*1de40*/  LOP3.LUT R3, R3, 0xffffffdf, RZ, 0xc0, !PT ;  /* 0xffffffdf03037812 */ /* 0x000fc800078ec0ff */
[----:B------:R-:W-:Y:S02]  /*1de50*/  @P0 LOP3.LUT R3, R3, 0x20, RZ, 0xfc, !PT ;  /* 0x0000002003030812 */ /* 0x000fe400078efcff */
[----:B------:R-:W-:Y:S01]  /*1de60*/  ISETP.LT.AND P0, PT, R235, UR61, !P6 ;  /* 0x0000003deb007c0c */ /* 0x000fe2000f701270 */
[----:B------:R-:W-:Y:S01]  /*1de70*/  ULDC UR61, c[0x0][0x22c] ;  /* 0x00008b00003d7ab9 */ /* 0x000fe20000000800 */
[----:B------:R-:W-:Y:S01]  /*1de80*/  ISETP.LT.AND P2, PT, R237, UR32, !P6 ;  /* 0x00000020ed007c0c */ /* 0x000fe2000f741270 */
[----:B------:R-:W-:Y:S01]  /*1de90*/  ULDC UR32, c[0x0][0x22c] ;  /* 0x00008b0000207ab9 */ /* 0x000fe20000000800 */
[----:B------:R-:W-:Y:S02]  /*1dea0*/  LOP3.LUT R3, R3, 0xffffffef, RZ, 0xc0, !PT ;  /* 0xffffffef03037812 */ /* 0x000fe400078ec0ff */
[----:B------:R-:W-:Y:S01]  /*1deb0*/  ISETP.LT.AND P1, PT, R236, UR33, !P6 ;  /* 0x00000021ec007c0c */ /* 0x000fe2000f721270 */
[----:B------:R-:W-:-:S06]  /*1dec0*/  ULDC UR33, c[0x0][0x22c] ;  /* 0x00008b0000217ab9 */ /* 0x000fcc0000000800 */
[----:B------:R-:W-:-:S04]  /*1ded0*/  @P0 LOP3.LUT R3, R3, 0x10, RZ, 0xfc, !PT ;  /* 0x0000001003030812 */ /* 0x000fc800078efcff */
[----:B------:R-:W-:-:S04]  /*1dee0*/  LOP3.LUT R3, R3, 0xfffffff7, RZ, 0xc0, !PT ;  /* 0xfffffff703037812 */ /* 0x000fc800078ec0ff */
[----:B------:R-:W-:Y:S02]  /*1def0*/  @P2 LOP3.LUT R3, R3, 0x8, RZ, 0xfc, !PT ;  /* 0x0000000803032812 */ /* 0x000fe400078efcff */
[----:B------:R-:W-:Y:S01]  /*1df00*/  ISETP.LT.AND P0, PT, R234, UR5, !P6 ;  /* 0x00000005ea007c0c */ /* 0x000fe2000f701270 */
[----:B------:R-:W-:Y:S01]  /*1df10*/  ULDC UR5, c[0x0][0x22c] ;  /* 0x00008b0000057ab9 */ /* 0x000fe20000000800 */
[----:B------:R-:W-:-:S04]  /*1df20*/  LOP3.LUT R3, R3, 0xfffffffb, RZ, 0xc0, !PT ;  /* 0xfffffffb03037812 */ /* 0x000fc800078ec0ff */
[----:B------:R-:W-:-:S04]  /*1df30*/  @P1 LOP3.LUT R3, R3, 0x4, RZ, 0xfc, !PT ;  /* 0x0000000403031812 */ /* 0x000fc800078efcff */
[----:B------:R-:W-:Y:S02]  /*1df40*/  LOP3.LUT R3, R3, 0xfffffffd, RZ, 0xc0, !PT ;  /* 0xfffffffd03037812 */ /* 0x000fe400078ec0ff */
[----:B------:R-:W-:Y:S01]  /*1df50*/  ISETP.LT.AND P2, PT, R233, UR32, !P6 ;  /* 0x00000020e9007c0c */ /* 0x000fe2000f741270 */
[----:B------:R-:W-:Y:S01]  /*1df60*/  ULDC UR32, c[0x0][0x22c] ;  /* 0x00008b0000207ab9 */ /* 0x000fe20000000800 */
[----:B------:R-:W-:Y:S02]  /*1df70*/  @P0 LOP3.LUT R3, R3, 0x2, RZ, 0xfc, !PT ;  /* 0x0000000203030812 */ /* 0x000fe400078efcff */
[----:B------:R-:W-:Y:S01]  /*1df80*/  ISETP.LT.AND P0, PT, R231, UR61, !P6 ;  /* 0x0000003de7007c0c */ /* 0x000fe2000f701270 */
[----:B------:R-:W-:Y:S01]  /*1df90*/  ULDC UR61, c[0x0][0x22c] ;  /* 0x00008b00003d7ab9 */ /* 0x000fe20000000800 */
[----:B------:R-:W-:Y:S01]  /*1dfa0*/  ISETP.LT.AND P1, PT, R232, UR33, !P6 ;  /* 0x00000021e8007c0c */ /* 0x000fe2000f721270 */
[----:B------:R-:W-:Y:S01]  /*1dfb0*/  ULDC UR33, c[0x0][0x22c] ;  /* 0x00008b0000217ab9 */ /* 0x000fe20000000800 */
[----:B------:R-:W-:-:S05]  /*1dfc0*/  LOP3.LUT R3, R3, 0xfffffffe, RZ, 0xc0, !PT ;  /* 0xfffffffe03037812 */ /* 0x000fca00078ec0ff */
[----:B------:R-:W-:-:S04]  /*1dfd0*/  @P2 LOP3.LUT R251, R251, 0x80000000, RZ, 0xfc, !PT ;  /* 0x80000000fbfb2812 */ /* 0x000fc800078efcff */
[----:B------:R-:W-:Y:S02]  /*1dfe0*/  @P0 LOP3.LUT R3, R3, 0x1, RZ, 0xfc, !PT ;  /* 0x0000000103030812 */ /* 0x000fe400078efcff */
[----:B------:R-:W-:Y:S01]  /*1dff0*/  ISETP.LT.AND P0, PT, R21, UR5, !P6 ;  /* 0x0000000515007c0c */ /* 0x000fe2000f701270 */
[----:B------:R-:W-:Y:S01]  /*1e000*/  ULDC UR5, c[0x0][0x22c] ;  /* 0x00008b0000057ab9 */ /* 0x000fe20000000800 */
[----:B------:R-:W-:-:S04]  /*1e010*/  LOP3.LUT R251, R251, 0xbfffffff, RZ, 0xc0, !PT ;  /* 0xbffffffffbfb7812 */ /* 0x000fc800078ec0ff */
        /* <DEDUP_REMOVED lines=475> */
[----:B------:R-:W-:Y:S01]  /*1fdd0*/  VIADD R110, R5, 0x13a ;  /* 0x0000013a056e7836 */ /* 0x000fe20000000000 */
[----:B------:R-:W-:Y:S01]  /*1fde0*/  LOP3.LUT R248, R248, 0xffffffbf, RZ, 0xc0, !PT ;  /* 0xffffffbff8f87812 */ /* 0x000fe200078ec0ff */
[----:B------:R-:W-:-:S03]  /*1fdf0*/  ULDC UR5, c[0x0][0x22c] ;  /* 0x00008b0000057ab9 */ /* 0x000fc60000000800 */
[----:B------:R-:W-:-:S04]  /*1fe00*/  @P1 LOP3.LUT R248, R248, 0x40, RZ, 0xfc, !PT ;  /* 0x00000040f8f81812 */ /* 0x000fc800078efcff */
[----:B------:R-:W-:-:S04]  /*1fe10*/  LOP3.LUT R248, R248, 0xffffffdf, RZ, 0xc0, !PT ;  /* 0xffffffdff8f87812 */ /* 0x000fc800078ec0ff */
[----:B------:R-:W-:Y:S02]  /*1fe20*/  @P0 LOP3.LUT R248, R248, 0x20, RZ, 0xfc, !PT ;  /* 0x00000020f8f80812 */ /* 0x000fe400078efcff */
[----:B------:R-:W-:Y:S01]  /*1fe30*/  ISETP.LT.AND P0, PT, R111, UR61, !P6 ;  /* 0x0000003d6f007c0c */ /* 0x000fe2000f701270 */
[----:B------:R-:W-:Y:S01]  /*1fe40*/  VIADD R109, R5, 0x13c ;  /* 0x0000013c056d7836 */ /* 0x000fe20000000000 */
[----:B------:R-:W-:Y:S01]  /*1fe50*/  ISETP.LT.AND P2, PT, R113, UR32, !P6 ;  /* 0x0000002071007c0c */ /* 0x000fe2000f741270 */
[C---:B------:R-:W-:Y:S01]  /*1fe60*/  VIADD R107, R5.reuse, 0x13b ;  /* 0x0000013b056b7836 */ /* 0x040fe20000000000 */
[----:B------:R-:W-:Y:S01]  /*1fe70*/  LOP3.LUT R248, R248, 0xffffffef, RZ, 0xc0, !PT ;  /* 0xffffffeff8f87812 */ /* 0x000fe200078ec0ff */
[----:B------:R-:W-:Y:S01]  /*1fe80*/  ULDC UR32, c[0x0][0x22c] ;  /* 0x00008b0000207ab9 */ /* 0x000fe20000000800 */
[----:B------:R-:W-:Y:S01]  /*1fe90*/  ISETP.LT.AND P1, PT, R112, UR33, !P6 ;  /* 0x0000002170007c0c */ /* 0x000fe2000f721270 */
[----:B------:R-:W-:Y:S01]  /*1fea0*/  ULDC UR61, c[0x0][0x22c] ;  /* 0x00008b00003d7ab9 */ /* 0x000fe20000000800 */
[----:B------:R-:W-:Y:S01]  /*1feb0*/  VIADD R108, R5, 0x13d ;  /* 0x0000013d056c7836 */ /* 0x000fe20000000000 */
[----:B------:R-:W-:-:S04]  /*1fec0*/  ULDC UR33, c[0x0][0x22c] ;  /* 0x00008b0000217ab9 */ /* 0x000fc80000000800 */
        /* <DEDUP_REMOVED lines=8> */
[----:B------:R-:W-:Y:S02]  /*1ff50*/  LOP3.LUT R248, R248, 0xfffffffd, RZ, 0xc0, !PT ;  /* 0xfffffffdf8f87812 */ /* 0x000fe400078ec0ff */
[----:B------:R-:W-:Y:S01]  /*1ff60*/  ISETP.LT.AND P2, PT, R109, UR32, !P6 ;  /* 0x000000206d007c0c */ /* 0x000fe2000f741270 */
[C---:B------:R-:W-:Y:S01]  /*1ff70*/  VIADD R104, R5.reuse, 0x13f ;  /* 0x0000013f05687836 */ /* 0x040fe20000000000 */
[----:B------:R-:W-:Y:S01]  /*1ff80*/  @P0 LOP3.LUT R248, R248, 0x2, RZ, 0xfc, !PT ;  /* 0x00000002f8f80812 */ /* 0x000fe200078efcff */
[----:B------:R-:W-:Y:S01]  /*1ff90*/  VIADD R106, R5, 0x140 ;  /* 0x00000140056a7836 */ /* 0x000fe20000000000 */
[----:B------:R-:W-:Y:S01]  /*1ffa0*/  ISETP.LT.AND P0, PT, R107, UR61, !P6 ;  /* 0x0000003d6b007c0c */ /* 0x000fe2000f701270 */
[----:B------:R-:W-:Y:S01]  /*1ffb0*/  ULDC UR61, c[0x0][0x22c] ;  /* 0x00008b00003d7ab9 */ /* 0x000fe20000000800 */
[----:B------:R-:W-:Y:S01]  /*1ffc0*/  ISETP.LT.AND P1, PT, R108, UR33, !P6 ;  /* 0x000000216c007c0c */ /* 0x000fe2000f721270 */
[----:B------:R-:W-:Y:S01]  /*1ffd0*/  ULDC UR32, c[0x0][0x22c] ;  /* 0x00008b0000207ab9 */ /* 0x000fe20000000800 */
[----:B------:R-:W-:Y:S01]  /*1ffe0*/  LOP3.LUT R247, R247, 0x7fffffff, RZ, 0xc0, !PT ;  /* 0x7ffffffff7f77812 */ /* 0x000fe200078ec0ff */
[----:B------:R-:W-:Y:S01]  /*1fff0*/  VIADD R105, R5, 0x141 ;  /* 0x0000014105697836 */ /* 0x000fe20000000000 */
[----:B------:R-:W-:Y:S01]  /*20000*/  LOP3.LUT R248, R248, 0xfffffffe, RZ, 0xc0, !PT ;  /* 0xfffffffef8f87812 */ /* 0x000fe200078ec0ff */
[----:B------:R-:W-:-:S02]  /*20010*/  ULDC UR33, c[0x0][0x22c] ;  /* 0x00008b0000217ab9 */ /* 0x000fc40000000800 */
[----:B------:R-:W-:-:S04]  /*20020*/  @P2 LOP3.LUT R247, R247, 0x80000000, RZ, 0xfc, !PT ;  /* 0x80000000f7f72812 */ /* 0x000fc800078efcff */
        /* <DEDUP_REMOVED lines=11> */
[----:B------:R-:W-:Y:S01]  /*200e0*/  ULDC UR61, c[0x0][0x22c] ;  /* 0x00008b00003d7ab9 */ /* 0x000fe20000000800 */
[----:B------:R-:W-:Y:S01]  /*200f0*/  LOP3.LUT R247, R247, 0xefffffff, RZ, 0xc0, !PT ;  /* 0xeffffffff7f77812 */ /* 0x000fe200078ec0ff */
[----:B------:R-:W-:Y:S01]  /*20100*/  VIADD R102, R5, 0x144 ;  /* 0x0000014405667836 */ /* 0x000fe20000000000 */
        /* <DEDUP_REMOVED lines=115> */
[C---:B------:R-:W-:Y:S01]  /*20840*/  VIADD R78, R5.reuse, 0x15c ;  /* 0x0000015c054e7836 */ /* 0x040fe20000000000 */
[----:B------:R-:W-:Y:S01]  /*20850*/  ISETP.LT.AND P2, PT, R82, UR32, !P6 ;  /* 0x0000002052007c0c */ /* 0x000fe2000f741270 */
[----:B------:R-:W-:Y:S01]  /*20860*/  VIADD R76, R5, 0x15b ;  /* 0x0000015b054c7836 */ /* 0x000fe20000000000 */
        /* <DEDUP_REMOVED lines=16> */
[----:B------:R-:W-:Y:S01]  /*20970*/  VIADD R73, R5, 0x15f ;  /* 0x0000015f05497836 */ /* 0x000fe20000000000 */
        /* <DEDUP_REMOVED lines=24> */
[C---:B------:R-:W-:Y:S01]  /*20b00*/  VIADD R71, R5.reuse, 0x164 ;  /* 0x0000016405477836 */ /* 0x040fe20000000000 */
        /* <DEDUP_REMOVED lines=213> */
[----:B------:R-:W-:Y:S02]  /*21860*/  ISETP.LT.AND P0, PT, R31, UR61, !P6 ;  /* 0x0000003d1f007c0c */ /* 0x000fe4000f701270 */
[----:B------:R-:W-:Y:S02]  /*21870*/  R2UR UR61, R29 ;  /* 0x000000001d3d72ca */ /* 0x000fe400000e0000 */
[----:B------:R-:W3:Y:S01]  /*21880*/  LDL.LU R29, [R1+0xf7c] ;  /* 0x000f7c00011d7983 */ /* 0x000ee20000300800 */
[----:B------:R-:W-:Y:S02]  /*21890*/  ISETP.LT.AND P1, PT, R32, UR32, !P6 ;  /* 0x0000002020007c0c */ /* 0x000fe4000f721270 */
[----:B------:R-:W-:Y:S02]  /*218a0*/  R2UR UR32, R28 ;  /* 0x000000001c2072ca */ /* 0x000fe400000e0000 */
[----:B------:R-:W2:Y:S01]  /*218b0*/  LDL.LU R28, [R1+0xf78] ;  /* 0x000f7800011c7983 */ /* 0x000ea20000300800 */
[----:B------:R-:W-:-:S04]  /*218c0*/  LOP3.LUT R245, R245, 0xfffeffff, RZ, 0xc0, !PT ;  /* 0xfffefffff5f57812 */ /* 0x000fc800078ec0ff */
[----:B------:R-:W-:Y:S02]  /*218d0*/  @P0 LOP3.LUT R245, R245, 0x10000, RZ, 0xfc, !PT ;  /* 0x00010000f5f50812 */ /* 0x000fe400078efcff */
[----:B------:R-:W-:Y:S02]  /*218e0*/  ISETP.LT.AND P0, PT, R30, UR33, !P6 ;  /* 0x000000211e007c0c */ /* 0x000fe4000f701270 */
[----:B------:R-:W-:Y:S02]  /*218f0*/  R2UR UR33, R27 ;  /* 0x000000001b2172ca */ /* 0x000fe400000e0000 */
[----:B------:R-:W4:Y:S01]  /*21900*/  LDL.LU R27, [R1+0xf74] ;  /* 0x000f7400011b7983 */ /* 0x000f220000300800 */
[----:B------:R-:W-:-:S03]  /*21910*/  LOP3.LUT R245, R245, 0xffff7fff, RZ, 0xc0, !PT ;  /* 0xffff7ffff5f57812 */ /* 0x000fc600078ec0ff */
[----:B------:R-:W4:Y:S01]  /*21920*/  LDL.LU R237, [R1] ;  /* 0x0000000001ed7983 */ /* 0x000f220000300800 */
[----:B------:R-:W-:-:S03]  /*21930*/  @P1 LOP3.LUT R245, R245, 0x8000, RZ, 0xfc, !PT ;  /* 0x00008000f5f51812 */ /* 0x000fc600078efcff */
[----:B------:R-:W4:Y:S01]  /*21940*/  LDL.LU R238, [R1+0x4] ;  /* 0x0000040001ee7983 */ /* 0x000f220000300800 */
[----:B------:R-:W-:Y:S01]  /*21950*/  LOP3.LUT R245, R245, 0xffffbfff, RZ, 0xc0, !PT ;  /* 0xffffbffff5f57812 */ /* 0x000fe200078ec0ff */
[C---:B------:R-:W-:Y:S02]  /*21960*/  VIADD R25, R5.reuse, 0x192 ;  /* 0x0000019205197836 */ /* 0x040fe40000000000 */
[C---:B------:R-:W-:Y:S02]  /*21970*/  VIADD R244, R5.reuse, 0x19b ;  /* 0x0000019b05f47836 */ /* 0x040fe40000000000 */
[----:B------:R-:W-:Y:S01]  /*21980*/  VIADD R243, R5, 0x1bb ;  /* 0x000001bb05f37836 */ /* 0x000fe20000000000 */
[----:B------:R-:W-:Y:S01]  /*21990*/  BAR.SYNC.DEFER_BLOCKING 0x0 ;  /* 0x0000000000007b1d */ /* 0x000fe20000010000 */
[----:B---3--:R-:W-:Y:S02]  /*219a0*/  ISETP.LT.AND P1, PT, R29, UR5, !P6 ;  /* 0x000000051d007c0c */ /* 0x008fe4000f721270 */
[----:B------:R-:W-:-:S03]  /*219b0*/  R2UR UR5, R26 ;  /* 0x000000001a0572ca */ /* 0x000fc600000e0000 */
[----:B------:R-:W3:Y:S04]  /*219c0*/  LDL.LU R26, [R1+0xf70] ;  /* 0x000f7000011a7983 */ /* 0x000ee80000300800 */
[----:B------:R-:W3:Y:S01]  /*219d0*/  LDL.LU R240, [R1+0x8] ;  /* 0x0000080001f07983 */ /* 0x000ee20000300800 */
[----:B------:R-:W-:-:S05]  /*219e0*/  @P0 LOP3.LUT R245, R245, 0x4000, RZ, 0xfc, !PT ;  /* 0x00004000f5f50812 */ /* 0x000fca00078efcff */
[----:B--2---:R-:W-:Y:S02]  /*219f0*/  ISETP.LT.AND P0, PT, R28, UR5, !P6 ;  /* 0x000000051c007c0c */ /* 0x004fe4000f701270 */
[----:B----4-:R-:W-:Y:S02]  /*21a00*/  R2UR UR5, R241 ;  /* 0x00000000f10572ca */ /* 0x010fe400000e0000 */
[----:B------:R-:W2:Y:S01]  /*21a10*/  LDL.LU R241, [R1+0xc] ;  /* 0x00000c0001f17983 */ /* 0x000ea20000300800 */
[----:B------:R-:W-:-:S03]  /*21a20*/  LOP3.LUT R245, R245, 0xffffdfff, RZ, 0xc0, !PT ;  /* 0xffffdffff5f57812 */ /* 0x000fc600078ec0ff */
[----:B------:R-:W4:Y:S01]  /*21a30*/  LDL.LU R235, [R1+0x10] ;  /* 0x0000100001eb7983 */ /* 0x000f220000300800 */
[----:B------:R-:W-:Y:S02]  /*21a40*/  @P1 LOP3.LUT R245, R245, 0x2000, RZ, 0xfc, !PT ;  /* 0x00002000f5f51812 */ /* 0x000fe400078efcff */
[----:B------:R-:W-:Y:S02]  /*21a50*/  ISETP.LT.AND P1, PT, R27, UR33, !P6 ;  /* 0x000000211b007c0c */ /* 0x000fe4000f721270 */
[----:B------:R-:W-:Y:S02]  /*21a60*/  R2UR UR33, R239 ;  /* 0x00000000ef2172ca */ /* 0x000fe400000e0000 */
[----:B------:R-:W4:Y:S01]  /*21a70*/  LDL.LU R239, [R1+0x14] ;  /* 0x0000140001ef7983 */ /* 0x000f220000300800 */
[----:B------:R-:W-:-:S04]  /*21a80*/  LOP3.LUT R245, R245, 0xffffefff, RZ, 0xc0, !PT ;  /* 0xffffeffff5f57812 */ /* 0x000fc800078ec0ff */
[----:B------:R-:W-:-:S04]  /*21a90*/  @P0 LOP3.LUT R245, R245, 0x1000, RZ, 0xfc, !PT ;  /* 0x00001000f5f50812 */ /* 0x000fc800078efcff */
[----:B------:R-:W-:-:S04]  /*21aa0*/  LOP3.LUT R245, R245, 0xfffff7ff, RZ, 0xc0, !PT ;  /* 0xfffff7fff5f57812 */ /* 0x000fc800078ec0ff */
[----:B------:R-:W-:Y:S02]  /*21ab0*/  @P1 LOP3.LUT R245, R245, 0x800, RZ, 0xfc, !PT ;  /* 0x00000800f5f51812 */ /* 0x000fe400078efcff */
[----:B------:R-:W-:Y:S01]  /*21ac0*/  ISETP.LT.AND P1, PT, R25, UR61, !P6 ;  /* 0x0000003d19007c0c */ /* 0x000fe2000f721270 */
[----:B------:R-:W-:Y:S01]  /*21ad0*/  VIADD R24, R5, 0x193 ;  /* 0x0000019305187836 */ /* 0x000fe20000000000 */
[----:B------:R-:W-:Y:S01]  /*21ae0*/  LOP3.LUT R245, R245, 0xfffffbff, RZ, 0xc0, !PT ;  /* 0xfffffbfff5f57812 */ /* 0x000fe200078ec0ff */
[C---:B------:R-:W-:Y:S01]  /*21af0*/  VIADD R16, R5.reuse, 0x1f6 ;  /* 0x000001f605107836 */ /* 0x040fe20000000000 */
[----:B------:R-:W-:Y:S01]  /*21b00*/  LOP3.LUT R242, R242, 0x7fffffff, RZ, 0xc0, !PT ;  /* 0x7ffffffff2f27812 */ /* 0x000fe200078ec0ff */
[----:B------:R-:W-:Y:S01]  /*21b10*/  VIADD R17, R5, 0x1f7 ;  /* 0x000001f705117836 */ /* 0x000fe20000000000 */
[----:B------:R-:W-:Y:S01]  /*21b20*/  ULDC UR61, c[0x0][0x22c] ;  /* 0x00008b00003d7ab9 */ /* 0x000fe20000000800 */
[----:B---3--:R-:W-:Y:S02]  /*21b30*/  ISETP.LT.AND P0, PT, R26, UR32, !P6 ;  /* 0x000000201a007c0c */ /* 0x008fe4000f701270 */
[----:B------:R-:W-:-:S02]  /*21b40*/  R2UR UR32, R252 ;  /* 0x00000000fc2072ca */ /* 0x000fc400000e0000 */
[----:B------:R-:W3:Y:S09]  /*21b50*/  LDL.LU R252, [R1+0x18] ;  /* 0x0000180001fc7983 */ /* 0x000ef20000300800 */
[----:B------:R-:W-:Y:S02]  /*21b60*/  @P0 LOP3.LUT R245, R245, 0x400, RZ, 0xfc, !PT ;  /* 0x00000400f5f50812 */ /* 0x000fe400078efcff */
[----:B------:R-:W-:Y:S01]  /*21b70*/  ISETP.LT.AND P0, PT, R24, UR60, !P6 ;  /* 0x0000003c18007c0c */ /* 0x000fe2000f701270 */
[----:B0-----:R-:W-:Y:S01]  /*21b80*/  VIADD R0, R5, 0x1f8 ;  /* 0x000001f805007836 */ /* 0x001fe20000000000 */
[----:B------:R-:W-:Y:S01]  /*21b90*/  LOP3.LUT R245, R245, 0xfffffdff, RZ, 0xc0, !PT ;  /* 0xfffffdfff5f57812 */ /* 0x000fe200078ec0ff */
[----:B------:R-:W-:Y:S01]  /*21ba0*/  VIADD R10, R5, 0x1f9 ;  /* 0x000001f9050a7836 */ /* 0x000fe20000000000 */
[----:B------:R-:W-:-:S02]  /*21bb0*/  ULDC UR60, c[0x0][0x22c] ;  /* 0x00008b00003c7ab9 */ /* 0x000fc40000000800 */
[----:B------:R-:W-:Y:S02]  /*21bc0*/  @P1 LOP3.LUT R245, R245, 0x200, RZ, 0xfc, !PT ;  /* 0x00000200f5f51812 */ /* 0x000fe400078efcff */
[----:B------:R-:W-:Y:S01]  /*21bd0*/  ISETP.LT.AND P1, PT, R237, UR59, !P6 ;  /* 0x0000003bed007c0c */ /* 0x000fe2000f721270 */
[----:B------:R-:W-:Y:S01]  /*21be0*/  VIADD R14, R5, 0x1fa ;  /* 0x000001fa050e7836 */ /* 0x000fe20000000000 */
[----:B------:R-:W-:Y:S01]  /*21bf0*/  LOP3.LUT R245, R245, 0xfffffeff, RZ, 0xc0, !PT ;  /* 0xfffffefff5f57812 */ /* 0x000fe200078ec0ff */
[----:B------:R-:W-:Y:S01]  /*21c00*/  VIADD R15, R5, 0x1fb ;  /* 0x000001fb050f7836 */ /* 0x000fe20000000000 */
[----:B------:R-:W-:Y:S02]  /*21c10*/  ULDC UR59, c[0x0][0x22c] ;  /* 0x00008b00003b7ab9 */ /* 0x000fe40000000800 */
[----:B------:R-:W-:Y:S02]  /*21c20*/  @P0 LOP3.LUT R245, R245, 0x100, RZ, 0xfc, !PT ;  /* 0x00000100f5f50812 */ /* 0x000fe400078efcff */
[----:B------:R-:W-:Y:S01]  /*21c30*/  ISETP.LT.AND P0, PT, R238, UR58, !P6 ;  /* 0x0000003aee007c0c */ /* 0x000fe2000f701270 */
[----:B------:R-:W-:Y:S01]  /*21c40*/  VIADD R12, R5, 0x1fc ;  /* 0x000001fc050c7836 */ /* 0x000fe20000000000 */
[----:B------:R-:W3:Y:S01]  /*21c50*/  LDL.LU R238, [R1+0x20] ;  /* 0x0000200001ee7983 */ /* 0x000ee20000300800 */
[----:B------:R-:W-:Y:S01]  /*21c60*/  LOP3.LUT R245, R245, 0xffffff7f, RZ, 0xc0, !PT ;  /* 0xffffff7ff5f57812 */ /* 0x000fe200078ec0ff */
[----:B------:R-:W-:Y:S01]  /*21c70*/  VIADD R13, R5, 0x1fd ;  /* 0x000001fd050d7836 */ /* 0x000fe20000000000 */
[----:B------:R-:W-:-:S02]  /*21c80*/  ULDC UR58, c[0x0][0x22c] ;  /* 0x00008b00003a7ab9 */ /* 0x000fc40000000800 */
[----:B------:R-:W-:Y:S02]  /*21c90*/  @P1 LOP3.LUT R245, R245, 0x80, RZ, 0xfc, !PT ;  /* 0x00000080f5f51812 */ /* 0x000fe400078efcff */
[----:B------:R-:W-:Y:S01]  /*21ca0*/  ISETP.LT.AND P1, PT, R240, UR57, !P6 ;  /* 0x00000039f0007c0c */ /* 0x000fe2000f721270 */
[----:B------:R-:W-:Y:S01]  /*21cb0*/  ULDC UR57, c[0x0][0x22c] ;  /* 0x00008b0000397ab9 */ /* 0x000fe20000000800 */
[----:B------:R-:W3:Y:S01]  /*21cc0*/  LDL.LU R240, [R1+0x24] ;  /* 0x0000240001f07983 */ /* 0x000ee20000300800 */
[----:B------:R-:W-:-:S04]  /*21cd0*/  LOP3.LUT R245, R245, 0xffffffbf, RZ, 0xc0, !PT ;  /* 0xffffffbff5f57812 */ /* 0x000fc800078ec0ff */
[----:B------:R-:W-:Y:S02]  /*21ce0*/  @P0 LOP3.LUT R245, R245, 0x40, RZ, 0xfc, !PT ;  /* 0x00000040f5f50812 */ /* 0x000fe400078efcff */
[----:B--2---:R-:W-:Y:S01]  /*21cf0*/  ISETP.LT.AND P0, PT, R241, UR56, !P6 ;  /* 0x00000038f1007c0c */ /* 0x004fe2000f701270 */
[----:B------:R-:W-:Y:S01]  /*21d00*/  ULDC UR56, c[0x0][0x22c] ;  /* 0x00008b0000387ab9 */ /* 0x000fe20000000800 */
[----:B------:R-:W-:Y:S01]  /*21d10*/  LOP3.LUT R245, R245, 0xffffffdf, RZ, 0xc0, !PT ;  /* 0xffffffdff5f57812 */ /* 0x000fe200078ec0ff */
[----:B------:R-:W2:Y:S03]  /*21d20*/  LDL.LU R241, [R1+0x28] ;  /* 0x0000280001f17983 */ /* 0x000ea60000300800 */
[----:B------:R-:W-:Y:S01]  /*21d30*/  @P1 LOP3.LUT R245, R245, 0x20, RZ, 0xfc, !PT ;  /* 0x00000020f5f51812 */ /* 0x000fe200078efcff */
[----:B------:R-:W2:Y:S01]  /*21d40*/  LDL.LU R237, [R1+0x2c] ;  /* 0x00002c0001ed7983 */ /* 0x000ea20000300800 */
[----:B----4-:R-:W-:Y:S01]  /*21d50*/  ISETP.LT.AND P1, PT, R235, UR55, !P6 ;  /* 0x00000037eb007c0c */ /* 0x010fe2000f721270 */
[----:B------:R-:W-:Y:S01]  /*21d60*/  ULDC UR55, c[0x0][0x22c] ;  /* 0x00008b0000377ab9 */ /* 0x000fe20000000800 */
[----:B------:R-:W-:-:S04]  /*21d70*/  LOP3.LUT R245, R245, 0xffffffef, RZ, 0xc0, !PT ;  /* 0xffffffeff5f57812 */ /* 0x000fc800078ec0ff */
[----:B------:R-:W-:Y:S02]  /*21d80*/  @P0 LOP3.LUT R245, R245, 0x10, RZ, 0xfc, !PT ;  /* 0x00000010f5f50812 */ /* 0x000fe400078efcff */
[----:B------:R-:W-:Y:S01]  /*21d90*/  ISETP.LT.AND P0, PT, R239, UR54, !P6 ;  /* 0x00000036ef007c0c */ /* 0x000fe2000f701270 */
[----:B------:R-:W-:Y:S01]  /*21da0*/  ULDC UR54, c[0x0][0x22c] ;  /* 0x00008b0000367ab9 */ /* 0x000fe20000000800 */
[----:B------:R-:W-:Y:S01]  /*21db0*/  LOP3.LUT R245, R245, 0xfffffff7, RZ, 0xc0, !PT ;  /* 0xfffffff7f5f57812 */ /* 0x000fe200078ec0ff */
[----:B------:R-:W4:Y:S03]  /*21dc0*/  LDL.LU R239, [R1+0x30] ;  /* 0x0000300001ef7983 */ /* 0x000f260000300800 */
[----:B------:R-:W-:-:S04]  /*21dd0*/  @P1 LOP3.LUT R245, R245, 0x8, RZ, 0xfc, !PT ;  /* 0x00000008f5f51812 */ /* 0x000fc800078efcff */
[----:B------:R-:W-:-:S04]  /*21de0*/  LOP3.LUT R245, R245, 0xfffffffb, RZ, 0xc0, !PT ;  /* 0xfffffffbf5f57812 */ /* 0x000fc800078ec0ff */
[----:B------:R-:W-:Y:S02]  /*21df0*/  @P0 LOP3.LUT R245, R245, 0x4, RZ, 0xfc, !PT ;  /* 0x00000004f5f50812 */ /* 0x000fe400078efcff */
[----:B------:R-:W-:Y:S01]  /*21e00*/  ISETP.LT.AND P0, PT, R244, UR52, !P6 ;  /* 0x00000034f4007c0c */ /* 0x000fe2000f701270 */
[----:B------:R-:W-:Y:S01]  /*21e10*/  ULDC UR52, c[0x0][0x22c] ;  /* 0x00008b0000347ab9 */ /* 0x000fe20000000800 */
[----:B---3--:R-:W-:Y:S01]  /*21e20*/  ISETP.LT.AND P1, PT, R252, UR53, !P6 ;  /* 0x00000035fc007c0c */ /* 0x008fe2000f721270 */
[----:B------:R-:W-:Y:S01]  /*21e30*/  ULDC UR53, c[0x0][0x22c] ;  /* 0x00008b0000357ab9 */ /* 0x000fe20000000800 */
[----:B------:R-:W3:Y:S04]  /*21e40*/  LDL.LU R252, [R1+0x34] ;  /* 0x0000340001fc7983 */ /* 0x000ee80000300800 */
[----:B------:R-:W2:Y:S01]  /*21e50*/  LDL.LU R244, [R1+0xf6c] ;  /* 0x000f6c0001f47983 */ /* 0x000ea20000300800 */
[----:B------:R-:W-:-:S03]  /*21e60*/  LOP3.LUT R245, R245, 0xfffffffd, RZ, 0xc0, !PT ;  /* 0xfffffffdf5f57812 */ /* 0x000fc600078ec0ff */
[----:B------:R-:W3:Y:S03]  /*21e70*/  LDL.LU R235, [R1+0x38] ;  /* 0x0000380001eb7983 */ /* 0x000ee60000300800 */
[----:B------:R-:W-:-:S04]  /*21e80*/  @P1 LOP3.LUT R245, R245, 0x2, RZ, 0xfc, !PT ;  /* 0x00000002f5f51812 */ /* 0x000fc800078efcff */
[----:B------:R-:W-:-:S04]  /*21e90*/  LOP3.LUT R245, R245, 0xfffffffe, RZ, 0xc0, !PT ;  /* 0xfffffffef5f57812 */ /* 0x000fc800078ec0ff */
[----:B------:R-:W-:Y:S02]  /*21ea0*/  @P0 LOP3.LUT R245, R245, 0x1, RZ, 0xfc, !PT ;  /* 0x00000001f5f50812 */ /* 0x000fe400078efcff */
[----:B------:R-:W-:Y:S01]  /*21eb0*/  ISETP.LT.AND P1, PT, R238, UR51, !P6 ;  /* 0x00000033ee007c0c */ /* 0x000fe2000f721270 */
[----:B------:R-:W-:Y:S01]  /*21ec0*/  ULDC UR51, c[0x0][0x22c] ;  /* 0x00008b0000337ab9 */ /* 0x000fe20000000800 */
[----:B------:R-:W3:Y:S01]  /*21ed0*/  LDL.LU R238, [R1+0x3c] ;  /* 0x00003c0001ee7983 */ /* 0x000ee20000300800 */
[----:B------:R-:W-:Y:S01]  /*21ee0*/  ISETP.LT.AND P0, PT, R240, UR50, !P6 ;  /* 0x00000032f0007c0c */ /* 0x000fe2000f701270 */
[----:B------:R-:W-:Y:S02]  /*21ef0*/  ULDC UR50, c[0x0][0x22c] ;  /* 0x00008b0000327ab9 */ /* 0x000fe40000000800 */
[----:B------:R-:W3:Y:S01]  /*21f00*/  LDL.LU R240, [R1+0x40] ;  /* 0x0000400001f07983 */ /* 0x000ee20000300800 */
[----:B--2---:R-:W-:-:S06]  /*21f10*/  LOP3.LUT R244, R244, 0x7fffffff, RZ, 0xc0, !PT ;  /* 0x7ffffffff4f47812 */ /* 0x004fcc00078ec0ff */
[----:B------:R-:W-:Y:S02]  /*21f20*/  @P1 LOP3.LUT R244, R244, 0x80000000, RZ, 0xfc, !PT ;  /* 0x80000000f4f41812 */ /* 0x000fe400078efcff */
[----:B------:R-:W-:Y:S01]  /*21f30*/  ISETP.LT.AND P1, PT, R241, UR49, !P6 ;  /* 0x00000031f1007c0c */ /* 0x000fe2000f721270 */
[----:B------:R-:W-:Y:S01]  /*21f40*/  ULDC UR49, c[0x0][0x22c] ;  /* 0x00008b0000317ab9 */ /* 0x000fe20000000800 */
[----:B------:R-:W2:Y:S01]  /*21f50*/  LDL.LU R241, [R1+0x44] ;  /* 0x0000440001f17983 */ /* 0x000ea20000300800 */
[----:B------:R-:W-:-:S04]  /*21f60*/  LOP3.LUT R244, R244, 0xbfffffff, RZ, 0xc0, !PT ;  /* 0xbffffffff4f47812 */ /* 0x000fc800078ec0ff */
[----:B------:R-:W-:Y:S02]  /*21f70*/  @P0 LOP3.LUT R244, R244, 0x40000000, RZ, 0xfc, !PT ;  /* 0x40000000f4f40812 */ /* 0x000fe400078efcff */
[----:B------:R-:W-:Y:S01]  /*21f80*/  ISETP.LT.AND P0, PT, R237, UR48, !P6 ;  /* 0x00000030ed007c0c */ /* 0x000fe2000f701270 */
[----:B------:R-:W-:Y:S01]  /*21f90*/  ULDC UR48, c[0x0][0x22c] ;  /* 0x00008b0000307ab9 */ /* 0x000fe20000000800 */
[----:B------:R-:W2:Y:S01]  /*21fa0*/  LDL.LU R237, [R1+0x48] ;  /* 0x0000480001ed7983 */ /* 0x000ea20000300800 */
[----:B------:R-:W-:-:S04]  /*21fb0*/  LOP3.LUT R244, R244, 0xdfffffff, RZ, 0xc0, !PT ;  /* 0xdffffffff4f47812 */ /* 0x000fc800078ec0ff */
[----:B------:R-:W-:Y:S02]  /*21fc0*/  @P1 LOP3.LUT R244, R244, 0x20000000, RZ, 0xfc, !PT ;  /* 0x20000000f4f41812 */ /* 0x000fe400078efcff */
[----:B----4-:R-:W-:Y:S01]  /*21fd0*/  ISETP.LT.AND P1, PT, R239, UR47, !P6 ;  /* 0x0000002fef007c0c */ /* 0x010fe2000f721270 */
[----:B------:R-:W-:Y:S01]  /*21fe0*/  ULDC UR47, c[0x0][0x22c] ;  /* 0x00008b00002f7ab9 */ /* 0x000fe20000000800 */
[----:B------:R-:W4:Y:S01]  /*21ff0*/  LDL.LU R239, [R1+0x4c] ;  /* 0x00004c0001ef7983 */ /* 0x000f220000300800 */
[----:B------:R-:W-:-:S04]  /*22000*/  LOP3.LUT R244, R244, 0xefffffff, RZ, 0xc0, !PT ;  /* 0xeffffffff4f47812 */ /* 0x000fc800078ec0ff */
[----:B------:R-:W-:Y:S02]  /*22010*/  @P0 LOP3.LUT R244, R244, 0x10000000, RZ, 0xfc, !PT ;  /* 0x10000000f4f40812 */ /* 0x000fe400078efcff */
[----:B---3--:R-:W-:Y:S01]  /*22020*/  ISETP.LT.AND P0, PT, R252, UR46, !P6 ;  /* 0x0000002efc007c0c */ /* 0x008fe2000f701270 */
[----:B------:R-:W-:Y:S01]  /*22030*/  ULDC UR46, c[0x0][0x22c] ;  /* 0x00008b00002e7ab9 */ /* 0x000fe20000000800 */
[----:B------:R-:W3:Y:S01]  /*22040*/  LDL.LU R252, [R1+0x50] ;  /* 0x0000500001fc7983 */ /* 0x000ee20000300800 */
[----:B------:R-:W-:-:S04]  /*22050*/  LOP3.LUT R244, R244, 0xf7ffffff, RZ, 0xc0, !PT ;  /* 0xf7fffffff4f47812 */ /* 0x000fc800078ec0ff */
[----:B------:R-:W-:Y:S02]  /*22060*/  @P1 LOP3.LUT R244, R244, 0x8000000, RZ, 0xfc, !PT ;  /* 0x08000000f4f41812 */ /* 0x000fe400078efcff */
[----:B------:R-:W-:Y:S01]  /*22070*/  ISETP.LT.AND P1, PT, R235, UR45, !P6 ;  /* 0x0000002deb007c0c */ /* 0x000fe2000f721270 */
        /* <DEDUP_REMOVED lines=13> */
[----:B------:R-:W-:-:S04]  /*22150*/  @P0 LOP3.LUT R244, R244, 0x1000000, RZ, 0xfc, !PT ;  /* 0x01000000f4f40812 */ /* 0x000fc800078efcff */
[----:B------:R-:W-:-:S04]  /*22160*/  LOP3.LUT R244, R244, 0xff7fffff, RZ, 0xc0, !PT ;  /* 0xff7ffffff4f47812 */ /* 0x000fc800078ec0ff */
[----:B------:R-:W-:-:S04]  /*22170*/  @P1 LOP3.LUT R244, R244, 0x800000, RZ, 0xfc, !PT ;  /* 0x00800000f4f41812 */ /* 0x000fc800078efcff */
[----:B------:R-:W-:Y:S02]  /*22180*/  LOP3.LUT R244, R244, 0xffbfffff, RZ, 0xc0, !PT ;  /* 0xffbffffff4f47812 */ /* 0x000fe400078ec0ff */
[----:B--2---:R-:W-:Y:S01]  /*22190*/  ISETP.LT.AND P0, PT, R241, UR42, !P6 ;  /* 0x0000002af1007c0c */ /* 0x004fe2000f701270 */
[----:B------:R-:W-:Y:S01]  /*221a0*/  ULDC UR42, c[0x0][0x22c] ;  /* 0x00008b00002a7ab9 */ /* 0x000fe20000000800 */
[----:B------:R-:W2:Y:S01]  /*221b0*/  LDL.LU R241, [R1+0x60] ;  /* 0x0000600001f17983 */ /* 0x000ea20000300800 */
[----:B------:R-:W-:Y:S01]  /*221c0*/  ISETP.LT.AND P1, PT, R237, UR41, !P6 ;  /* 0x00000029ed007c0c */ /* 0x000fe2000f721270 */
[----:B------:R-:W-:Y:S02]  /*221d0*/  ULDC UR41, c[0x0][0x22c] ;  /* 0x00008b0000297ab9 */ /* 0x000fe40000000800 */
[----:B------:R-:W2:Y:S07]  /*221e0*/  LDL.LU R237, [R1+0x64] ;  /* 0x0000640001ed7983 */ /* 0x000eae0000300800 */
[----:B------:R-:W-:-:S02]  /*221f0*/  @P0 LOP3.LUT R244, R244, 0x400000, RZ, 0xfc, !PT ;  /* 0x00400000f4f40812 */ /* 0x000fc400078efcff */
        /* <DEDUP_REMOVED lines=67> */
[----:B------:R-:W-:-:S09]  /*22630*/  ULDC UR25, c[0x0][0x22c] ;  /* 0x00008b0000197ab9 */ /* 0x000fd20000000800 */
        /* <DEDUP_REMOVED lines=9> */
[----:B------:R-:W-:-:S03]  /*226d0*/  LOP3.LUT R244, R244, 0xffffffbf, RZ, 0xc0, !PT ;  /* 0xffffffbff4f47812 */ /* 0x000fc600078ec0ff */
[----:B------:R-:W3:Y:S01]  /*226e0*/  LDL.LU R237, [R1+0xa8] ;  /* 0x0000a80001ed7983 */ /* 0x000ee20000300800 */
[----:B------:R-:W-:Y:S02]  /*226f0*/  @P0 LOP3.LUT R244, R244, 0x40, RZ, 0xfc, !PT ;  /* 0x00000040f4f40812 */ /* 0x000fe400078efcff */
[----:B------:R-:W-:Y:S01]  /*22700*/  ISETP.LT.AND P0, PT, R235, UR22, !P6 ;  /* 0x00000016eb007c0c */ /* 0x000fe2000f701270 */
[----:B------:R-:W-:Y:S01]  /*22710*/  ULDC UR22, c[0x0][0x22c] ;  /* 0x00008b0000167ab9 */ /* 0x000fe20000000800 */
[----:B------:R-:W-:Y:S01]  /*22720*/  LOP3.LUT R244, R244, 0xffffffdf, RZ, 0xc0, !PT ;  /* 0xffffffdff4f47812 */ /* 0x000fe200078ec0ff */
[----:B------:R-:W3:Y:S03]  /*22730*/  LDL.LU R235, [R1+0xac] ;  /* 0x0000ac0001eb7983 */ /* 0x000ee60000300800 */
[----:B------:R-:W-:Y:S02]  /*22740*/  @P1 LOP3.LUT R244, R244, 0x20, RZ, 0xfc, !PT ;  /* 0x00000020f4f41812 */ /* 0x000fe400078efcff */
[----:B------:R-:W-:Y:S01]  /*22750*/  ISETP.LT.AND P1, PT, R238, UR21, !P6 ;  /* 0x00000015ee007c0c */ /* 0x000fe2000f721270 */
[----:B------:R-:W-:Y:S01]  /*22760*/  ULDC UR21, c[0x0][0x22c] ;  /* 0x00008b0000157ab9 */ /* 0x000fe20000000800 */
[----:B------:R-:W-:Y:S01]  /*22770*/  LOP3.LUT R244, R244, 0xffffffef, RZ, 0xc0, !PT ;  /* 0xffffffeff4f47812 */ /* 0x000fe200078ec0ff */
[----:B------:R-:W3:Y:S03]  /*22780*/  LDL.LU R238, [R1+0xb0] ;  /* 0x0000b00001ee7983 */ /* 0x000ee60000300800 */
[----:B------:R-:W-:-:S02]  /*22790*/  @P0 LOP3.LUT R244, R244, 0x10, RZ, 0xfc, !PT ;  /* 0x00000010f4f40812 */ /* 0x000fc400078efcff */
[----:B------:R-:W-:Y:S01]  /*227a0*/  ISETP.LT.AND P0, PT, R240, UR20, !P6 ;  /* 0x00000014f0007c0c */ /* 0x000fe2000f701270 */
[----:B------:R-:W-:Y:S01]  /*227b0*/  ULDC UR20, c[0x0][0x22c] ;  /* 0x00008b0000147ab9 */ /* 0x000fe20000000800 */
[----:B------:R-:W-:Y:S01]  /*227c0*/  LOP3.LUT R244, R244, 0xfffffff7, RZ, 0xc0, !PT ;  /* 0xfffffff7f4f47812 */ /* 0x000fe200078ec0ff */
[----:B------:R-:W3:Y:S03]  /*227d0*/  LDL.LU R240, [R1+0xb4] ;  /* 0x0000b40001f07983 */ /* 0x000ee60000300800 */
[----:B------:R-:W-:-:S04]  /*227e0*/  @P1 LOP3.LUT R244, R244, 0x8, RZ, 0xfc, !PT ;  /* 0x00000008f4f41812 */ /* 0x000fc800078efcff */
[----:B------:R-:W-:-:S04]  /*227f0*/  LOP3.LUT R244, R244, 0xfffffffb, RZ, 0xc0, !PT ;  /* 0xfffffffbf4f47812 */ /* 0x000fc800078ec0ff */
[----:B------:R-:W-:Y:S02]  /*22800*/  @P0 LOP3.LUT R244, R244, 0x4, RZ, 0xfc, !PT ;  /* 0x00000004f4f40812 */ /* 0x000fe400078efcff */
[----:B------:R-:W-:Y:S01]  /*22810*/  ISETP.LT.AND P0, PT, R243, UR18, !P6 ;  /* 0x00000012f3007c0c */ /* 0x000fe2000f701270 */
[----:B------:R-:W-:Y:S01]  /*22820*/  ULDC UR18, c[0x0][0x22c] ;  /* 0x00008b0000127ab9 */ /* 0x000fe20000000800 */
[----:B------:R-:W3:Y:S01]  /*22830*/  LDL.LU R243, [R1+0xf68] ;  /* 0x000f680001f37983 */ /* 0x000ee20000300800 */
[----:B------:R-:W-:Y:S02]  /*22840*/  LOP3.LUT R244, R244, 0xfffffffd, RZ, 0xc0, !PT ;  /* 0xfffffffdf4f47812 */ /* 0x000fe400078ec0ff */
[----:B--2---:R-:W-:Y:S01]  /*22850*/  ISETP.LT.AND P1, PT, R241, UR19, !P6 ;  /* 0x00000013f1007c0c */ /* 0x004fe2000f721270 */
[----:B------:R-:W-:Y:S01]  /*22860*/  ULDC UR19, c[0x0][0x22c] ;  /* 0x00008b0000137ab9 */ /* 0x000fe20000000800 */
[----:B------:R-:W2:Y:S11]  /*22870*/  LDL.LU R241, [R1+0xb8] ;  /* 0x0000b80001f17983 */ /* 0x000eb60000300800 */
        /* <DEDUP_REMOVED lines=25> */
[----:B------:R-:W-:Y:S02]  /*22a10*/  LOP3.LUT R243, R243, 0xf7ffffff, RZ, 0xc0, !PT ;  /* 0xf7fffffff3f37812 */ /* 0x000fe400078ec0ff */
[----:B------:R-:W-:Y:S01]  /*22a20*/  ISETP.LT.AND P0, PT, R240, UR12, !P6 ;  /* 0x0000000cf0007c0c */ /* 0x000fe2000f701270 */
[----:B------:R-:W-:Y:S01]  /*22a30*/  ULDC UR12, c[0x0][0x22c] ;  /* 0x00008b00000c7ab9 */ /* 0x000fe20000000800 */
[----:B------:R-:W3:Y:S01]  /*22a40*/  LDL.LU R240, [R1+0xcc] ;  /* 0x0000cc0001f07983 */ /* 0x000ee20000300800 */
[----:B------:R-:W-:-:S04]  /*22a50*/  @P1 LOP3.LUT R243, R243, 0x8000000, RZ, 0xfc, !PT ;  /* 0x08000000f3f31812 */ /* 0x000fc800078efcff */
[----:B------:R-:W-:-:S06]  /*22a60*/  LOP3.LUT R243, R243, 0xfbffffff, RZ, 0xc0, !PT ;  /* 0xfbfffffff3f37812 */ /* 0x000fcc00078ec0ff */
[----:B------:R-:W-:-:S04]  /*22a70*/  @P0 LOP3.LUT R243, R243, 0x4000000, RZ, 0xfc, !PT ;  /* 0x04000000f3f30812 */ /* 0x000fc800078efcff */
[----:B------:R-:W-:Y:S02]  /*22a80*/  LOP3.LUT R243, R243, 0xfdffffff, RZ, 0xc0, !PT ;  /* 0xfdfffffff3f37812 */ /* 0x000fe400078ec0ff */
[----:B--2---:R-:W-:Y:S01]  /*22a90*/  ISETP.LT.AND P1, PT, R241, UR11, !P6 ;  /* 0x0000000bf1007c0c */ /* 0x004fe2000f721270 */
[----:B------:R-:W-:Y:S01]  /*22aa0*/  ULDC UR11, c[0x0][0x22c] ;  /* 0x00008b00000b7ab9 */ /* 0x000fe20000000800 */
[----:B------:R-:W2:Y:S01]  /*22ab0*/  LDL.LU R241, [R1+0xd0] ;  /* 0x0000d00001f17983 */ /* 0x000ea20000300800 */
[----:B----4-:R-:W-:Y:S01]  /*22ac0*/  ISETP.LT.AND P0, PT, R239, UR10, !P6 ;  /* 0x0000000aef007c0c */ /* 0x010fe2000f701270 */
[----:B------:R-:W-:Y:S02]  /*22ad0*/  ULDC UR10, c[0x0][0x22c] ;  /* 0x00008b00000a7ab9 */ /* 0x000fe40000000800 */
[----:B------:R-:W4:Y:S07]  /*22ae0*/  LDL.LU R239, [R1+0xd4] ;  /* 0x0000d40001ef7983 */ /* 0x000f2e0000300800 */
[----:B------:R-:W-:Y:S01]  /*22af0*/  @P1 LOP3.LUT R243, R243, 0x2000000, RZ, 0xfc, !PT ;  /* 0x02000000f3f31812 */ /* 0x000fe200078efcff */
[----:B------:R-:W4:Y:S01]  /*22b00*/  LDL.LU R234, [R1+0xd8] ;  /* 0x0000d80001ea7983 */ /* 0x000f220000300800 */
[----:B---3--:R-:W-:Y:S01]  /*22b10*/  ISETP.LT.AND P1, PT, R252, UR9, !P6 ;  /* 0x00000009fc007c0c */ /* 0x008fe2000f721270 */
[----:B------:R-:W-:-:S02]  /*22b20*/  ULDC UR9, c[0x0][0x22c] ;  /* 0x00008b0000097ab9 */ /* 0x000fc40000000800 */
[----:B------:R-:W3:Y:S01]  /*22b30*/  LDL.LU R252, [R1+0xdc] ;  /* 0x0000dc0001fc7983 */ /* 0x000ee20000300800 */
[----:B------:R-:W-:-:S03]  /*22b40*/  LOP3.LUT R243, R243, 0xfeffffff, RZ, 0xc0, !PT ;  /* 0xfefffffff3f37812 */ /* 0x000fc600078ec0ff */
[----:B------:R-:W3:Y:S01]  /*22b50*/  LDL.LU R236, [R1+0xe0] ;  /* 0x0000e00001ec7983 */ /* 0x000ee20000300800 */
[----:B------:R-:W-:-:S03]  /*22b60*/  @P0 LOP3.LUT R243, R243, 0x1000000, RZ, 0xfc, !PT ;  /* 0x01000000f3f30812 */ /* 0x000fc600078efcff */
[----:B------:R-:W3:Y:S01]  /*22b70*/  LDL.LU R237, [R1+0xe4] ;  /* 0x0000e40001ed7983 */ /* 0x000ee20000300800 */
[----:B------:R-:W-:-:S04]  /*22b80*/  LOP3.LUT R243, R243, 0xff7fffff, RZ, 0xc0, !PT ;  /* 0xff7ffffff3f37812 */ /* 0x000fc800078ec0ff */
[----:B------:R-:W-:-:S04]  /*22b90*/  @P1 LOP3.LUT R243, R243, 0x800000, RZ, 0xfc, !PT ;  /* 0x00800000f3f31812 */ /* 0x000fc800078efcff */
[----:B------:R-:W-:Y:S02]  /*22ba0*/  LOP3.LUT R243, R243, 0xffbfffff, RZ, 0xc0, !PT ;  /* 0xffbffffff3f37812 */ /* 0x000fe400078ec0ff */
[----:B------:R-:W-:Y:S01]  /*22bb0*/  ISETP.LT.AND P0, PT, R235, UR8, !P6 ;  /* 0x00000008eb007c0c */ /* 0x000fe2000f701270 */
[----:B------:R-:W-:Y:S01]  /*22bc0*/  ULDC UR8, c[0x0][0x22c] ;  /* 0x00008b0000087ab9 */ /* 0x000fe20000000800 */
[----:B------:R-:W3:Y:S01]  /*22bd0*/  LDL.LU R235, [R1+0xe8] ;  /* 0x0000e80001eb7983 */ /* 0x000ee20000300800 */
[----:B------:R-:W-:Y:S01]  /*22be0*/  ISETP.LT.AND P1, PT, R238, UR7, !P6 ;  /* 0x00000007ee007c0c */ /* 0x000fe2000f721270 */
[----:B------:R-:W-:Y:S02]  /*22bf0*/  ULDC UR7, c[0x0][0x22c] ;  /* 0x00008b0000077ab9 */ /* 0x000fe40000000800 */
[----:B------:R-:W3:Y:S07]  /*22c00*/  LDL.LU R238, [R1+0xec] ;  /* 0x0000ec0001ee7983 */ /* 0x000eee0000300800 */
        /* <DEDUP_REMOVED lines=10> */
[----:B------:R-:W-:Y:S01]  /*22cb0*/  VIADD R11, R5, 0x1fe ;  /* 0x000001fe050b7836 */ /* 0x000fe20000000000 */
[----:B------:R-:W2:Y:S01]  /*22cc0*/  LDL.LU R241, [R1+0xf4] ;  /* 0x0000f40001f17983 */ /* 0x000ea20000300800 */
[----:B------:R-:W-:Y:S01]  /*22cd0*/  ISETP.LT.AND P3, PT, R14, UR57, !P6 ;  /* 0x000000390e007c0c */ /* 0x000fe2000f761270 */
[----:B------:R-:W-:Y:S01]  /*22ce0*/  ULDC UR4, c[0x0][0x238] ;  /* 0x00008e0000047ab9 */ /* 0x000fe20000000800 */
[----:B----4-:R-:W-:Y:S01]  /*22cf0*/  ISETP.LT.AND P0, PT, R239, UR6, !P6 ;  /* 0x00000006ef007c0c */ /* 0x010fe2000f701270 */
[----:B------:R-:W-:Y:S01]  /*22d00*/  ULDC UR6, c[0x0][0x248] ;  /* 0x0000920000067ab9 */ /* 0x000fe20000000800 */
[----:B------:R-:W4:Y:S06]  /*22d10*/  LDL.LU R239, [R1+0xf8] ;  /* 0x0000f80001ef7983 */ /* 0x000f2c0000300800 */
[----:B------:R-:W-:-:S02]  /*22d20*/  @P1 LOP3.LUT R243, R243, 0x80000, RZ, 0xfc, !PT ;  /* 0x00080000f3f31812 */ /* 0x000fc400078efcff */
[----:B---3--:R-:W-:Y:S02]  /*22d30*/  ISETP.LT.AND P1, PT, R252, UR8, !P6 ;  /* 0x00000008fc007c0c */ /* 0x008fe4000f721270 */
[----:B------:R-:W3:Y:S01]  /*22d40*/  LDL.LU R252, [R1+0xfc] ;  /* 0x0000fc0001fc7983 */ /* 0x000ee20000300800 */
[----:B------:R-:W-:Y:S02]  /*22d50*/  ISETP.LT.AND P2, PT, R234, UR7, !P6 ;  /* 0x00000007ea007c0c */ /* 0x000fe4000f741270 */
[----:B------:R-:W-:-:S04]  /*22d60*/  LOP3.LUT R243, R243, 0xfffbffff, RZ, 0xc0, !PT ;  /* 0xfffbfffff3f37812 */ /* 0x000fc800078ec0ff */
[----:B------:R-:W-:-:S04]  /*22d70*/  @P0 LOP3.LUT R243, R243, 0x40000, RZ, 0xfc, !PT ;  /* 0x00040000f3f30812 */ /* 0x000fc800078efcff */
[----:B------:R-:W-:-:S04]  /*22d80*/  LOP3.LUT R243, R243, 0xfffdffff, RZ, 0xc0, !PT ;  /* 0xfffdfffff3f37812 */ /* 0x000fc800078ec0ff */
[----:B------:R-:W-:Y:S02]  /*22d90*/  @P2 LOP3.LUT R243, R243, 0x20000, RZ, 0xfc, !PT ;  /* 0x00020000f3f32812 */ /* 0x000fe400078efcff */
[----:B------:R-:W-:Y:S02]  /*22da0*/  ISETP.LT.AND P0, PT, R236, UR9, !P6 ;  /* 0x00000009ec007c0c */ /* 0x000fe4000f701270 */
[----:B------:R-:W3:Y:S01]  /*22db0*/  LDL.LU R236, [R1+0x100] ;  /* 0x0001000001ec7983 */ /* 0x000ee20000300800 */
[----:B------:R-:W-:-:S04]  /*22dc0*/  LOP3.LUT R243, R243, 0xfffeffff, RZ, 0xc0, !PT ;  /* 0xfffefffff3f37812 */ /* 0x000fc800078ec0ff */
[----:B------:R-:W-:Y:S02]  /*22dd0*/  @P1 LOP3.LUT R243, R243, 0x10000, RZ, 0xfc, !PT ;  /* 0x00010000f3f31812 */ /* 0x000fe400078efcff */
[----:B------:R-:W-:Y:S02]  /*22de0*/  ISETP.LT.AND P2, PT, R237, UR10, !P6 ;  /* 0x0000000aed007c0c */ /* 0x000fe4000f741270 */
[----:B------:R-:W3:Y:S01]  /*22df0*/  LDL.LU R237, [R1+0x104] ;  /* 0x0001040001ed7983 */ /* 0x000ee20000300800 */
[----:B------:R-:W-:-:S04]  /*22e00*/  LOP3.LUT R243, R243, 0xffff7fff, RZ, 0xc0, !PT ;  /* 0xffff7ffff3f37812 */ /* 0x000fc800078ec0ff */
[----:B------:R-:W-:-:S04]  /*22e10*/  @P0 LOP3.LUT R243, R243, 0x8000, RZ, 0xfc, !PT ;  /* 0x00008000f3f30812 */ /* 0x000fc800078efcff */
[----:B------:R-:W-:-:S04]  /*22e20*/  LOP3.LUT R243, R243, 0xffffbfff, RZ, 0xc0, !PT ;  /* 0xffffbffff3f37812 */ /* 0x000fc800078ec0ff */
[----:B------:R-:W-:-:S04]  /*22e30*/  @P2 LOP3.LUT R243, R243, 0x4000, RZ, 0xfc, !PT ;  /* 0x00004000f3f32812 */ /* 0x000fc800078efcff */
[----:B------:R-:W-:Y:S02]  /*22e40*/  LOP3.LUT R243, R243, 0xffffdfff, RZ, 0xc0, !PT ;  /* 0xffffdffff3f37812 */ /* 0x000fe400078ec0ff */
[----:B------:R-:W-:Y:S02]  /*22e50*/  ISETP.LT.AND P1, PT, R235, UR11, !P6 ;  /* 0x0000000beb007c0c */ /* 0x000fe4000f721270 */
[----:B------:R-:W3:Y:S01]  /*22e60*/  LDL.LU R235, [R1+0x108] ;  /* 0x0001080001eb7983 */ /* 0x000ee20000300800 */
[----:B------:R-:W-:-:S03]  /*22e70*/  ISETP.LT.AND P0, PT, R238, UR12, !P6 ;  /* 0x0000000cee007c0c */ /* 0x000fc6000f701270 */
[----:B------:R-:W3:Y:S07]  /*22e80*/  LDL.LU R238, [R1+0x10c] ;  /* 0x00010c0001ee7983 */ /* 0x000eee0000300800 */
[----:B------:R-:W-:Y:S02]  /*22e90*/  @P1 LOP3.LUT R243, R243, 0x2000, RZ, 0xfc, !PT ;  /* 0x00002000f3f31812 */ /* 0x000fe400078efcff */
[----:B------:R-:W-:Y:S02]  /*22ea0*/  ISETP.LT.AND P2, PT, R240, UR13, !P6 ;  /* 0x0000000df0007c0c */ /* 0x000fe4000f741270 */
[----:B------:R-:W3:Y:S01]  /*22eb0*/  LDL.LU R240, [R1+0x110] ;  /* 0x0001100001f07983 */ /* 0x000ee20000300800 */
[----:B------:R-:W-:-:S04]  /*22ec0*/  LOP3.LUT R243, R243, 0xffffefff, RZ, 0xc0, !PT ;  /* 0xffffeffff3f37812 */ /* 0x000fc800078ec0ff */
[----:B------:R-:W-:-:S04]  /*22ed0*/  @P0 LOP3.LUT R243, R243, 0x1000, RZ, 0xfc, !PT ;  /* 0x00001000f3f30812 */ /* 0x000fc800078efcff */
[----:B------:R-:W-:-:S04]  /*22ee0*/  LOP3.LUT R243, R243, 0xfffff7ff, RZ, 0xc0, !PT ;  /* 0xfffff7fff3f37812 */ /* 0x000fc800078ec0ff */
[----:B------:R-:W-:Y:S02]  /*22ef0*/  @P2 LOP3.LUT R243, R243, 0x800, RZ, 0xfc, !PT ;  /* 0x00000800f3f32812 */ /* 0x000fe400078efcff */
[----:B--2---:R-:W-:Y:S02]  /*22f00*/  ISETP.LT.AND P1, PT, R241, UR14, !P6 ;  /* 0x0000000ef1007c0c */ /* 0x004fe4000f721270 */
[----:B------:R-:W2:Y:S01]  /*22f10*/  LDL.LU R241, [R1+0x114] ;  /* 0x0001140001f17983 */ /* 0x000ea20000300800 */
[----:B----4-:R-:W-:-:S03]  /*22f20*/  ISETP.LT.AND P0, PT, R239, UR15, !P6 ;  /* 0x0000000fef007c0c */ /* 0x010fc6000f701270 */
[----:B------:R-:W4:Y:S01]  /*22f30*/  LDL.LU R239, [R1+0x118] ;  /* 0x0001180001ef7983 */ /* 0x000f220000300800 */
[----:B---3--:R-:W-:-:S03]  /*22f40*/  ISETP.LT.AND P2, PT, R252, UR16, !P6 ;  /* 0x00000010fc007c0c */ /* 0x008fc6000f741270 */
[----:B------:R-:W3:Y:S01]  /*22f50*/  LDL.LU R252, [R1+0x11c] ;  /* 0x00011c0001fc7983 */ /* 0x000ee20000300800 */
        /* <DEDUP_REMOVED lines=34> */
[----:B------:R-:W-:Y:S02]  /*23180*/  LOP3.LUT R243, R243, 0xfffffffd, RZ, 0xc0, !PT ;  /* 0xfffffffdf3f37812 */ /* 0x000fe400078ec0ff */
[----:B------:R-:W-:Y:S02]  /*23190*/  ISETP.LT.AND P2, PT, R236, UR25, !P6 ;  /* 0x00000019ec007c0c */ /* 0x000fe4000f741270 */
[----:B------:R-:W3:Y:S01]  /*231a0*/  LDL.LU R236, [R1+0x140] ;  /* 0x0001400001ec7983 */ /* 0x000ee20000300800 */
[----:B------:R-:W-:Y:S02]  /*231b0*/  @P1 LOP3.LUT R243, R243, 0x2, RZ, 0xfc, !PT ;  /* 0x00000002f3f31812 */ /* 0x000fe400078efcff */
[----:B------:R-:W-:Y:S02]  /*231c0*/  ISETP.LT.AND P1, PT, R237, UR26, !P6 ;  /* 0x0000001aed007c0c */ /* 0x000fe4000f721270 */
[----:B------:R-:W3:Y:S01]  /*231d0*/  LDL.LU R237, [R1+0x144] ;  /* 0x0001440001ed7983 */ /* 0x000ee20000300800 */
[----:B------:R-:W-:-:S05]  /*231e0*/  LOP3.LUT R243, R243, 0xfffffffe, RZ, 0xc0, !PT ;  /* 0xfffffffef3f37812 */ /* 0x000fca00078ec0ff */
[----:B------:R-:W-:Y:S02]  /*231f0*/  @P2 LOP3.LUT R242, R242, 0x80000000, RZ, 0xfc, !PT ;  /* 0x80000000f2f22812 */ /* 0x000fe400078efcff */
[----:B------:R-:W-:Y:S02]  /*23200*/  @P0 LOP3.LUT R243, R243, 0x1, RZ, 0xfc, !PT ;  /* 0x00000001f3f30812 */ /* 0x000fe400078efcff */
        /* <DEDUP_REMOVED lines=20> */
[----:B------:R-:W-:-:S03]  /*23350*/  LOP3.LUT R242, R242, 0xfbffffff, RZ, 0xc0, !PT ;  /* 0xfbfffffff2f27812 */ /* 0x000fc600078ec0ff */
[----:B------:R-:W3:Y:S01]  /*23360*/  LDL.LU R231, [R1+0x160] ;  /* 0x0001600001e77983 */ /* 0x000ee20000300800 */
[----:B------:R-:W-:-:S03]  /*23370*/  @P0 LOP3.LUT R242, R242, 0x4000000, RZ, 0xfc, !PT ;  /* 0x04000000f2f20812 */ /* 0x000fc600078efcff */
[----:B------:R-:W3:Y:S01]  /*23380*/  LDL.LU R234, [R1+0x164] ;  /* 0x0001640001ea7983 */ /* 0x000ee20000300800 */
[----:B------:R-:W-:-:S04]  /*23390*/  LOP3.LUT R242, R242, 0xfdffffff, RZ, 0xc0, !PT ;  /* 0xfdfffffff2f27812 */ /* 0x000fc800078ec0ff */
[----:B------:R-:W-:Y:S02]  /*233a0*/  @P2 LOP3.LUT R242, R242, 0x2000000, RZ, 0xfc, !PT ;  /* 0x02000000f2f22812 */ /* 0x000fe400078efcff */
[----:B------:R-:W-:Y:S02]  /*233b0*/  ISETP.LT.AND P0, PT, R236, UR35, !P6 ;  /* 0x00000023ec007c0c */ /* 0x000fe4000f701270 */
[----:B------:R-:W-:Y:S01]  /*233c0*/  LOP3.LUT R242, R242, 0xfeffffff, RZ, 0xc0, !PT ;  /* 0xfefffffff2f27812 */ /* 0x000fe200078ec0ff */
[----:B------:R-:W3:Y:S03]  /*233d0*/  LDL.LU R236, [R1+0x168] ;  /* 0x0001680001ec7983 */ /* 0x000ee60000300800 */
[----:B------:R-:W-:Y:S02]  /*233e0*/  @P1 LOP3.LUT R242, R242, 0x1000000, RZ, 0xfc, !PT ;  /* 0x01000000f2f21812 */ /* 0x000fe400078efcff */
[----:B------:R-:W-:-:S02]  /*233f0*/  ISETP.LT.AND P2, PT, R237, UR36, !P6 ;  /* 0x00000024ed007c0c */ /* 0x000fc4000f741270 */
        /* <DEDUP_REMOVED lines=38> */
[----:B------:R-:W-:-:S04]  /*23660*/  @P2 LOP3.LUT R242, R242, 0x2000, RZ, 0xfc, !PT ;  /* 0x00002000f2f22812 */ /* 0x000fc800078efcff */
[----:B------:R-:W-:Y:S02]  /*23670*/  LOP3.LUT R242, R242, 0xffffefff, RZ, 0xc0, !PT ;  /* 0xffffeffff2f27812 */ /* 0x000fe400078ec0ff */
[----:B------:R-:W-:Y:S02]  /*23680*/  ISETP.LT.AND P0, PT, R235, UR47, !P6 ;  /* 0x0000002feb007c0c */ /* 0x000fe4000f701270 */
[----:B------:R-:W-:-:S04]  /*23690*/  @P1 LOP3.LUT R242, R242, 0x1000, RZ, 0xfc, !PT ;  /* 0x00001000f2f21812 */ /* 0x000fc800078efcff */
[----:B------:R-:W-:-:S07]  /*236a0*/  LOP3.LUT R242, R242, 0xfffff7ff, RZ, 0xc0, !PT ;  /* 0xfffff7fff2f27812 */ /* 0x000fce00078ec0ff */
[----:B------:R-:W-:Y:S02]  /*236b0*/  @P0 LOP3.LUT R242, R242, 0x800, RZ, 0xfc, !PT ;  /* 0x00000800f2f20812 */ /* 0x000fe400078efcff */
[----:B------:R-:W-:Y:S02]  /*236c0*/  ISETP.LT.AND P2, PT, R238, UR48, !P6 ;  /* 0x00000030ee007c0c */ /* 0x000fe4000f741270 */
[----:B------:R-:W-:Y:S02]  /*236d0*/  ISETP.LT.AND P1, PT, R240, UR49, !P6 ;  /* 0x00000031f0007c0c */ /* 0x000fe4000f721270 */
[----:B------:R-:W3:Y:S04]  /*236e0*/  LDL R240, [R1+0xee4] ;  /* 0x000ee40001f07983 */ /* 0x000ee80000100800 */
[----:B------:R-:W3:Y:S01]  /*236f0*/  LDL.LU R235, [R1+0x970] ;  /* 0x0009700001eb7983 */ /* 0x000ee20000300800 */
[----:B------:R-:W-:-:S04]  /*23700*/  LOP3.LUT R242, R242, 0xfffffbff, RZ, 0xc0, !PT ;  /* 0xfffffbfff2f27812 */ /* 0x000fc800078ec0ff */
[----:B------:R-:W-:-:S04]  /*23710*/  @P2 LOP3.LUT R242, R242, 0x400, RZ, 0xfc, !PT ;  /* 0x00000400f2f22812 */ /* 0x000fc800078efcff */
[----:B------:R-:W-:-:S04]  /*23720*/  LOP3.LUT R242, R242, 0xfffffdff, RZ, 0xc0, !PT ;  /* 0xfffffdfff2f27812 */ /* 0x000fc800078ec0ff */
[----:B------:R-:W-:-:S04]  /*23730*/  @P1 LOP3.LUT R242, R242, 0x200, RZ, 0xfc, !PT ;  /* 0x00000200f2f21812 */ /* 0x000fc800078efcff */
[----:B------:R-:W-:Y:S02]  /*23740*/  LOP3.LUT R242, R242, 0xfffffeff, RZ, 0xc0, !PT ;  /* 0xfffffefff2f27812 */ /* 0x000fe400078ec0ff */
[----:B--2---:R-:W-:Y:S02]  /*23750*/  ISETP.LT.AND P0, PT, R241, UR50, !P6 ;  /* 0x00000032f1007c0c */ /* 0x004fe4000f701270 */
[----:B------:R-:W2:Y:S11]  /*23760*/  LDL.LU R241, [R1+0x978] ;  /* 0x0009780001f17983 */ /* 0x000eb60000300800 */
[----:B------:R-:W-:-:S02]  /*23770*/  @P0 LOP3.LUT R242, R242, 0x100, RZ, 0xfc, !PT ;  /* 0x00000100f2f20812 */ /* 0x000fc400078efcff */
[----:B----4-:R-:W-:Y:S02]  /*23780*/  ISETP.LT.AND P2, PT, R239, UR51, !P6 ;  /* 0x00000033ef007c0c */ /* 0x010fe4000f741270 */
[----:B------:R-:W-:Y:S02]  /*23790*/  LOP3.LUT R242, R242, 0xffffff7f, RZ, 0xc0, !PT ;  /* 0xffffff7ff2f27812 */ /* 0x000fe400078ec0ff */
[----:B---3--:R-:W-:-:S09]  /*237a0*/  ISETP.LT.AND P1, PT, R252, UR52, !P6 ;  /* 0x00000034fc007c0c */ /* 0x008fd2000f721270 */
[----:B------:R-:W-:-:S04]  /*237b0*/  @P2 LOP3.LUT R242, R242, 0x80, RZ, 0xfc, !PT ;  /* 0x00000080f2f22812 */ /* 0x000fc800078efcff */
[----:B------:R-:W-:Y:S02]  /*237c0*/  LOP3.LUT R242, R242, 0xffffffbf, RZ, 0xc0, !PT ;  /* 0xffffffbff2f27812 */ /* 0x000fe400078ec0ff */
[----:B------:R-:W-:Y:S02]  /*237d0*/  ISETP.LT.AND P0, PT, R16, UR53, !P6 ;  /* 0x0000003510007c0c */ /* 0x000fe4000f701270 */
[----:B------:R-:W3:Y:S01]  /*237e0*/  LDL.LU R16, [R1+0xf64] ;  /* 0x000f640001107983 */ /* 0x000ee20000300800 */
[----:B------:R-:W-:Y:S02]  /*237f0*/  ISETP.LT.AND P2, PT, R17, UR54, !P6 ;  /* 0x0000003611007c0c */ /* 0x000fe4000f741270 */
[----:B------:R-:W-:Y:S01]  /*23800*/  @P1 LOP3.LUT R242, R242, 0x40, RZ, 0xfc, !PT ;  /* 0x00000040f2f21812 */ /* 0x000fe200078efcff */
[----:B------:R-:W3:Y:S01]  /*23810*/  LDL.LU R17, [R1+0xf60] ;  /* 0x000f600001117983 */ /* 0x000ee20000300800 */
[----:B------:R-:W-:-:S03]  /*23820*/  ISETP.LT.AND P1, PT, R0, UR55, !P6 ;  /* 0x0000003700007c0c */ /* 0x000fc6000f721270 */
[----:B------:R-:W4:Y:S04]  /*23830*/  LDL.LU R0, [R1+0xf5c] ;  /* 0x000f5c0001007983 */ /* 0x000f280000300800 */
[----:B------:R-:W3:Y:S04]  /*23840*/  LDL.LU R232, [R1+0x96c] ;  /* 0x00096c0001e87983 */ /* 0x000ee80000300800 */
[----:B------:R-:W3:Y:S04]  /*23850*/  LDL.LU R234, [R1+0x974] ;  /* 0x0009740001ea7983 */ /* 0x000ee80000300800 */
[----:B------:R-:W4:Y:S04]  /*23860*/  LDL.LU R236, [R1+0x77c] ;  /* 0x00077c0001ec7983 */ /* 0x000f280000300800 */
[----:B------:R-:W4:Y:S04]  /*23870*/  LDL.LU R238, [R1+0x784] ;  /* 0x0007840001ee7983 */ /* 0x000f280000300800 */
[----:B------:R-:W4:Y:S04]  /*23880*/  LDL.LU R239, [R1+0x778] ;  /* 0x0007780001ef7983 */ /* 0x000f280000300800 */
[----:B------:R-:W4:Y:S01]  /*23890*/  LDL.LU R252, [R1+0x780] ;  /* 0x0007800001fc7983 */ /* 0x000f220000300800 */
[----:B------:R-:W-:-:S04]  /*238a0*/  LOP3.LUT R242, R242, 0xffffffdf, RZ, 0xc0, !PT ;  /* 0xffffffdff2f27812 */ /* 0x000fc800078ec0ff */
[----:B------:R-:W-:-:S04]  /*238b0*/  @P0 LOP3.LUT R242, R242, 0x20, RZ, 0xfc, !PT ;  /* 0x00000020f2f20812 */ /* 0x000fc800078efcff */
[----:B------:R-:W-:-:S04]  /*238c0*/  LOP3.LUT R242, R242, 0xffffffef, RZ, 0xc0, !PT ;  /* 0xffffffeff2f27812 */ /* 0x000fc800078ec0ff */
[----:B------:R-:W-:Y:S02]  /*238d0*/  @P2 LOP3.LUT R242, R242, 0x10, RZ, 0xfc, !PT ;  /* 0x00000010f2f22812 */ /* 0x000fe400078efcff */
[----:B------:R-:W-:Y:S02]  /*238e0*/  ISETP.LT.AND P0, PT, R10, UR56, !P6 ;  /* 0x000000380a007c0c */ /* 0x000fe4000f701270 */
[----:B------:R-:W-:Y:S01]  /*238f0*/  LOP3.LUT R242, R242, 0xfffffff7, RZ, 0xc0, !PT ;  /* 0xfffffff7f2f27812 */ /* 0x000fe200078ec0ff */
[----:B------:R-:W4:Y:S03]  /*23900*/  LDL.LU R10, [R1+0xf58] ;  /* 0x000f5800010a7983 */ /* 0x000f260000300800 */
[----:B------:R-:W-:Y:S01]  /*23910*/  @P1 LOP3.LUT R242, R242, 0x8, RZ, 0xfc, !PT ;  /* 0x00000008f2f21812 */ /* 0x000fe200078efcff */
[----:B------:R-:W4:Y:S03]  /*23920*/  LDL.LU R14, [R1+0xf54] ;  /* 0x000f5400010e7983 */ /* 0x000f260000300800 */
[----:B------:R-:W-:-:S02]  /*23930*/  LOP3.LUT R242, R242, 0xfffffffb, RZ, 0xc0, !PT ;  /* 0xfffffffbf2f27812 */ /* 0x000fc400078ec0ff */
[----:B------:R-:W-:Y:S02]  /*23940*/  ISETP.LT.AND P2, PT, R15, UR58, !P6 ;  /* 0x0000003a0f007c0c */ /* 0x000fe4000f741270 */
[----:B------:R-:W4:Y:S01]  /*23950*/  LDL.LU R15, [R1+0xf50] ;  /* 0x000f5000010f7983 */ /* 0x000f220000300800 */
[----:B------:R-:W-:Y:S02]  /*23960*/  @P0 LOP3.LUT R242, R242, 0x4, RZ, 0xfc, !PT ;  /* 0x00000004f2f20812 */ /* 0x000fe400078efcff */
[----:B------:R-:W-:Y:S02]  /*23970*/  ISETP.LT.AND P1, PT, R12, UR59, !P6 ;  /* 0x0000003b0c007c0c */ /* 0x000fe4000f721270 */
[----:B------:R-:W4:Y:S01]  /*23980*/  LDL.LU R12, [R1+0xf4c] ;  /* 0x000f4c00010c7983 */ /* 0x000f220000300800 */
[----:B------:R-:W-:Y:S02]  /*23990*/  ISETP.LT.AND P0, PT, R13, UR60, !P6 ;  /* 0x0000003c0d007c0c */ /* 0x000fe4000f701270 */
[----:B------:R-:W-:Y:S01]  /*239a0*/  ISETP.LT.AND P6, PT, R11, UR61, !P6 ;  /* 0x0000003d0b007c0c */ /* 0x000fe2000f7c1270 */
        /* <DEDUP_REMOVED lines=8> */
[----:B------:R-:W4:Y:S01]  /*23a30*/  LDL.LU R237, [R1+0x788] ;  /* 0x0007880001ed7983 */ /* 0x000f220000300800 */
[----:B--2---:R-:W-:-:S03]  /*23a40*/  PRMT R20, R241, 0x5410, R235 ;  /* 0x00005410f1147816 */ /* 0x004fc600000000eb */
[----:B------:R-:W2:Y:S01]  /*23a50*/  LDL.LU R235, [R1+0x798] ;  /* 0x0007980001eb7983 */ /* 0x000ea20000300800 */
[----:B------:R-:W0:Y:S03]  /*23a60*/  S2R R241, SR_TID.X ;  /* 0x0000000000f17919 */ /* 0x000e260000002100 */
[----:B------:R-:W2:Y:S01]  /*23a70*/  LDL.LU R228, [R1+0x98c] ;  /* 0x00098c0001e47983 */ /* 0x000ea20000300800 */
[----:B0-----:R-:W-:Y:S02]  /*23a80*/  LOP3.LUT R9, R241, 0xff, RZ, 0xc0, !PT ;  /* 0x000000fff1097812 */ /* 0x001fe400078ec0ff */
[----:B---3--:R-:W-:Y:S02]  /*23a90*/  PRMT R21, R234, 0x5410, R232 ;  /* 0x00005410ea157816 */ /* 0x008fe400000000e8 */
[----:B------:R-:W3:Y:S04]  /*23aa0*/  LDL.LU R232, [R1+0x9a0] ;  /* 0x0009a00001e87983 */ /* 0x000ee80000300800 */
[----:B------:R-:W3:Y:S01]  /*23ab0*/  LDL.LU R234, [R1+0x984] ;  /* 0x0009840001ea7983 */ /* 0x000ee20000300800 */
[----:B----4-:R-:W-:-:S03]  /*23ac0*/  PRMT R22, R238, 0x5410, R236 ;  /* 0x00005410ee167816 */ /* 0x010fc600000000ec */
[----:B------:R-:W4:Y:S04]  /*23ad0*/  LDL.LU R236, [R1+0x998] ;  /* 0x0009980001ec7983 */ /* 0x000f280000300800 */
[----:B------:R-:W4:Y:S01]  /*23ae0*/  LDL.LU R238, [R1+0x79c] ;  /* 0x00079c0001ee7983 */ /* 0x000f220000300800 */
[----:B------:R-:W-:-:S03]  /*23af0*/  PRMT R23, R252, 0x5410, R239 ;  /* 0x00005410fc177816 */ /* 0x000fc600000000ef */
[----:B------:R-:W4:Y:S04]  /*23b00*/  LDL.LU R241, [R1+0x7b0] ;  /* 0x0007b00001f17983 */ /* 0x000f280000300800 */
[----:B------:R-:W4:Y:S04]  /*23b10*/  LDL.LU R239, [R1+0x794] ;  /* 0x0007940001ef7983 */ /* 0x000f280000300800 */
[----:B------:R-:W4:Y:S01]  /*23b20*/  LDL.LU R252, [R1+0x7a8] ;  /* 0x0007a80001fc7983 */ /* 0x000f220000300800 */
[----:B------:R-:W-:Y:S01]  /*23b30*/  LEA R9, R9, UR5, 0x4 ;  /* 0x0000000509097c11 */ /* 0x000fe2000f8e20ff */
[----:B------:R-:W-:Y:S01]  /*23b40*/  VIADD R18, R240, UR6 ;  /* 0x00000006f0127c36 */ /* 0x000fe20008000000 */
[----:B------:R-:W-:Y:S01]  /*23b50*/  ULDC UR6, c[0x0][0x248] ;  /* 0x0000920000067ab9 */ /* 0x000fe20000000800 */
[----:B------:R-:W-:-:S02]  /*23b60*/  ULDC UR5, c[0x0][0x248] ;  /* 0x0000920000057ab9 */ /* 0x000fc40000000800 */
[----:B------:R-:W0:Y:S01]  /*23b70*/  LDS.128 R176, [R9] ;  /* 0x0000000009b07984 */ /* 0x000e220000000c00 */
[----:B------:R-:W-:Y:S06]  /*23b80*/  BAR.SYNC.DEFER_BLOCKING 0x0 ;  /* 0x0000000000007b1d */ /* 0x000fec0000010000 */
[----:B------:R1:W-:Y:S02]  /*23b90*/  STSM.16.M88.4 [R11], R20 ;  /* 0x000000140b007844 */ /* 0x0003e40000000200 */
[----:B------:R-:W-:Y:S01]  /*23ba0*/  BAR.SYNC.DEFER_BLOCKING 0x0 ;  /* 0x0000000000007b1d */ /* 0x000fe20000010000 */
[----:B-1----:R-:W-:-:S05]  /*23bb0*/  PRMT R20, R227, 0x5410, R224 ;  /* 0x00005410e3147816 */ /* 0x002fca00000000e0 */
[----:B------:R-:W4:Y:S01]  /*23bc0*/  LDL.LU R224, [R1+0x99c] ;  /* 0x00099c0001e07983 */ /* 0x000f220000300800 */
[----:B------:R-:W-:-:S03]  /*23bd0*/  PRMT R21, R230, 0x5410, R229 ;  /* 0x00005410e6157816 */ /* 0x000fc600000000e5 */
[----:B------:R-:W4:Y:S01]  /*23be0*/  LDL.LU R227, [R1+0x9b8] ;  /* 0x0009b80001e37983 */ /* 0x000f220000300800 */
[----:B------:R-:W-:-:S03]  /*23bf0*/  PRMT R22, R231, 0x5410, R233 ;  /* 0x00005410e7167816 */ /* 0x000fc600000000e9 */
[----:B------:R-:W4:Y:S04]  /*23c00*/  LDL.LU R229, [R1+0x994] ;  /* 0x0009940001e57983 */ /* 0x000f280000300800 */
[----:B------:R-:W4:Y:S04]  /*23c10*/  LDL.LU R230, [R1+0x9b0] ;  /* 0x0009b00001e67983 */ /* 0x000f280000300800 */
[----:B------:R-:W4:Y:S04]  /*23c20*/  LDL.LU R233, [R1+0x7ac] ;  /* 0x0007ac0001e97983 */ /* 0x000f280000300800 */
[----:B------:R-:W4:Y:S04]  /*23c30*/  LDL.LU R231, [R1+0x7c0] ;  /* 0x0007c00001e77983 */ /* 0x000f280000300800 */
[----:B------:R-:W1:Y:S01]  /*23c40*/  LDS.128 R172, [R9] ;  /* 0x0000000009ac7984 */ /* 0x000e620000000c00 */
[----:B--2---:R-:W-:Y:S01]  /*23c50*/  PRMT R23, R235, 0x5410, R237 ;  /* 0x00005410eb177816 */ /* 0x004fe200000000ed */
[----:B------:R-:W-:Y:S06]  /*23c60*/  BAR.SYNC.DEFER_BLOCKING 0x0 ;  /* 0x0000000000007b1d */ /* 0x000fec0000010000 */
[----:B------:R-:W2:Y:S04]  /*23c70*/  LDL.LU R237, [R1+0x7a4] ;  /* 0x0007a40001ed7983 */ /* 0x000ea80000300800 */
[----:B------:R-:W2:Y:S04]  /*23c80*/  LDL.LU R235, [R1+0x7b8] ;  /* 0x0007b80001eb7983 */ /* 0x000ea80000300800 */
[----:B------:R3:W-:Y:S01]  /*23c90*/  STSM.16.M88.4 [R11], R20 ;  /* 0x000000140b007844 */ /* 0x0007e20000000200 */
[----:B------:R-:W-:Y:S01]  /*23ca0*/  BAR.SYNC.DEFER_BLOCKING 0x0 ;  /* 0x0000000000007b1d */ /* 0x000fe20000010000 */
[----:B---3--:R-:W-:-:S05]  /*23cb0*/  PRMT R20, R232, 0x5410, R228 ;  /* 0x00005410e8147816 */ /* 0x008fca00000000e4 */
[----:B------:R-:W3:Y:S04]  /*23cc0*/  LDS.128 R168, [R9] ;  /* 0x0000000009a87984 */ /* 0x000ee80000000c00 */
[----:B------:R-:W3:Y:S01]  /*23cd0*/  LDL.LU R228, [R1+0x9b4] ;  /* 0x0009b40001e47983 */ /* 0x000ee20000300800 */
[----:B----4-:R-:W-:-:S03]  /*23ce0*/  PRMT R21, R236, 0x5410, R234 ;  /* 0x00005410ec157816 */ /* 0x010fc600000000ea */
[----:B------:R-:W3:Y:S04]  /*23cf0*/  LDL.LU R232, [R1+0x9c8] ;  /* 0x0009c80001e87983 */ /* 0x000ee80000300800 */
[----:B------:R-:W4:Y:S01]  /*23d00*/  LDL.LU R234, [R1+0x9ac] ;  /* 0x0009ac0001ea7983 */ /* 0x000f220000300800 */
[----:B------:R-:W-:-:S03]  /*23d10*/  PRMT R22, R241, 0x5410, R238 ;  /* 0x00005410f1167816 */ /* 0x000fc600000000ee */
[----:B------:R-:W4:Y:S04]  /*23d20*/  LDL.LU R236, [R1+0x9c0] ;  /* 0x0009c00001ec7983 */ /* 0x000f280000300800 */
[----:B------:R-:W4:Y:S01]  /*23d30*/  LDL.LU R238, [R1+0x7bc] ;  /* 0x0007bc0001ee7983 */ /* 0x000f220000300800 */
[----:B------:R-:W-:-:S03]  /*23d40*/  PRMT R23, R252, 0x5410, R239 ;  /* 0x00005410fc177816 */ /* 0x000fc600000000ef */
[----:B------:R-:W4:Y:S04]  /*23d50*/  LDL.LU R241, [R1+0x7d0] ;  /* 0x0007d00001f17983 */ /* 0x000f280000300800 */
[----:B------:R-:W4:Y:S04]  /*23d60*/  LDL.LU R239, [R1+0x7b4] ;  /* 0x0007b40001ef7983 */ /* 0x000f280000300800 */
[----:B------:R-:W4:Y:S01]  /*23d70*/  LDL.LU R252, [R1+0x7c8] ;  /* 0x0007c80001fc7983 */ /* 0x000f220000300800 */
[----:B------:R-:W-:Y:S06]  /*23d80*/  BAR.SYNC.DEFER_BLOCKING 0x0 ;  /* 0x0000000000007b1d */ /* 0x000fec0000010000 */
[----:B------:R0:W-:Y:S02]  /*23d90*/  STSM.16.M88.4 [R11], R20 ;  /* 0x000000140b007844 */ /* 0x0001e40000000200 */
[----:B------:R-:W-:Y:S01]  /*23da0*/  BAR.SYNC.DEFER_BLOCKING 0x0 ;  /* 0x0000000000007b1d */ /* 0x000fe20000010000 */
[----:B0-----:R-:W-:-:S05]  /*23db0*/  PRMT R20, R227, 0x5410, R224 ;  /* 0x00005410e3147816 */ /* 0x001fca00000000e0 */
[----:B------:R-:W4:Y:S04]  /*23dc0*/  LDL.LU R224, [R1+0x9c4] ;  /* 0x0009c40001e07983 */ /* 0x000f280000300800 */
[----:B------:R-:W4:Y:S01]  /*23dd0*/  LDL.LU R227, [R1+0x9d8] ;  /* 0x0009d80001e37983 */ /* 0x000f220000300800 */
[----:B------:R-:W-:-:S03]  /*23de0*/  PRMT R21, R230, 0x5410, R229 ;  /* 0x00005410e6157816 */ /* 0x000fc600000000e5 */
[----:B------:R-:W4:Y:S04]  /*23df0*/  LDL.LU R229, [R1+0x9bc] ;  /* 0x0009bc0001e57983 */ /* 0x000f280000300800 */
[----:B------:R-:W4:Y:S01]  /*23e00*/  LDL.LU R230, [R1+0x9d0] ;  /* 0x0009d00001e67983 */ /* 0x000f220000300800 */
[----:B------:R-:W-:-:S03]  /*23e10*/  PRMT R22, R231, 0x5410, R233 ;  /* 0x00005410e7167816 */ /* 0x000fc600000000e9 */
[----:B------:R-:W4:Y:S04]  /*23e20*/  LDL.LU R233, [R1+0x7cc] ;  /* 0x0007cc0001e97983 */ /* 0x000f280000300800 */
[----:B------:R-:W4:Y:S04]  /*23e30*/  LDL.LU R231, [R1+0x7e0] ;  /* 0x0007e00001e77983 */ /* 0x000f280000300800 */
[----:B------:R-:W0:Y:S01]  /*23e40*/  LDS.128 R164, [R9] ;  /* 0x0000000009a47984 */ /* 0x000e220000000c00 */
[----:B--2---:R-:W-:Y:S01]  /*23e50*/  PRMT R23, R235, 0x5410, R237 ;  /* 0x00005410eb177816 */ /* 0x004fe200000000ed */
[----:B------:R-:W-:Y:S06]  /*23e60*/  BAR.SYNC.DEFER_BLOCKING 0x0 ;  /* 0x0000000000007b1d */ /* 0x000fec0000010000 */
[----:B------:R-:W2:Y:S04]  /*23e70*/  LDL.LU R237, [R1+0x7c4] ;  /* 0x0007c40001ed7983 */ /* 0x000ea80000300800 */
[----:B------:R-:W2:Y:S04]  /*23e80*/  LDL.LU R235, [R1+0x7d8] ;  /* 0x0007d80001eb7983 */ /* 0x000ea80000300800 */
[----:B------:R3:W-:Y:S01]  /*23e90*/  STSM.16.M88.4 [R11], R20 ;  /* 0x000000140b007844 */ /* 0x0007e20000000200 */
[----:B------:R-:W-:Y:S01]  /*23ea0*/  BAR.SYNC.DEFER_BLOCKING 0x0 ;  /* 0x0000000000007b1d */ /* 0x000fe20000010000 */
[----:B---3--:R-:W-:-:S05]  /*23eb0*/  PRMT R20, R232, 0x5410, R228 ;  /* 0x00005410e8147816 */ /* 0x008fca00000000e4 */
[----:B------:R-:W3:Y:S04]  /*23ec0*/  LDL.LU R228, [R1+0x9d4] ;  /* 0x0009d40001e47983 */ /* 0x000ee80000300800 */
[----:B------:R-:W3:Y:S01]  /*23ed0*/  LDL.LU R232, [R1+0x9e8] ;  /* 0x0009e80001e87983 */ /* 0x000ee20000300800 */
[----:B----4-:R-:W-:-:S03]  /*23ee0*/  PRMT R21, R236, 0x5410, R234 ;  /* 0x00005410ec157816 */ /* 0x010fc600000000ea */
        /* <DEDUP_REMOVED lines=9> */
[----:B------:R-:W-:Y:S06]  /*23f80*/  BAR.SYNC.DEFER_BLOCKING 0x0 ;  /* 0x0000000000007b1d */ /* 0x000fec0000010000 */
[----:B------:R1:W-:Y:S02]  /*23f90*/  STSM.16.M88.4 [R11], R20 ;  /* 0x000000140b007844 */ /* 0x0003e40000000200 */
[----:B------:R-:W-:Y:S01]  /*23fa0*/  BAR.SYNC.DEFER_BLOCKING 0x0 ;  /* 0x0000000000007b1d */ /* 0x000fe20000010000 */
[----:B-1----:R-:W-:-:S05]  /*23fb0*/  PRMT R20, R227, 0x5410, R224 ;  /* 0x00005410e3147816 */ /* 0x002fca00000000e0 */
        /* <DEDUP_REMOVED lines=58> */
[----:B------:R-:W4:Y:S04]  /*24360*/  LDL.LU R252, [R1+0x828] ;  /* 0x0008280001fc7983 */ /* 0x000f280000300800 */
[----:B------:R-:W0:Y:S01]  /*24370*/  LDS.128 R144, [R9] ;  /* 0x0000000009907984 */ /* 0x000e220000000c00 */
[----:B------:R-:W-:Y:S06]  /*24380*/  BAR.SYNC.DEFER_BLOCKING 0x0 ;  /* 0x0000000000007b1d */ /* 0x000fec0000010000 */
[----:B------:R1:W-:Y:S02]  /*24390*/  STSM.16.M88.4 [R11], R20 ;  /* 0x000000140b007844 */ /* 0x0003e40000000200 */
[----:B------:R-:W-:Y:S01]  /*243a0*/  BAR.SYNC.DEFER_BLOCKING 0x0 ;  /* 0x0000000000007b1d */ /* 0x000fe20000010000 */
[----:B-1----:R-:W-:-:S05]  /*243b0*/  PRMT R20, R227, 0x5410, R224 ;  /* 0x00005410e3147816 */ /* 0x002fca00000000e0 */
        /* <DEDUP_REMOVED lines=18> */
[----:B------:R-:W3:Y:S01]  /*244e0*/  LDL.LU R232, [R1+0xa48] ;  /* 0x000a480001e87983 */ /* 0x000ee20000300800 */
[----:B------:R-:W-:-:S03]  /*244f0*/  PRMT R22, R241, 0x5410, R238 ;  /* 0x00005410f1167816 */ /* 0x000fc600000000ee */
[----:B------:R-:W4:Y:S04]  /*24500*/  LDL.LU R234, [R1+0xa2c] ;  /* 0x000a2c0001ea7983 */ /* 0x000f280000300800 */
[----:B------:R-:W4:Y:S01]  /*24510*/  LDL.LU R236, [R1+0xa40] ;  /* 0x000a400001ec7983 */ /* 0x000f220000300800 */
[----:B------:R-:W-:-:S03]  /*24520*/  PRMT R23, R252, 0x5410, R239 ;  /* 0x00005410fc177816 */ /* 0x000fc600000000ef */
[----:B------:R-:W4:Y:S04]  /*24530*/  LDL.LU R238, [R1+0x83c] ;  /* 0x00083c0001ee7983 */ /* 0x000f280000300800 */
[----:B------:R-:W4:Y:S04]  /*24540*/  LDL.LU R241, [R1+0x850] ;  /* 0x0008500001f17983 */ /* 0x000f280000300800 */
[----:B------:R-:W4:Y:S04]  /*24550*/  LDL.LU R239, [R1+0x834] ;  /* 0x0008340001ef7983 */ /* 0x000f280000300800 */
[----:B------:R-:W4:Y:S04]  /*24560*/  LDL.LU R252, [R1+0x848] ;  /* 0x0008480001fc7983 */ /* 0x000f280000300800 */
[----:B------:R-:W1:Y:S01]  /*24570*/  LDS.128 R136, [R9] ;  /* 0x0000000009887984 */ /* 0x000e620000000c00 */
[----:B------:R-:W-:Y:S06]  /*24580*/  BAR.SYNC.DEFER_BLOCKING 0x0 ;  /* 0x0000000000007b1d */ /* 0x000fec0000010000 */
[----:B------:R0:W-:Y:S02]  /*24590*/  STSM.16.M88.4 [R11], R20 ;  /* 0x000000140b007844 */ /* 0x0001e40000000200 */
[----:B------:R-:W-:Y:S01]  /*245a0*/  BAR.SYNC.DEFER_BLOCKING 0x0 ;  /* 0x0000000000007b1d */ /* 0x000fe20000010000 */
[----:B0-----:R-:W-:-:S05]  /*245b0*/  PRMT R20, R227, 0x5410, R224 ;  /* 0x00005410e3147816 */ /* 0x001fca00000000e0 */
        /* <DEDUP_REMOVED lines=27> */
[----:B------:R-:W0:Y:S01]  /*24770*/  LDS.128 R128, [R9] ;  /* 0x0000000009807984 */ /* 0x000e220000000c00 */
[----:B------:R-:W-:Y:S06]  /*24780*/  BAR.SYNC.DEFER_BLOCKING 0x0 ;  /* 0x0000000000007b1d */ /* 0x000fec0000010000 */
[----:B------:R-:W4:Y:S04]  /*24790*/  LDL.LU R220, [R1+0xa64] ;  /* 0x000a640001dc7983 */ /* 0x000f280000300800 */
[----:B------:R-:W4:Y:S04]  /*247a0*/  LDL.LU R226, [R1+0xa78] ;  /* 0x000a780001e27983 */ /* 0x000f280000300800 */
[----:B------:R1:W-:Y:S01]  /*247b0*/  STSM.16.M88.4 [R11], R20 ;  /* 0x000000140b007844 */ /* 0x0003e20000000200 */
[----:B------:R-:W-:Y:S01]  /*247c0*/  BAR.SYNC.DEFER_BLOCKING 0x0 ;  /* 0x0000000000007b1d */ /* 0x000fe20000010000 */
[----:B-1----:R-:W-:-:S05]  /*247d0*/  PRMT R20, R227, 0x5410, R224 ;  /* 0x00005410e3147816 */ /* 0x002fca00000000e0 */
[----:B------:R-:W4:Y:S01]  /*247e0*/  LDL.LU R224, [R1+0xa5c] ;  /* 0x000a5c0001e07983 */ /* 0x000f220000300800 */
[----:B------:R-:W-:Y:S02]  /*247f0*/  PRMT R21, R230, 0x5410, R229 ;  /* 0x00005410e6157816 */ /* 0x000fe400000000e5 */
[----:B------:R-:W-:Y:S02]  /*24800*/  PRMT R22, R231, 0x5410, R233 ;  /* 0x00005410e7167816 */ /* 0x000fe400000000e9 */
[----:B------:R-:W4:Y:S04]  /*24810*/  LDL.LU R231, [R1+0xa70] ;  /* 0x000a700001e77983 */ /* 0x000f280000300800 */
[----:B------:R-:W4:Y:S04]  /*24820*/  LDL.LU R230, [R1+0x86c] ;  /* 0x00086c0001e67983 */ /* 0x000f280000300800 */
[----:B------:R-:W4:Y:S04]  /*24830*/  LDL.LU R233, [R1+0x880] ;  /* 0x0008800001e97983 */ /* 0x000f280000300800 */
[----:B------:R-:W1:Y:S01]  /*24840*/  LDS.128 R124, [R9] ;  /* 0x00000000097c7984 */ /* 0x000e620000000c00 */
[----:B------:R-:W-:Y:S01]  /*24850*/  VIADD R19, R18, UR6 ;  /* 0x0000000612137c36 */ /* 0x000fe20008000000 */
[----:B------:R-:W-:-:S03]  /*24860*/  ULDC UR6, c[0x0][0x248] ;  /* 0x0000920000067ab9 */ /* 0x000fc60000000800 */
        /* <DEDUP_REMOVED lines=15> */
[----:B------:R-:W-:Y:S01]  /*24960*/  ULDC UR5, c[0x0][0x248] ;  /* 0x0000920000057ab9 */ /* 0x000fe20000000800 */
[----:B--2---:R-:W-:Y:S01]  /*24970*/  PRMT R23, R235, 0x5410, R237 ;  /* 0x00005410eb177816 */ /* 0x004fe200000000ed */
[----:B------:R-:W-:Y:S06]  /*24980*/  BAR.SYNC.DEFER_BLOCKING 0x0 ;  /* 0x0000000000007b1d */ /* 0x000fec0000010000 */
[----:B------:R-:W2:Y:S04]  /*24990*/  LDL.LU R237, [R1+0x864] ;  /* 0x0008640001ed7983 */ /* 0x000ea80000300800 */
[----:B------:R-:W2:Y:S04]  /*249a0*/  LDL.LU R235, [R1+0x878] ;  /* 0x0008780001eb7983 */ /* 0x000ea80000300800 */
[----:B------:R3:W-:Y:S01]  /*249b0*/  STSM.16.M88.4 [R11], R20 ;  /* 0x000000140b007844 */ /* 0x0007e20000000200 */
[----:B------:R-:W-:Y:S01]  /*249c0*/  VIADD R33, R30, UR5 ;  /* 0x000000051e217c36 */ /* 0x000fe20008000000 */
[----:B------:R-:W-:Y:S01]  /*249d0*/  ULDC UR5, c[0x0][0x248] ;  /* 0x0000920000057ab9 */ /* 0x000fe20000000800 */
[----:B------:R-:W-:Y:S01]  /*249e0*/  BAR.SYNC.DEFER_BLOCKING 0x0 ;  /* 0x0000000000007b1d */ /* 0x000fe20000010000 */
[----:B---3--:R-:W-:-:S05]  /*249f0*/  PRMT R20, R232, 0x5410, R228 ;  /* 0x00005410e8147816 */ /* 0x008fca00000000e4 */
[----:B------:R-:W3:Y:S01]  /*24a00*/  LDL.LU R228, [R1+0xa74] ;  /* 0x000a740001e47983 */ /* 0x000ee20000300800 */
[----:B----4-:R-:W-:-:S03]  /*24a10*/  PRMT R21, R236, 0x5410, R234 ;  /* 0x00005410ec157816 */ /* 0x010fc600000000ea */
[----:B------:R-:W3:Y:S04]  /*24a20*/  LDL.LU R232, [R1+0xaf0] ;  /* 0x000af00001e87983 */ /* 0x000ee80000300800 */
[----:B------:R-:W4:Y:S01]  /*24a30*/  LDL.LU R234, [R1+0xa6c] ;  /* 0x000a6c0001ea7983 */ /* 0x000f220000300800 */
[----:B------:R-:W-:Y:S02]  /*24a40*/  PRMT R22, R241, 0x5410, R238 ;  /* 0x00005410f1167816 */ /* 0x000fe400000000ee */
[----:B------:R-:W-:Y:S01]  /*24a50*/  PRMT R23, R252, 0x5410, R239 ;  /* 0x00005410fc177816 */ /* 0x000fe200000000ef */
[----:B------:R-:W-:Y:S01]  /*24a60*/  VIADD R35, R33, UR5 ;  /* 0x0000000521237c36 */ /* 0x000fe20008000000 */
[----:B------:R-:W4:Y:S01]  /*24a70*/  LDL.LU R239, [R1+0xaec] ;  /* 0x000aec0001ef7983 */ /* 0x000f220000300800 */
[----:B------:R-:W-:-:S03]  /*24a80*/  ULDC UR5, c[0x0][0x248] ;  /* 0x0000920000057ab9 */ /* 0x000fc60000000800 */
[----:B------:R-:W3:Y:S04]  /*24a90*/  LDL.LU R236, [R1+0x87c] ;  /* 0x00087c0001ec7983 */ /* 0x000ee80000300800 */
[----:B------:R-:W3:Y:S04]  /*24aa0*/  LDL.LU R238, [R1+0x8f8] ;  /* 0x0008f80001ee7983 */ /* 0x000ee80000300800 */
[----:B------:R-:W3:Y:S04]  /*24ab0*/  LDL.LU R241, [R1+0x874] ;  /* 0x0008740001f17983 */ /* 0x000ee80000300800 */
[----:B------:R-:W3:Y:S01]  /*24ac0*/  LDL.LU R252, [R1+0x8f4] ;  /* 0x0008f40001fc7983 */ /* 0x000ee20000300800 */
[----:B------:R-:W-:Y:S01]  /*24ad0*/  VIADD R32, R35, UR6 ;  /* 0x0000000623207c36 */ /* 0x000fe20008000000 */
[----:B------:R-:W-:-:S02]  /*24ae0*/  ULDC UR6, c[0x0][0x248] ;  /* 0x0000920000067ab9 */ /* 0x000fc40000000800 */
[----:B------:R-:W1:Y:S01]  /*24af0*/  LDS.128 R120, [R9] ;  /* 0x0000000009787984 */ /* 0x000e620000000c00 */
[----:B------:R-:W-:Y:S01]  /*24b00*/  VIADD R34, R32, UR5 ;  /* 0x0000000520227c36 */ /* 0x000fe20008000000 */
[----:B------:R-:W-:Y:S01]  /*24b10*/  ULDC UR5, c[0x0][0x248] ;  /* 0x0000920000057ab9 */ /* 0x000fe20000000800 */
[----:B------:R-:W-:Y:S02]  /*24b20*/  BAR.SYNC.DEFER_BLOCKING 0x0 ;  /* 0x0000000000007b1d */ /* 0x000fe40000010000 */
[----:B------:R-:W-:-:S04]  /*24b30*/  VIADD R37, R34, UR5 ;  /* 0x0000000522257c36 */ /* 0x000fc80008000000 */
[----:B------:R-:W-:Y:S02]  /*24b40*/  ULDC UR5, c[0x0][0x248] ;  /* 0x0000920000057ab9 */ /* 0x000fe40000000800 */
        /* <DEDUP_REMOVED lines=43> */
[----:B------:R0:W-:Y:S01]  /*24e00*/  STSM.16.M88.4 [R11], R20 ;  /* 0x000000140b007844 */ /* 0x0001e20000000200 */
[----:B------:R-:W-:Y:S02]  /*24e10*/  ULDC UR6, c[0x0][0x248] ;  /* 0x0000920000067ab9 */ /* 0x000fe40000000800 */
        /* <DEDUP_REMOVED lines=15> */
[----:B------:R-:W1:Y:S02]  /*24f10*/  LDS.128 R116, [R9] ;  /* 0x0000000009747984 */ /* 0x000e640000000c00 */
        /* <DEDUP_REMOVED lines=9> */
[----:B0-----:R-:W-:Y:S01]  /*24fb0*/  PRMT R20, R226, 0x5410, R220 ;  /* 0x00005410e2147816 */ /* 0x001fe200000000dc */
[----:B------:R-:W-:Y:S02]  /*24fc0*/  ULDC UR6, c[0x0][0x248] ;  /* 0x0000920000067ab9 */ /* 0x000fe40000000800 */
[----:B------:R-:W-:Y:S01]  /*24fd0*/  VIADD R207, R205, UR5 ;  /* 0x00000005cdcf7c36 */ /* 0x000fe20008000000 */
[----:B------:R-:W-:Y:S01]  /*24fe0*/  ULDC UR5, c[0x0][0x248] ;  /* 0x0000920000057ab9 */ /* 0x000fe20000000800 */
[----:B------:R-:W-:Y:S02]  /*24ff0*/  PRMT R21, R231, 0x5410, R224 ;  /* 0x00005410e7157816 */ /* 0x000fe400000000e0 */
[----:B------:R-:W-:Y:S01]  /*25000*/  VIADD R209, R207, UR5 ;  /* 0x00000005cfd17c36 */ /* 0x000fe20008000000 */
[----:B------:R-:W-:Y:S01]  /*25010*/  ULDC UR5, c[0x0][0x248] ;  /* 0x0000920000057ab9 */ /* 0x000fe20000000800 */
[----:B------:R-:W-:-:S02]  /*25020*/  PRMT R22, R233, 0x5410, R230 ;  /* 0x00005410e9167816 */ /* 0x000fc400000000e6 */
        /* <DEDUP_REMOVED lines=22> */
[----:B------:R4:W-:Y:S02]  /*25190*/  STSM.16.M88.4 [R11], R20 ;  /* 0x000000140b007844 */ /* 0x0009e40000000200 */
[----:B------:R-:W-:Y:S01]  /*251a0*/  BAR.SYNC.DEFER_BLOCKING 0x0 ;  /* 0x0000000000007b1d */ /* 0x000fe20000010000 */
[----:B------:R-:W-:-:S05]  /*251b0*/  VIADD R231, R229, UR5 ;  /* 0x00000005e5e77c36 */ /* 0x000fca0008000000 */
[----:B------:R-:W-:Y:S02]  /*251c0*/  ULDC UR5, c[0x0][0x248] ;  /* 0x0000920000057ab9 */ /* 0x000fe40000000800 */
[----:B------:R-:W-:Y:S01]  /*251d0*/  VIADD R233, R231, UR5 ;  /* 0x00000005e7e97c36 */ /* 0x000fe20008000000 */
[----:B------:R-:W-:Y:S01]  /*251e0*/  ULDC UR5, c[0x0][0x248] ;  /* 0x0000920000057ab9 */ /* 0x000fe20000000800 */
[----:B------:R-:W0:Y:S02]  /*251f0*/  LDS.128 R112, [R9] ;  /* 0x0000000009707984 */ /* 0x000e240000000c00 */
[----:B------:R-:W-:Y:S01]  /*25200*/  VIADD R235, R233, UR5 ;  /* 0x00000005e9eb7c36 */ /* 0x000fe20008000000 */
[----:B------:R-:W-:-:S03]  /*25210*/  ULDC UR5, c[0x0][0x248] ;  /* 0x0000920000057ab9 */ /* 0x000fc60000000800 */
[----:B------:R-:W-:Y:S01]  /*25220*/  VIADD R237, R235, UR6 ;  /* 0x00000006ebed7c36 */ /* 0x000fe20008000000 */
[----:B----4-:R-:W-:-:S03]  /*25230*/  PRMT R21, R239, 0x5410, R234 ;  /* 0x00005410ef157816 */ /* 0x010fc600000000ea */
[----:B------:R-:W-:Y:S01]  /*25240*/  VIADD R239, R237, UR5 ;  /* 0x00000005edef7c36 */ /* 0x000fe20008000000 */
[----:B------:R-:W-:Y:S01]  /*25250*/  ULDC UR5, c[0x0][0x248] ;  /* 0x0000920000057ab9 */ /* 0x000fe20000000800 */
[----:B---3--:R-:W-:Y:S02]  /*25260*/  PRMT R23, R252, 0x5410, R241 ;  /* 0x00005410fc177816 */ /* 0x008fe400000000f1 */
[----:B------:R-:W-:Y:S01]  /*25270*/  VIADD R241, R239, UR5 ;  /* 0x00000005eff17c36 */ /* 0x000fe20008000000 */
[----:B------:R-:W-:Y:S01]  /*25280*/  ULDC UR5, c[0x0][0x248] ;  /* 0x0000920000057ab9 */ /* 0x000fe20000000800 */
[----:B------:R-:W-:Y:S02]  /*25290*/  PRMT R20, R232, 0x5410, R228 ;  /* 0x00005410e8147816 */ /* 0x000fe400000000e4 */
[----:B------:R-:W-:Y:S01]  /*252a0*/  PRMT R22, R238, 0x5410, R236 ;  /* 0x00005410ee167816 */ /* 0x000fe200000000ec */
[----:B------:R-:W-:Y:S01]  /*252b0*/  VIADD R252, R241, UR5 ;  /* 0x00000005f1fc7c36 */ /* 0x000fe20008000000 */
[----:B------:R-:W2:Y:S04]  /*252c0*/  LDL.LU R226, [R1+0xae8] ;  /* 0x000ae80001e27983 */ /* 0x000ea80000300800 */
[----:B------:R-:W2:Y:S04]  /*252d0*/  LDL.LU R224, [R1+0xf40] ;  /* 0x000f400001e07983 */ /* 0x000ea80000300800 */
[----:B------:R-:W3:Y:S04]  /*252e0*/  LDL.LU R230, [R1+0xab0] ;  /* 0x000ab00001e67983 */ /* 0x000ee80000300800 */
[----:B------:R-:W3:Y:S04]  /*252f0*/  LDL.LU R228, [R1+0xf08] ;  /* 0x000f080001e47983 */ /* 0x000ee80000300800 */
        /* <DEDUP_REMOVED lines=12> */
[----:B------:R-:W-:Y:S01]  /*253c0*/  LOP3.LUT R2, R2, 0xbfffffff, RZ, 0xc0, !PT ;  /* 0xbfffffff02027812 */ /* 0x000fe200078ec0ff */
[----:B------:R-:W-:Y:S01]  /*253d0*/  BAR.SYNC.DEFER_BLOCKING 0x0 ;  /* 0x0000000000007b1d */ /* 0x000fe20000010000 */
[----:B------:R-:W-:-:S02]  /*253e0*/  PRMT R55, R176, 0x7770, RZ ;  /* 0x00007770b0377816 */ /* 0x000fc400000000ff */
[----:B------:R-:W-:Y:S02]  /*253f0*/  @P3 LOP3.LUT R2, R2, 0x40000000, RZ, 0xfc, !PT ;  /* 0x4000000002023812 */ /* 0x000fe400078efcff */
[----:B------:R-:W-:Y:S02]  /*25400*/  LOP3.LUT P3, RZ, R242, 0x2, RZ, 0xc0, !PT ;  /* 0x00000002f2ff7812 */ /* 0x000fe4000786c0ff */
[----:B------:R-:W-:Y:S01]  /*25410*/  LOP3.LUT R2, R2, 0xdfffffff, RZ, 0xc0, !PT ;  /* 0xdfffffff02027812 */ /* 0x000fe200078ec0ff */
[----:B------:R-:W-:Y:S03]  /*25420*/  STL.64 [R1+0x11a8], R178 ;  /* 0x0011a8b201007387 */ /* 0x000fe60000100a00 */
[----:B------:R-:W-:Y:S01]  /*25430*/  @P2 LOP3.LUT R2, R2, 0x20000000, RZ, 0xfc, !PT ;  /* 0x2000000002022812 */ /* 0x000fe200078efcff */
[----:B------:R-:W-:Y:S01]  /*25440*/  STL.64 [R1+0x11a0], R172 ;  /* 0x0011a0ac01007387 */ /* 0x000fe20000100a00 */
[----:B------:R-:W-:-:S02]  /*25450*/  LOP3.LUT P2, RZ, R242, 0x1, RZ, 0xc0, !PT ;  /* 0x00000001f2ff7812 */ /* 0x000fc4000784c0ff */
[----:B------:R-:W-:Y:S01]  /*25460*/  LOP3.LUT R2, R2, 0xefffffff, RZ, 0xc0, !PT ;  /* 0xefffffff02027812 */ /* 0x000fe200078ec0ff */
[----:B------:R-:W-:Y:S03]  /*25470*/  STL.64 [R1+0x1198], R174 ;  /* 0x001198ae01007387 */ /* 0x000fe60000100a00 */
[----:B------:R-:W-:Y:S01]  /*25480*/  @P1 LOP3.LUT R2, R2, 0x10000000, RZ, 0xfc, !PT ;  /* 0x1000000002021812 */ /* 0x000fe200078efcff */
[----:B------:R-:W-:Y:S03]  /*25490*/  STL.64 [R1+0x1180], R168 ;  /* 0x001180a801007387 */ /* 0x000fe60000100a00 */
        /* <DEDUP_REMOVED lines=21> */
[----:B------:R2:W-:Y:S04]  /*255f0*/  STSM.16.M88.4 [R11], R20 ;  /* 0x000000140b007844 */ /* 0x0005e80000000200 */
[----:B------:R-:W-:Y:S01]  /*25600*/  STL.64 [R1+0x10c0], R142 ;  /* 0x0010c08e01007387 */ /* 0x000fe20000100a00 */
[----:B------:R-:W-:Y:S06]  /*25610*/  BAR.SYNC.DEFER_BLOCKING 0x0 ;  /* 0x0000000000007b1d */ /* 0x000fec0000010000 */
[----:B------:R-:W-:Y:S04]  /*25620*/  STL.64 [R1+0x10b8], R136 ;  /* 0x0010b88801007387 */ /* 0x000fe80000100a00 */
[----:B------:R-:W-:Y:S04]  /*25630*/  STL.64 [R1+0x10b0], R138 ;  /* 0x0010b08a01007387 */ /* 0x000fe80000100a00 */
[----:B------:R-:W-:Y:S04]  /*25640*/  STL.64 [R1+0x10a8], R132 ;  /* 0x0010a88401007387 */ /* 0x000fe80000100a00 */
[----:B------:R-:W-:Y:S04]  /*25650*/  STL.64 [R1+0x10a0], R134 ;  /* 0x0010a08601007387 */ /* 0x000fe80000100a00 */
[----:B------:R-:W-:Y:S04]  /*25660*/  STL.64 [R1+0x1098], R250 ;  /* 0x001098fa01007387 */ /* 0x000fe80000100a00 */
[----:B------:R-:W-:Y:S04]  /*25670*/  STL.64 [R1+0x1090], R128 ;  /* 0x0010908001007387 */ /* 0x000fe80000100a00 */
[----:B------:R-:W-:Y:S04]  /*25680*/  STL.64 [R1+0x1088], R130 ;  /* 0x0010888201007387 */ /* 0x000fe80000100a00 */
[----:B-1----:R-:W-:Y:S04]  /*25690*/  STL.64 [R1+0x1080], R124 ;  /* 0x0010807c01007387 */ /* 0x002fe80000100a00 */
[----:B------:R-:W-:Y:S04]  /*256a0*/  STL.64 [R1+0x1078], R126 ;  /* 0x0010787e01007387 */ /* 0x000fe80000100a00 */
[----:B------:R-:W-:Y:S04]  /*256b0*/  STL.64 [R1+0x1070], R120 ;  /* 0x0010707801007387 */ /* 0x000fe80000100a00 */
[----:B------:R-:W-:Y:S04]  /*256c0*/  STL.64 [R1+0x1068], R122 ;  /* 0x0010687a01007387 */ /* 0x000fe80000100a00 */
[----:B------:R-:W-:Y:S04]  /*256d0*/  STL.64 [R1+0x1060], R116 ;  /* 0x0010607401007387 */ /* 0x000fe80000100a00 */
[----:B------:R-:W-:Y:S04]  /*256e0*/  STL.64 [R1+0x1058], R248 ;  /* 0x001058f801007387 */ /* 0x000fe80000100a00 */
[----:B------:R-:W-:Y:S04]  /*256f0*/  STL.64 [R1+0x1050], R118 ;  /* 0x0010507601007387 */ /* 0x000fe80000100a00 */
[----:B0-----:R-:W-:Y:S04]  /*25700*/  STL.64 [R1+0x1048], R112 ;  /* 0x0010487001007387 */ /* 0x001fe80000100a00 */
[----:B------:R-:W-:Y:S04]  /*25710*/  STL.64 [R1+0x1040], R114 ;  /* 0x0010407201007387 */ /* 0x000fe80000100a00 */
[----:B------:R-:W-:Y:S04]  /*25720*/  STL.64 [R1+0x1018], R246 ;  /* 0x001018f601007387 */ /* 0x000fe80000100a00 */
[----:B------:R-:W-:Y:S04]  /*25730*/  STL.64 [R1+0xfc0], R244 ;  /* 0x000fc0f401007387 */ /* 0x000fe80000100a00 */
[----:B------:R-:W-:Y:S04]  /*25740*/  STL.64 [R1+0xf80], R242 ;  /* 0x000f80f201007387 */ /* 0x000fe80000100a00 */
[----:B------:R-:W4:Y:S04]  /*25750*/  LDL.LU R222, [R1+0xae0] ;  /* 0x000ae00001de7983 */ /* 0x000f280000300800 */
[----:B------:R-:W4:Y:S04]  /*25760*/  LDL.LU R220, [R1+0xf38] ;  /* 0x000f380001dc7983 */ /* 0x000f280000300800 */
[----:B------:R-:W0:Y:S01]  /*25770*/  LDS.128 R108, [R9] ;  /* 0x00000000096c7984 */ /* 0x000e220000000c00 */
[----:B--2---:R-:W-:-:S03]  /*25780*/  PRMT R20, R224, 0x5410, R226 ;  /* 0x00005410e0147816 */ /* 0x004fc600000000e2 */
[----:B------:R-:W2:Y:S04]  /*25790*/  LDL.LU R226, [R1+0xaa8] ;  /* 0x000aa80001e27983 */ /* 0x000ea80000300800 */
[----:B------:R-:W2:Y:S01]  /*257a0*/  LDL.LU R224, [R1+0xf00] ;  /* 0x000f000001e07983 */ /* 0x000ea20000300800 */
[----:B---3--:R-:W-:-:S03]  /*257b0*/  PRMT R21, R228, 0x5410, R230 ;  /* 0x00005410e4157816 */ /* 0x008fc600000000e6 */
[----:B------:R-:W3:Y:S04]  /*257c0*/  LDL.LU R230, [R1+0x8e8] ;  /* 0x0008e80001e67983 */ /* 0x000ee80000300800 */
[----:B------:R-:W3:Y:S01]  /*257d0*/  LDL.LU R228, [R1+0x960] ;  /* 0x0009600001e47983 */ /* 0x000ee20000300800 */
[----:B----4-:R-:W-:-:S03]  /*257e0*/  PRMT R23, R234, 0x5410, R232 ;  /* 0x00005410ea177816 */ /* 0x010fc600000000e8 */
[----:B------:R-:W4:Y:S04]  /*257f0*/  LDL.LU R232, [R1+0x8b0] ;  /* 0x0008b00001e87983 */ /* 0x000f280000300800 */
[----:B------:R-:W4:Y:S01]  /*25800*/  LDL.LU R234, [R1+0x928] ;  /* 0x0009280001ea7983 */ /* 0x000f220000300800 */
[----:B------:R-:W-:Y:S01]  /*25810*/  PRMT R22, R204, 0x5410, R206 ;  /* 0x00005410cc167816 */ /* 0x000fe200000000ce */
[----:B------:R-:W-:Y:S06]  /*25820*/  BAR.SYNC.DEFER_BLOCKING 0x0 ;  /* 0x0000000000007b1d */ /* 0x000fec0000010000 */
[----:B0-----:R-:W-:Y:S04]  /*25830*/  STL.64 [R1+0x1038], R108 ;  /* 0x0010386c01007387 */ /* 0x001fe80000100a00 */
[----:B------:R-:W-:Y:S04]  /*25840*/  STL.64 [R1+0x1030], R110 ;  /* 0x0010306e01007387 */ /* 0x000fe80000100a00 */
[----:B------:R0:W-:Y:S01]  /*25850*/  STSM.16.M88.4 [R11], R20 ;  /* 0x000000140b007844 */ /* 0x0001e20000000200 */
[----:B------:R-:W-:Y:S01]  /*25860*/  BAR.SYNC.DEFER_BLOCKING 0x0 ;  /* 0x0000000000007b1d */ /* 0x000fe20000010000 */
[----:B0-----:R-:W-:-:S05]  /*25870*/  PRMT R23, R238, 0x5410, R236 ;  /* 0x00005410ee177816 */ /* 0x001fca00000000ec */
[----:B------:R-:W4:Y:S04]  /*25880*/  LDL.LU R236, [R1+0xadc] ;  /* 0x000adc0001ec7983 */ /* 0x000f280000300800 */
[----:B------:R-:W4:Y:S01]  /*25890*/  LDL.LU R238, [R1+0xf34] ;  /* 0x000f340001ee7983 */ /* 0x000f220000300800 */
[----:B------:R-:W-:Y:S02]  /*258a0*/  PRMT R20, R208, 0x5410, R210 ;  /* 0x00005410d0147816 */ /* 0x000fe400000000d2 */
[----:B------:R-:W-:Y:S01]  /*258b0*/  PRMT R21, R212, 0x5410, R214 ;  /* 0x00005410d4157816 */ /* 0x000fe200000000d6 */
[----:B------:R-:W4:Y:S04]  /*258c0*/  LDL.LU R196, [R1+0xaa4] ;  /* 0x000aa40001c47983 */ /* 0x000f280000300800 */
[----:B------:R-:W0:Y:S01]  /*258d0*/  LDS.128 R104, [R9] ;  /* 0x0000000009687984 */ /* 0x000e220000000c00 */
[----:B------:R-:W-:Y:S01]  /*258e0*/  PRMT R22, R216, 0x5410, R218 ;  /* 0x00005410d8167816 */ /* 0x000fe200000000da */
[----:B------:R-:W-:Y:S06]  /*258f0*/  BAR.SYNC.DEFER_BLOCKING 0x0 ;  /* 0x0000000000007b1d */ /* 0x000fec0000010000 */
[----:B------:R-:W4:Y:S04]  /*25900*/  LDL.LU R198, [R1+0xefc] ;  /* 0x000efc0001c67983 */ /* 0x000f280000300800 */
[----:B------:R-:W4:Y:S04]  /*25910*/  LDL.LU R202, [R1+0x8e4] ;  /* 0x0008e40001ca7983 */ /* 0x000f280000300800 */
[----:B------:R-:W4:Y:S04]  /*25920*/  LDL.LU R200, [R1+0x95c] ;  /* 0x00095c0001c87983 */ /* 0x000f280000300800 */
[----:B------:R-:W4:Y:S04]  /*25930*/  LDL.LU R218, [R1+0x8ac] ;  /* 0x0008ac0001da7983 */ /* 0x000f280000300800 */
[----:B------:R1:W-:Y:S01]  /*25940*/  STSM.16.M88.4 [R11], R20 ;  /* 0x000000140b007844 */ /* 0x0003e20000000200 */
[----:B------:R-:W-:Y:S06]  /*25950*/  BAR.SYNC.DEFER_BLOCKING 0x0 ;  /* 0x0000000000007b1d */ /* 0x000fec0000010000 */
[----:B------:R-:W4:Y:S04]  /*25960*/  LDL.LU R216, [R1+0x924] ;  /* 0x0009240001d87983 */ /* 0x000f280000300800 */
[----:B0-----:R-:W-:Y:S04]  /*25970*/  STL.64 [R1+0x1028], R104 ;  /* 0x0010286801007387 */ /* 0x001fe80000100a00 */
[----:B------:R-:W-:Y:S04]  /*25980*/  STL.64 [R1+0x1020], R106 ;  /* 0x0010206a01007387 */ /* 0x000fe80000100a00 */
[----:B------:R-:W0:Y:S01]  /*25990*/  LDS.128 R100, [R9] ;  /* 0x0000000009647984 */ /* 0x000e220000000c00 */
[----:B-1----:R-:W-:-:S02]  /*259a0*/  PRMT R20, R220, 0x5410, R222 ;  /* 0x00005410dc147816 */ /* 0x002fc400000000de */
[----:B--2---:R-:W-:Y:S02]  /*259b0*/  PRMT R21, R224, 0x5410, R226 ;  /* 0x00005410e0157816 */ /* 0x004fe400000000e2 */
[----:B------:R-:W2:Y:S04]  /*259c0*/  LDL.LU R226, [R1+0xad8] ;  /* 0x000ad80001e27983 */ /* 0x000ea80000300800 */
[----:B------:R-:W2:Y:S01]  /*259d0*/  LDL.LU R224, [R1+0xf30] ;  /* 0x000f300001e07983 */ /* 0x000ea20000300800 */
[----:B---3--:R-:W-:-:S03]  /*259e0*/  PRMT R22, R228, 0x5410, R230 ;  /* 0x00005410e4167816 */ /* 0x008fc600000000e6 */
[----:B------:R-:W3:Y:S04]  /*259f0*/  LDL.LU R230, [R1+0xaa0] ;  /* 0x000aa00001e67983 */ /* 0x000ee80000300800 */
[----:B------:R-:W3:Y:S04]  /*25a00*/  LDL.LU R228, [R1+0xef8] ;  /* 0x000ef80001e47983 */ /* 0x000ee80000300800 */
[----:B------:R-:W3:Y:S04]  /*25a10*/  LDL.LU R206, [R1+0x8e0] ;  /* 0x0008e00001ce7983 */ /* 0x000ee80000300800 */
[----:B------:R-:W3:Y:S01]  /*25a20*/  LDL.LU R204, [R1+0x958] ;  /* 0x0009580001cc7983 */ /* 0x000ee20000300800 */
[----:B----4-:R-:W-:-:S03]  /*25a30*/  PRMT R23, R234, 0x5410, R232 ;  /* 0x00005410ea177816 */ /* 0x010fc600000000e8 */
[----:B------:R-:W4:Y:S04]  /*25a40*/  LDL.LU R232, [R1+0x8a8] ;  /* 0x0008a80001e87983 */ /* 0x000f280000300800 */
[----:B------:R-:W4:Y:S01]  /*25a50*/  LDL.LU R234, [R1+0x920] ;  /* 0x0009200001ea7983 */ /* 0x000f220000300800 */
[----:B------:R-:W-:Y:S06]  /*25a60*/  BAR.SYNC.DEFER_BLOCKING 0x0 ;  /* 0x0000000000007b1d */ /* 0x000fec0000010000 */
[----:B0-----:R-:W-:Y:S04]  /*25a70*/  STL.64 [R1+0x1010], R100 ;  /* 0x0010106401007387 */ /* 0x001fe80000100a00 */
[----:B------:R-:W-:Y:S04]  /*25a80*/  STL.64 [R1+0x1008], R102 ;  /* 0x0010086601007387 */ /* 0x000fe80000100a00 */
[----:B------:R-:W4:Y:S04]  /*25a90*/  LDL.LU R210, [R1+0xad4] ;  /* 0x000ad40001d27983 */ /* 0x000f280000300800 */
[----:B------:R-:W4:Y:S04]  /*25aa0*/  LDL.LU R208, [R1+0xf2c] ;  /* 0x000f2c0001d07983 */ /* 0x000f280000300800 */
[----:B------:R-:W4:Y:S04]  /*25ab0*/  LDL.LU R214, [R1+0xa9c] ;  /* 0x000a9c0001d67983 */ /* 0x000f280000300800 */
[----:B------:R-:W4:Y:S04]  /*25ac0*/  LDL.LU R212, [R1+0xef4] ;  /* 0x000ef40001d47983 */ /* 0x000f280000300800 */
[----:B------:R0:W-:Y:S04]  /*25ad0*/  STSM.16.M88.4 [R11], R20 ;  /* 0x000000140b007844 */ /* 0x0001e80000000200 */
[----:B------:R-:W4:Y:S04]  /*25ae0*/  LDL.LU R222, [R1+0x8dc] ;  /* 0x0008dc0001de7983 */ /* 0x000f280000300800 */
[----:B------:R-:W4:Y:S01]  /*25af0*/  LDL.LU R220, [R1+0x954] ;  /* 0x0009540001dc7983 */ /* 0x000f220000300800 */
[----:B------:R-:W-:Y:S01]  /*25b00*/  BAR.SYNC.DEFER_BLOCKING 0x0 ;  /* 0x0000000000007b1d */ /* 0x000fe20000010000 */
[----:B0-----:R-:W-:-:S05]  /*25b10*/  PRMT R20, R238, 0x5410, R236 ;  /* 0x00005410ee147816 */ /* 0x001fca00000000ec */
[----:B------:R-:W4:Y:S04]  /*25b20*/  LDL.LU R236, [R1+0x8a4] ;  /* 0x0008a40001ec7983 */ /* 0x000f280000300800 */
[----:B------:R-:W4:Y:S04]  /*25b30*/  LDL.LU R238, [R1+0x91c] ;  /* 0x00091c0001ee7983 */ /* 0x000f280000300800 */
[----:B------:R-:W0:Y:S01]  /*25b40*/  LDS.128 R96, [R9] ;  /* 0x0000000009607984 */ /* 0x000e220000000c00 */
[----:B------:R-:W-:Y:S02]  /*25b50*/  PRMT R21, R198, 0x5410, R196 ;  /* 0x00005410c6157816 */ /* 0x000fe400000000c4 */
[----:B------:R-:W-:-:S02]  /*25b60*/  PRMT R22, R200, 0x5410, R202 ;  /* 0x00005410c8167816 */ /* 0x000fc400000000ca */
[----:B------:R-:W-:Y:S01]  /*25b70*/  PRMT R23, R216, 0x5410, R218 ;  /* 0x00005410d8177816 */ /* 0x000fe200000000da */
[----:B------:R-:W-:Y:S06]  /*25b80*/  BAR.SYNC.DEFER_BLOCKING 0x0 ;  /* 0x0000000000007b1d */ /* 0x000fec0000010000 */
[----:B------:R2:W-:Y:S02]  /*25b90*/  STSM.16.M88.4 [R11], R20 ;  /* 0x000000140b007844 */ /* 0x0005e40000000200 */
[----:B------:R-:W-:Y:S06]  /*25ba0*/  BAR.SYNC.DEFER_BLOCKING 0x0 ;  /* 0x0000000000007b1d */ /* 0x000fec0000010000 */
[----:B0-----:R-:W-:Y:S04]  /*25bb0*/  STL.64 [R1+0x1000], R96 ;  /* 0x0010006001007387 */ /* 0x001fe80000100a00 */
        /* <DEDUP_REMOVED lines=21> */
[----:B------:R-:W4:Y:S04]  /*25d10*/  LDL.LU R238, [R1+0xf24] ;  /* 0x000f240001ee7983 */ /* 0x000f280000300800 */
[----:B------:R-:W0:Y:S01]  /*25d20*/  LDS.128 R88, [R9] ;  /* 0x0000000009587984 */ /* 0x000e220000000c00 */
[----:B------:R-:W-:-:S03]  /*25d30*/  PRMT R20, R208, 0x5410, R210 ;  /* 0x00005410d0147816 */ /* 0x000fc600000000d2 */
[----:B------:R-:W4:Y:S01]  /*25d40*/  LDL.LU R196, [R1+0xa94] ;  /* 0x000a940001c47983 */ /* 0x000f220000300800 */
[----:B------:R-:W-:-:S03]  /*25d50*/  PRMT R21, R212, 0x5410, R214 ;  /* 0x00005410d4157816 */ /* 0x000fc600000000d6 */
[----:B------:R-:W4:Y:S01]  /*25d60*/  LDL.LU R198, [R1+0xeec] ;  /* 0x000eec0001c67983 */ /* 0x000f220000300800 */
        /* <DEDUP_REMOVED lines=88> */
[----:B------:R0:W-:Y:S01]  /*262f0*/  STSM.16.M88.4 [R11], R20 ;  /* 0x000000140b007844 */ /* 0x0001e20000000200 */
[----:B------:R-:W-:Y:S01]  /*26300*/  BAR.SYNC.DEFER_BLOCKING 0x0 ;  /* 0x0000000000007b1d */ /* 0x000fe20000010000 */
[----:B0-----:R-:W-:-:S05]  /*26310*/  PRMT R20, R220, 0x5410, R222 ;  /* 0x00005410dc147816 */ /* 0x001fca00000000de */
        /* <DEDUP_REMOVED lines=9> */
[----:B----4-:R-:W-:Y:S01]  /*263b0*/  PRMT R23, R234, 0x5410, R232 ;  /* 0x00005410ea177816 */ /* 0x010fe200000000e8 */
[----:B------:R-:W-:Y:S06]  /*263c0*/  BAR.SYNC.DEFER_BLOCKING 0x0 ;  /* 0x0000000000007b1d */ /* 0x000fec0000010000 */
[----:B------:R-:W4:Y:S04]  /*263d0*/  LDL.LU R232, [R1+0x884] ;  /* 0x0008840001e87983 */ /* 0x000f280000300800 */
[----:B------:R-:W4:Y:S04]  /*263e0*/  LDL.LU R234, [R1+0x8fc] ;  /* 0x0008fc0001ea7983 */ /* 0x000f280000300800 */
[----:B0-----:R-:W-:Y:S04]  /*263f0*/  STL.64 [R1+0xf88], R68 ;  /* 0x000f884401007387 */ /* 0x001fe80000100a00 */
[----:B------:R-:W-:Y:S04]  /*26400*/  STL.64 [R1+0xf78], R70 ;  /* 0x000f784601007387 */ /* 0x000fe80000100a00 */
[----:B------:R0:W-:Y:S01]  /*26410*/  STSM.16.M88.4 [R11], R20 ;  /* 0x000000140b007844 */ /* 0x0001e20000000200 */
[----:B------:R-:W-:Y:S06]  /*26420*/  BAR.SYNC.DEFER_BLOCKING 0x0 ;  /* 0x0000000000007b1d */ /* 0x000fec0000010000 */
[----:B------:R-:W1:Y:S01]  /*26430*/  LDS.128 R64, [R9] ;  /* 0x0000000009407984 */ /* 0x000e620000000c00 */
[----:B0-----:R-:W-:-:S03]  /*26440*/  PRMT R23, R238, 0x5410, R236 ;  /* 0x00005410ee177816 */ /* 0x001fc600000000ec */
[----:B------:R-:W4:Y:S04]  /*26450*/  LDL.LU R236, [R1+0x618] ;  /* 0x0006180001ec7983 */ /* 0x000f280000300800 */
[----:B------:R-:W4:Y:S01]  /*26460*/  LDL.LU R238, [R1+0x624] ;  /* 0x0006240001ee7983 */ /* 0x000f220000300800 */
[----:B------:R-:W-:Y:S02]  /*26470*/  PRMT R20, R194, 0x5410, R192 ;  /* 0x00005410c2147816 */ /* 0x000fe400000000c0 */
[----:B------:R-:W-:Y:S02]  /*26480*/  PRMT R21, R198, 0x5410, R196 ;  /* 0x00005410c6157816 */ /* 0x000fe400000000c4 */
[----:B------:R-:W-:Y:S01]  /*26490*/  PRMT R22, R200, 0x5410, R202 ;  /* 0x00005410c8167816 */ /* 0x000fe200000000ca */
[----:B------:R-:W-:Y:S06]  /*264a0*/  BAR.SYNC.DEFER_BLOCKING 0x0 ;  /* 0x0000000000007b1d */ /* 0x000fec0000010000 */
[----:B------:R0:W-:Y:S02]  /*264b0*/  STSM.16.M88.4 [R11], R20 ;  /* 0x000000140b007844 */ /* 0x0001e40000000200 */
[----:B------:R-:W-:Y:S06]  /*264c0*/  BAR.SYNC.DEFER_BLOCKING 0x0 ;  /* 0x0000000000007b1d */ /* 0x000fec0000010000 */
[----:B------:R-:W1:Y:S01]  /*264d0*/  LDS.128 R60, [R9] ;  /* 0x00000000093c7984 */ /* 0x000e620000000c00 */
[----:B0-----:R-:W-:-:S02]  /*264e0*/  PRMT R20, R204, 0x5410, R206 ;  /* 0x00005410cc147816 */ /* 0x001fc400000000ce */
[----:B------:R-:W-:Y:S02]  /*264f0*/  PRMT R21, R208, 0x5410, R210 ;  /* 0x00005410d0157816 */ /* 0x000fe400000000d2 */
[----:B------:R-:W-:Y:S02]  /*26500*/  PRMT R22, R212, 0x5410, R214 ;  /* 0x00005410d4167816 */ /* 0x000fe400000000d6 */
[----:B------:R-:W-:Y:S01]  /*26510*/  PRMT R23, R216, 0x5410, R218 ;  /* 0x00005410d8177816 */ /* 0x000fe200000000da */
[----:B------:R-:W-:Y:S06]  /*26520*/  BAR.SYNC.DEFER_BLOCKING 0x0 ;  /* 0x0000000000007b1d */ /* 0x000fec0000010000 */
[----:B------:R0:W-:Y:S02]  /*26530*/  STSM.16.M88.4 [R11], R20 ;  /* 0x000000140b007844 */ /* 0x0001e40000000200 */
[----:B------:R-:W-:Y:S06]  /*26540*/  BAR.SYNC.DEFER_BLOCKING 0x0 ;  /* 0x0000000000007b1d */ /* 0x000fec0000010000 */
[----:B------:R-:W0:Y:S04]  /*26550*/  LDS.128 R56, [R9] ;  /* 0x0000000009387984 */ /* 0x000e280000000c00 */
[----:B-1----:R-:W-:Y:S04]  /*26560*/  STL.64 [R1+0xf70], R64 ;  /* 0x000f704001007387 */ /* 0x002fe80000100a00 */
[----:B------:R-:W-:Y:S04]  /*26570*/  STL.64 [R1+0xf68], R66 ;  /* 0x000f684201007387 */ /* 0x000fe80000100a00 */
[----:B------:R-:W-:Y:S04]  /*26580*/  STL.64 [R1+0xf50], R60 ;  /* 0x000f503c01007387 */ /* 0x000fe80000100a00 */
[----:B------:R-:W-:Y:S04]  /*26590*/  STL.64 [R1+0xf48], R62 ;  /* 0x000f483e01007387 */ /* 0x000fe80000100a00 */
[----:B------:R-:W-:Y:S01]  /*265a0*/  STL.64 [R1+0x10f0], R8 ;  /* 0x0010f00801007387 */ /* 0x000fe20000100a00 */
[----:B0-----:R-:W-:-:S03]  /*265b0*/  PRMT R20, R220, 0x5410, R222 ;  /* 0x00005410dc147816 */ /* 0x001fc600000000de */
[----:B------:R-:W-:Y:S04]  /*265c0*/  STL.64 [R1+0xf60], R56 ;  /* 0x000f603801007387 */ /* 0x000fe80000100a00 */
[----:B------:R-:W-:Y:S01]  /*265d0*/  STL.64 [R1+0xf58], R58 ;  /* 0x000f583a01007387 */ /* 0x000fe20000100a00 */
[----:B---3--:R-:W-:-:S03]  /*265e0*/  PRMT R22, R228, 0x5410, R230 ;  /* 0x00005410e4167816 */ /* 0x008fc600000000e6 */
[----:B------:R-:W3:Y:S01]  /*265f0*/  LDL.LU R228, [R1+0x630] ;  /* 0x0006300001e47983 */ /* 0x000ee20000300800 */
[----:B--2---:R-:W-:Y:S02]  /*26600*/  PRMT R21, R224, 0x5410, R226 ;  /* 0x00005410e0157816 */ /* 0x004fe400000000e2 */
[----:B----4-:R-:W-:Y:S01]  /*26610*/  PRMT R23, R234, 0x5410, R232 ;  /* 0x00005410ea177816 */ /* 0x010fe200000000e8 */
[----:B------:R-:W-:Y:S06]  /*26620*/  BAR.SYNC.DEFER_BLOCKING 0x0 ;  /* 0x0000000000007b1d */ /* 0x000fec0000010000 */
[----:B------:R-:W2:Y:S04]  /*26630*/  LDL.LU R232, [R1+0x638] ;  /* 0x0006380001e87983 */ /* 0x000ea80000300800 */
[----:B------:R-:W4:Y:S04]  /*26640*/  LDL.LU R216, [R1+0x640] ;  /* 0x0006400001d87983 */ /* 0x000f280000300800 */
[----:B------:R-:W4:Y:S04]  /*26650*/  LDL.LU R234, [R1+0x648] ;  /* 0x0006480001ea7983 */ /* 0x000f280000300800 */
[----:B------:R-:W-:Y:S01]  /*26660*/  STSM.16.M88.4 [R11], R20 ;  /* 0x000000140b007844 */ /* 0x000fe20000000200 */
[----:B------:R-:W-:Y:S06]  /*26670*/  BAR.SYNC.DEFER_BLOCKING 0x0 ;  /* 0x0000000000007b1d */ /* 0x000fec0000010000 */
[----:B------:R-:W-:Y:S01]  /*26680*/  @P4 STG.E.U8 desc[UR32][R12.64], R55 ;  /* 0x000000370c004986 */ /* 0x000fe2000c101120 */
[----:B------:R-:W-:-:S04]  /*26690*/  IADD3 R178, P4, R236, R10, RZ ;  /* 0x0000000aecb27210 */ /* 0x000fc80007f9e0ff */
[----:B------:R-:W-:Y:S02]  /*266a0*/  LEA.HI.X.SX32 R179, R236, R0, 0x1, P4 ;  /* 0x00000000ecb37211 */ /* 0x000fe400020f0eff */
[C---:B------:R-:W-:Y:S01]  /*266b0*/  IADD3 R6, P4, R238.reuse, R10, RZ ;  /* 0x0000000aee067210 */ /* 0x040fe20007f9e0ff */
[----:B------:R-:W4:Y:S03]  /*266c0*/  LDL.LU R236, [R1+0x650] ;  /* 0x0006500001ec7983 */ /* 0x000f260000300800 */
[----:B------:R-:W-:-:S05]  /*266d0*/  LEA.HI.X.SX32 R7, R238, R0, 0x1, P4 ;  /* 0x00000000ee077211 */ /* 0x000fca00020f0eff */
[----:B------:R3:W-:Y:S04]  /*266e0*/  STL.64 [R1+0xb00], R6 ;  /* 0x000b000601007387 */ /* 0x0007e80000100a00 */
[----:B------:R-:W4:Y:S04]  /*266f0*/  LDL.LU R226, [R1+0x658] ;  /* 0x0006580001e27983 */ /* 0x000f280000300800 */
[----:B------:R-:W4:Y:S04]  /*26700*/  LDL.LU R238, [R1+0x660] ;  /* 0x0006600001ee7983 */ /* 0x000f280000300800 */
[----:B------:R-:W4:Y:S04]  /*26710*/  LDL.LU R224, [R1+0x668] ;  /* 0x0006680001e07983 */ /* 0x000f280000300800 */
[----:B------:R-:W4:Y:S04]  /*26720*/  LDL.LU R222, [R1+0x670] ;  /* 0x0006700001de7983 */ /* 0x000f280000300800 */
[----:B------:R-:W4:Y:S04]  /*26730*/  LDL.LU R220, [R1+0x678] ;  /* 0x0006780001dc7983 */ /* 0x000f280000300800 */
[----:B------:R-:W4:Y:S01]  /*26740*/  LDL.LU R230, [R1+0x680] ;  /* 0x0006800001e67983 */ /* 0x000f220000300800 */
[----:B---3--:R-:W-:-:S04]  /*26750*/  IADD3 R6, P4, R228, R10, RZ ;  /* 0x0000000ae4067210 */ /* 0x008fc80007f9e0ff */
[----:B------:R-:W-:Y:S02]  /*26760*/  LEA.HI.X.SX32 R7, R228, R0, 0x1, P4 ;  /* 0x00000000e4077211 */ /* 0x000fe400020f0eff */
[----:B------:R-:W3:Y:S04]  /*26770*/  LDL.LU R228, [R1+0x688] ;  /* 0x0006880001e47983 */ /* 0x000ee80000300800 */
[----:B------:R2:W-:Y:S02]  /*26780*/  STL.64 [R1+0xaf0], R6 ;  /* 0x000af00601007387 */ /* 0x0005e40000100a00 */
[----:B--2---:R-:W-:-:S04]  /*26790*/  IADD3 R6, P4, R232, R10, RZ ;  /* 0x0000000ae8067210 */ /* 0x004fc80007f9e0ff */
[----:B------:R-:W-:Y:S02]  /*267a0*/  LEA.HI.X.SX32 R7, R232, R0, 0x1, P4 ;  /* 0x00000000e8077211 */ /* 0x000fe400020f0eff */
[----:B------:R-:W2:Y:S04]  /*267b0*/  LDL.LU R232, [R1+0x690] ;  /* 0x0006900001e87983 */ /* 0x000ea80000300800 */
[----:B------:R4:W-:Y:S04]  /*267c0*/  STL.64 [R1+0xae8], R6 ;  /* 0x000ae80601007387 */ /* 0x0009e80000100a00 */
[----:B------:R-:W2:Y:S01]  /*267d0*/  LDL.LU R218, [R1+0x698] ;  /* 0x0006980001da7983 */ /* 0x000ea20000300800 */
[----:B----4-:R-:W-:-:S04]  /*267e0*/  IADD3 R6, P4, R216, R10, RZ ;  /* 0x0000000ad8067210 */ /* 0x010fc80007f9e0ff */
[----:B------:R-:W-:-:S05]  /*267f0*/  LEA.HI.X.SX32 R7, R216, R0, 0x1, P4 ;  /* 0x00000000d8077211 */ /* 0x000fca00020f0eff */
[----:B------:R0:W-:Y:S02]  /*26800*/  STL.64 [R1+0xae0], R6 ;  /* 0x000ae00601007387 */ /* 0x0001e40000100a00 */
[----:B0-----:R-:W-:-:S04]  /*26810*/  IADD3 R6, P4, R234, R10, RZ ;  /* 0x0000000aea067210 */ /* 0x001fc80007f9e0ff */
[----:B------:R-:W-:Y:S02]  /*26820*/  LEA.HI.X.SX32 R7, R234, R0, 0x1, P4 ;  /* 0x00000000ea077211 */ /* 0x000fe400020f0eff */
[----:B------:R-:W4:Y:S04]  /*26830*/  LDL.LU R234, [R1+0x6a0] ;  /* 0x0006a00001ea7983 */ /* 0x000f280000300800 */
        /* <DEDUP_REMOVED lines=12> */
[----:B------:R0:W-:Y:S04]  /*26900*/  STL.64 [R1+0xac0], R6 ;  /* 0x000ac00601007387 */ /* 0x0001e80000100a00 */
[----:B------:R-:W4:Y:S01]  /*26910*/  LDL.LU R216, [R1+0x6c0] ;  /* 0x0006c00001d87983 */ /* 0x000f220000300800 */
[----:B0-----:R-:W-:-:S04]  /*26920*/  IADD3 R6, P4, R224, R10, RZ ;  /* 0x0000000ae0067210 */ /* 0x001fc80007f9e0ff */
[----:B------:R-:W-:Y:S02]  /*26930*/  LEA.HI.X.SX32 R7, R224, R0, 0x1, P4 ;  /* 0x00000000e0077211 */ /* 0x000fe400020f0eff */
[----:B------:R-:W4:Y:S01]  /*26940*/  LDL.LU R224, [R1+0x6c8] ;  /* 0x0006c80001e07983 */ /* 0x000f220000300800 */
[----:B------:R-:W-:-:S03]  /*26950*/  IADD3 R172, P4, R222, R10, RZ ;  /* 0x0000000adeac7210 */ /* 0x000fc60007f9e0ff */
[----:B------:R0:W-:Y:S01]  /*26960*/  STL.64 [R1+0xab8], R6 ;  /* 0x000ab80601007387 */ /* 0x0001e20000100a00 */
[----:B------:R-:W-:-:S03]  /*26970*/  LEA.HI.X.SX32 R173, R222, R0, 0x1, P4 ;  /* 0x00000000dead7211 */ /* 0x000fc600020f0eff */
[----:B------:R-:W4:Y:S01]  /*26980*/  LDL.LU R222, [R1+0x6d0] ;  /* 0x0006d00001de7983 */ /* 0x000f220000300800 */
        /* <DEDUP_REMOVED lines=8> */
[----:B---3--:R-:W-:-:S04]  /*26a10*/  IADD3 R6, P4, R228, R10, RZ ;  /* 0x0000000ae4067210 */ /* 0x008fc80007f9e0ff */
[----:B------:R-:W-:Y:S02]  /*26a20*/  LEA.HI.X.SX32 R7, R228, R0, 0x1, P4 ;  /* 0x00000000e4077211 */ /* 0x000fe400020f0eff */
[----:B------:R-:W3:Y:S04]  /*26a30*/  LDL.LU R228, [R1+0x6e8] ;  /* 0x0006e80001e47983 */ /* 0x000ee80000300800 */
[----:B------:R2:W-:Y:S02]  /*26a40*/  STL.64 [R1+0xa98], R6 ;  /* 0x000a980601007387 */ /* 0x0005e40000100a00 */
[----:B--2---:R-:W-:-:S04]  /*26a50*/  IADD3 R6, P4, R232, R10, RZ ;  /* 0x0000000ae8067210 */ /* 0x004fc80007f9e0ff */
[----:B------:R-:W-:Y:S02]  /*26a60*/  LEA.HI.X.SX32 R7, R232, R0, 0x1, P4 ;  /* 0x00000000e8077211 */ /* 0x000fe400020f0eff */
[----:B------:R-:W2:Y:S04]  /*26a70*/  LDL.LU R232, [R1+0x6f0] ;  /* 0x0006f00001e87983 */ /* 0x000ea80000300800 */
[----:B------:R0:W-:Y:S02]  /*26a80*/  STL.64 [R1+0xa90], R6 ;  /* 0x000a900601007387 */ /* 0x0001e40000100a00 */
[----:B0-----:R-:W-:-:S04]  /*26a90*/  IADD3 R6, P4, R218, R10, RZ ;  /* 0x0000000ada067210 */ /* 0x001fc80007f9e0ff */
[----:B------:R-:W-:Y:S02]  /*26aa0*/  LEA.HI.X.SX32 R7, R218, R0, 0x1, P4 ;  /* 0x00000000da077211 */ /* 0x000fe400020f0eff */
[----:B----4-:R-:W-:-:S04]  /*26ab0*/  IADD3 R174, P4, R234, R10, RZ ;  /* 0x0000000aeaae7210 */ /* 0x010fc80007f9e0ff */
        /* <DEDUP_REMOVED lines=37> */
[----:B------:R2:W-:Y:S04]  /*26d10*/  STL.64 [R1+0xa38], R6 ;  /* 0x000a380601007387 */ /* 0x0005e80000100a00 */
[----:B------:R-:W3:Y:S01]  /*26d20*/  LDL.LU R216, [R1+0x744] ;  /* 0x0007440001d87983 */ /* 0x000ee20000300800 */
[----:B--2---:R-:W-:-:S04]  /*26d30*/  IADD3 R6, P4, R232, R10, RZ ;  /* 0x0000000ae8067210 */ /* 0x004fc80007f9e0ff */
[----:B------:R-:W-:Y:S02]  /*26d40*/  LEA.HI.X.SX32 R7, R232, R0, 0x1, P4 ;  /* 0x00000000e8077211 */ /* 0x000fe400020f0eff */
[----:B------:R-:W2:Y:S04]  /*26d50*/  LDL.LU R232, [R1+0x74c] ;  /* 0x00074c0001e87983 */ /* 0x000ea80000300800 */
[----:B------:R4:W-:Y:S02]  /*26d60*/  STL.64 [R1+0xa30], R6 ;  /* 0x000a300601007387 */ /* 0x0009e40000100a00 */
[----:B----4-:R-:W-:-:S04]  /*26d70*/  IADD3 R6, P4, R234, R10, RZ ;  /* 0x0000000aea067210 */ /* 0x010fc80007f9e0ff */
[----:B------:R-:W-:Y:S02]  /*26d80*/  LEA.HI.X.SX32 R7, R234, R0, 0x1, P4 ;  /* 0x00000000ea077211 */ /* 0x000fe400020f0eff */
[----:B------:R-:W4:Y:S04]  /*26d90*/  LDL.LU R234, [R1+0x754] ;  /* 0x0007540001ea7983 */ /* 0x000f280000300800 */
[----:B------:R0:W-:Y:S01]  /*26da0*/  STL.64 [R1+0xa28], R6 ;  /* 0x000a280601007387 */ /* 0x0001e20000100a00 */
[----:B------:R-:W-:-:S04]  /*26db0*/  IADD3 R168, P4, R236, R10, RZ ;  /* 0x0000000aeca87210 */ /* 0x000fc80007f9e0ff */
[----:B------:R-:W-:Y:S02]  /*26dc0*/  LEA.HI.X.SX32 R169, R236, R0, 0x1, P4 ;  /* 0x00000000eca97211 */ /* 0x000fe400020f0eff */
[----:B------:R-:W4:Y:S04]  /*26dd0*/  LDL.LU R236, [R1+0x75c] ;  /* 0x00075c0001ec7983 */ /* 0x000f280000300800 */
[----:B------:R-:W-:Y:S01]  /*26de0*/  STL.64 [R1+0x1188], R168 ;  /* 0x001188a801007387 */ /* 0x000fe20000100a00 */
[----:B0-----:R-:W-:-:S04]  /*26df0*/  IADD3 R6, P4, R226, R10, RZ ;  /* 0x0000000ae2067210 */ /* 0x001fc80007f9e0ff */
[----:B------:R-:W-:Y:S02]  /*26e00*/  LEA.HI.X.SX32 R7, R226, R0, 0x1, P4 ;  /* 0x00000000e2077211 */ /* 0x000fe400020f0eff */
[----:B------:R-:W-:-:S04]  /*26e10*/  IADD3 R170, P4, R238, R10, RZ ;  /* 0x0000000aeeaa7210 */ /* 0x000fc80007f9e0ff */
[----:B------:R-:W-:Y:S02]  /*26e20*/  LEA.HI.X.SX32 R171, R238, R0, 0x1, P4 ;  /* 0x00000000eeab7211 */ /* 0x000fe400020f0eff */
[----:B------:R-:W4:Y:S04]  /*26e30*/  LDL.LU R238, [R1+0x764] ;  /* 0x0007640001ee7983 */ /* 0x000f280000300800 */
[----:B------:R0:W-:Y:S04]  /*26e40*/  STL.64 [R1+0xa18], R6 ;  /* 0x000a180601007387 */ /* 0x0001e80000100a00 */
[----:B------:R-:W4:Y:S04]  /*26e50*/  LDL.LU R226, [R1+0x76c] ;  /* 0x00076c0001e27983 */ /* 0x000f280000300800 */
[----:B------:R-:W-:Y:S01]  /*26e60*/  STL.64 [R1+0x1190], R170 ;  /* 0x001190aa01007387 */ /* 0x000fe20000100a00 */
        /* <DEDUP_REMOVED lines=20> */
[----:B0-----:R-:W-:-:S04]  /*26fb0*/  IADD3 R6, P4, R216, R10, RZ ;  /* 0x0000000ad8067210 */ /* 0x001fc80007f9e0ff */
[----:B------:R-:W-:-:S05]  /*26fc0*/  LEA.HI.X.SX32 R7, R216, R0, 0x1, P4 ;  /* 0x00000000d8077211 */ /* 0x000fca00020f0eff */
[----:B------:R2:W-:Y:S02]  /*26fd0*/  STL.64 [R1+0x9e0], R6 ;  /* 0x0009e00601007387 */ /* 0x0005e40000100a00 */
[----:B--2---:R-:W-:-:S04]  /*26fe0*/  IADD3 R6, P4, R232, R10, RZ ;  /* 0x0000000ae8067210 */ /* 0x004fc80007f9e0ff */
[----:B------:R-:W-:Y:S02]  /*26ff0*/  LEA.HI.X.SX32 R7, R232, R0, 0x1, P4 ;  /* 0x00000000e8077211 */ /* 0x000fe400020f0eff */
[----:B------:R-:W2:Y:S04]  /*27000*/  LDL.LU R232, [R1+0x750] ;  /* 0x0007500001e87983 */ /* 0x000ea80000300800 */
[----:B------:R4:W-:Y:S02]  /*27010*/  STL.64 [R1+0x9d8], R6 ;  /* 0x0009d80601007387 */ /* 0x0009e40000100a00 */
[----:B----4-:R-:W-:-:S04]  /*27020*/  IADD3 R6, P4, R234, R10, RZ ;  /* 0x0000000aea067210 */ /* 0x010fc80007f9e0ff */
[----:B------:R-:W-:Y:S02]  /*27030*/  LEA.HI.X.SX32 R7, R234, R0, 0x1, P4 ;  /* 0x00000000ea077211 */ /* 0x000fe400020f0eff */
[----:B------:R-:W4:Y:S04]  /*27040*/  LDL.LU R234, [R1+0x748] ;  /* 0x0007480001ea7983 */ /* 0x000f280000300800 */
[----:B------:R0:W-:Y:S04]  /*27050*/  STL.64 [R1+0x9d0], R6 ;  /* 0x0009d00601007387 */ /* 0x0001e80000100a00 */
[----:B------:R-:W4:Y:S01]  /*27060*/  LDL.LU R216, [R1+0x740] ;  /* 0x0007400001d87983 */ /* 0x000f220000300800 */
[----:B------:R-:W-:-:S04]  /*27070*/  IADD3 R164, P4, R236, R10, RZ ;  /* 0x0000000aeca47210 */ /* 0x000fc80007f9e0ff */
[----:B------:R-:W-:Y:S02]  /*27080*/  LEA.HI.X.SX32 R165, R236, R0, 0x1, P4 ;  /* 0x00000000eca57211 */ /* 0x000fe400020f0eff */
        /* <DEDUP_REMOVED lines=29> */
[----:B------:R4:W-:Y:S01]  /*27260*/  STL.64 [R1+0x1160], R6 ;  /* 0x0011600601007387 */ /* 0x0009e20000100a00 */
[----:B--2---:R-:W-:-:S04]  /*27270*/  IADD3 R166, P4, R232, R10, RZ ;  /* 0x0000000ae8a67210 */ /* 0x004fc80007f9e0ff */
[----:B------:R-:W-:Y:S02]  /*27280*/  LEA.HI.X.SX32 R167, R232, R0, 0x1, P4 ;  /* 0x00000000e8a77211 */ /* 0x000fe400020f0eff */
[----:B------:R-:W2:Y:S04]  /*27290*/  LDL.LU R232, [R1+0x6f4] ;  /* 0x0006f40001e87983 */ /* 0x000ea80000300800 */
[----:B------:R-:W-:Y:S01]  /*272a0*/  STL.64 [R1+0x1168], R166 ;  /* 0x001168a601007387 */ /* 0x000fe20000100a00 */
[----:B----4-:R-:W-:-:S04]  /*272b0*/  IADD3 R6, P4, R234, R10, RZ ;  /* 0x0000000aea067210 */ /* 0x010fc80007f9e0ff */
        /* <DEDUP_REMOVED lines=24> */
[----:B------:R-:W-:-:S05]  /*27440*/  LEA.HI.X.SX32 R7, R222, R0, 0x1, P4 ;  /* 0x00000000de077211 */ /* 0x000fca00020f0eff */
[----:B------:R0:W-:Y:S04]  /*27450*/  STL.64 [R1+0x950], R6 ;  /* 0x0009500601007387 */ /* 0x0001e80000100a00 */
[----:B------:R-:W4:Y:S01]  /*27460*/  LDL.LU R216, [R1+0x6bc] ;  /* 0x0006bc0001d87983 */ /* 0x000f220000300800 */
[----:B0-----:R-:W-:-:S04]  /*27470*/  IADD3 R6, P4, R220, R10, RZ ;  /* 0x0000000adc067210 */ /* 0x001fc80007f9e0ff */
[----:B------:R-:W-:-:S05]  /*27480*/  LEA.HI.X.SX32 R7, R220, R0, 0x1, P4 ;  /* 0x00000000dc077211 */ /* 0x000fca00020f0eff */
[----:B------:R0:W-:Y:S04]  /*27490*/  STL.64 [R1+0x948], R6 ;  /* 0x0009480601007387 */ /* 0x0001e80000100a00 */
[----:B------:R-:W4:Y:S01]  /*274a0*/  LDL.LU R222, [R1+0x6b4] ;  /* 0x0006b40001de7983 */ /* 0x000f220000300800 */
[----:B0-----:R-:W-:-:S04]  /*274b0*/  IADD3 R6, P4, R230, R10, RZ ;  /* 0x0000000ae6067210 */ /* 0x001fc80007f9e0ff */
[----:B------:R-:W-:Y:S02]  /*274c0*/  LEA.HI.X.SX32 R7, R230, R0, 0x1, P4 ;  /* 0x00000000e6077211 */ /* 0x000fe400020f0eff */
[----:B------:R-:W4:Y:S04]  /*274d0*/  LDL.LU R230, [R1+0x6ac] ;  /* 0x0006ac0001e67983 */ /* 0x000f280000300800 */
[----:B------:R2:W-:Y:S01]  /*274e0*/  STL.64 [R1+0x940], R6 ;  /* 0x0009400601007387 */ /* 0x0005e20000100a00 */
[----:B---3--:R-:W-:-:S04]  /*274f0*/  IADD3 R160, P4, R228, R10, RZ ;  /* 0x0000000ae4a07210 */ /* 0x008fc80007f9e0ff */
[----:B------:R-:W-:Y:S02]  /*27500*/  LEA.HI.X.SX32 R161, R228, R0, 0x1, P4 ;  /* 0x00000000e4a17211 */ /* 0x000fe400020f0eff */
[----:B------:R-:W3:Y:S04]  /*27510*/  LDL.LU R228, [R1+0x6a4] ;  /* 0x0006a40001e47983 */ /* 0x000ee80000300800 */
[----:B------:R-:W-:Y:S01]  /*27520*/  STL.64 [R1+0x1130], R160 ;  /* 0x001130a001007387 */ /* 0x000fe20000100a00 */
[----:B--2---:R-:W-:-:S04]  /*27530*/  IADD3 R6, P4, R232, R10, RZ ;  /* 0x0000000ae8067210 */ /* 0x004fc80007f9e0ff */
[----:B------:R-:W-:Y:S02]  /*27540*/  LEA.HI.X.SX32 R7, R232, R0, 0x1, P4 ;  /* 0x00000000e8077211 */ /* 0x000fe400020f0eff */
[----:B------:R-:W2:Y:S04]  /*27550*/  LDL.LU R232, [R1+0x69c] ;  /* 0x00069c0001e87983 */ /* 0x000ea80000300800 */
[----:B------:R0:W-:Y:S01]  /*27560*/  STL.64 [R1+0x930], R6 ;  /* 0x0009300601007387 */ /* 0x0001e20000100a00 */
[----:B----4-:R-:W-:-:S04]  /*27570*/  IADD3 R162, P4, R234, R10, RZ ;  /* 0x0000000aeaa27210 */ /* 0x010fc80007f9e0ff */
[----:B------:R-:W-:Y:S02]  /*27580*/  LEA.HI.X.SX32 R163, R234, R0, 0x1, P4 ;  /* 0x00000000eaa37211 */ /* 0x000fe400020f0eff */
[----:B------:R-:W4:Y:S04]  /*27590*/  LDL.LU R234, [R1+0x694] ;  /* 0x0006940001ea7983 */ /* 0x000f280000300800 */
        /* <DEDUP_REMOVED lines=61> */
[----:B------:R-:W-:-:S04]  /*27970*/  IADD3 R156, P4, R224, R10, RZ ;  /* 0x0000000ae09c7210 */ /* 0x000fc80007f9e0ff */
[----:B------:R-:W-:Y:S02]  /*27980*/  LEA.HI.X.SX32 R157, R224, R0, 0x1, P4 ;  /* 0x00000000e09d7211 */ /* 0x000fe400020f0eff */
[----:B------:R-:W4:Y:S04]  /*27990*/  LDL.LU R224, [R1+0x61c] ;  /* 0x00061c0001e07983 */ /* 0x000f280000300800 */
[----:B------:R-:W-:Y:S01]  /*279a0*/  STL.64 [R1+0x1118], R156 ;  /* 0x0011189c01007387 */ /* 0x000fe20000100a00 */
        /* <DEDUP_REMOVED lines=58> */
[----:B------:R-:W2:Y:S01]  /*27d50*/  LDL.LU R232, [R1+0x5dc] ;  /* 0x0005dc0001e87983 */ /* 0x000ea20000300800 */
[----:B----4-:R-:W-:-:S04]  /*27d60*/  IADD3 R6, P4, R234, R10, RZ ;  /* 0x0000000aea067210 */ /* 0x010fc80007f9e0ff */
[----:B------:R-:W-:Y:S02]  /*27d70*/  LEA.HI.X.SX32 R7, R234, R0, 0x1, P4 ;  /* 0x00000000ea077211 */ /* 0x000fe400020f0eff */
[----:B------:R-:W4:Y:S04]  /*27d80*/  LDL.LU R234, [R1+0x5d8] ;  /* 0x0005d80001ea7983 */ /* 0x000f280000300800 */
[----:B------:R0:W-:Y:S02]  /*27d90*/  STL.64 [R1+0x828], R6 ;  /* 0x0008280601007387 */ /* 0x0001e40000100a00 */
[----:B0-----:R-:W-:-:S04]  /*27da0*/  IADD3 R6, P4, R222, R10, RZ ;  /* 0x0000000ade067210 */ /* 0x001fc80007f9e0ff */
[----:B------:R-:W-:Y:S02]  /*27db0*/  LEA.HI.X.SX32 R7, R222, R0, 0x1, P4 ;  /* 0x00000000de077211 */ /* 0x000fe400020f0eff */
[----:B------:R-:W4:Y:S04]  /*27dc0*/  LDL.LU R222, [R1+0x5d4] ;  /* 0x0005d40001de7983 */ /* 0x000f280000300800 */
[----:B------:R0:W-:Y:S01]  /*27dd0*/  STL.64 [R1+0x820], R6 ;  /* 0x0008200601007387 */ /* 0x0001e20000100a00 */
[----:B------:R-:W-:-:S04]  /*27de0*/  IADD3 R154, P4, R236, R10, RZ ;  /* 0x0000000aec9a7210 */ /* 0x000fc80007f9e0ff */
[----:B------:R-:W-:Y:S02]  /*27df0*/  LEA.HI.X.SX32 R155, R236, R0, 0x1, P4 ;  /* 0x00000000ec9b7211 */ /* 0x000fe400020f0eff */
        /* <DEDUP_REMOVED lines=159> */
[----:B------:R0:W-:Y:S01]  /*287f0*/  STL.64 [R1+0x6d0], R6 ;  /* 0x0006d00601007387 */ /* 0x0001e20000100a00 */
[----:B----4-:R-:W-:-:S04]  /*28800*/  IADD3 R140, P4, R234, R10, RZ ;  /* 0x0000000aea8c7210 */ /* 0x010fc80007f9e0ff */
        /* <DEDUP_REMOVED lines=76> */
[----:B---3--:R-:W-:-:S04]  /*28cd0*/  IADD3 R138, P4, R228, R10, RZ ;  /* 0x0000000ae48a7210 */ /* 0x008fc80007f9e0ff */
[----:B------:R-:W-:Y:S02]  /*28ce0*/  LEA.HI.X.SX32 R139, R228, R0, 0x1, P4 ;  /* 0x00000000e48b7211 */ /* 0x000fe400020f0eff */
        /* <DEDUP_REMOVED lines=923> */
[----:B------:R-:W4:Y:S04]  /*2c6a0*/  LDL.LU R224, [R1+0xe58] ;  /* 0x000e580001e07983 */ /* 0x000f280000300800 */
[----:B------:R-:W4:Y:S01]  /*2c6b0*/  LDL.LU R218, [R1+0xe5c] ;  /* 0x000e5c0001da7983 */ /* 0x000f220000300800 */
[----:B0-----:R-:W-:-:S04]  /*2c6c0*/  IADD3 R6, P4, R216, R10, RZ ;  /* 0x0000000ad8067210 */ /* 0x001fc80007f9e0ff */
[----:B------:R-:W-:-:S05]  /*2c6d0*/  LEA.HI.X.SX32 R7, R216, R0, 0x1, P4 ;  /* 0x00000000d8077211 */ /* 0x000fca00020f0eff */
[----:B------:R0:W-:Y:S02]  /*2c6e0*/  STL.64 [R1+0xe18], R6 ;  /* 0x000e180601007387 */ /* 0x0001e40000100a00 */
[----:B0-----:R-:W-:-:S04]  /*2c6f0*/  IADD3 R6, P4, R230, R10, RZ ;  /* 0x0000000ae6067210 */ /* 0x001fc80007f9e0ff */
[----:B------:R-:W-:Y:S02]  /*2c700*/  LEA.HI.X.SX32 R7, R230, R0, 0x1, P4 ;  /* 0x00000000e6077211 */ /* 0x000fe400020f0eff */
[----:B------:R-:W4:Y:S04]  /*2c710*/  LDL.LU R230, [R1+0xe60] ;  /* 0x000e600001e67983 */ /* 0x000f280000300800 */
[----:B------:R2:W-:Y:S01]  /*2c720*/  STL.64 [R1+0xe20], R6 ;  /* 0x000e200601007387 */ /* 0x0005e20000100a00 */
[----:B---3--:R-:W-:-:S04]  /*2c730*/  IADD3 R78, P4, R228, R10, RZ ;  /* 0x0000000ae44e7210 */ /* 0x008fc80007f9e0ff */
[----:B------:R-:W-:Y:S02]  /*2c740*/  LEA.HI.X.SX32 R79, R228, R0, 0x1, P4 ;  /* 0x00000000e44f7211 */ /* 0x000fe400020f0eff */
[----:B------:R-:W3:Y:S04]  /*2c750*/  LDL.LU R228, [R1+0xe64] ;  /* 0x000e640001e47983 */ /* 0x000ee80000300800 */
        /* <DEDUP_REMOVED lines=45> */
[----:B------:R-:W-:Y:S02]  /*2ca30*/  LEA.HI.X.SX32 R7, R216, R0, 0x1, P4 ;  /* 0x00000000d8077211 */ /* 0x000fe400020f0eff */
        /* <DEDUP_REMOVED lines=10> */
[----:B------:R-:W-:-:S04]  /*2cae0*/  IADD3 R74, P4, R236, R10, RZ ;  /* 0x0000000aec4a7210 */ /* 0x000fc80007f9e0ff */
        /* <DEDUP_REMOVED lines=11> */
[----:B------:R-:W4:Y:S04]  /*2cba0*/  LDL.LU R208, [R1+0xea8] ;  /* 0x000ea80001d07983 */ /* 0x000f280000300800 */
        /* <DEDUP_REMOVED lines=16> */
[----:B---3--:R-:W-:-:S04]  /*2ccb0*/  IADD3 R6, P4, R228, R10, RZ ;  /* 0x0000000ae4067210 */ /* 0x008fc80007f9e0ff */
[----:B------:R-:W-:-:S05]  /*2ccc0*/  LEA.HI.X.SX32 R7, R228, R0, 0x1, P4 ;  /* 0x00000000e4077211 */ /* 0x000fca00020f0eff */
[----:B------:R2:W-:Y:S04]  /*2ccd0*/  STL.64 [R1+0x118], R6 ;  /* 0x0001180601007387 */ /* 0x0005e80000100a00 */
[----:B------:R-:W3:Y:S04]  /*2cce0*/  LDL.LU R224, [R1+0xec8] ;  /* 0x000ec80001e07983 */ /* 0x000ee80000300800 */
[----:B------:R-:W3:Y:S01]  /*2ccf0*/  LDL.LU R230, [R1+0xecc] ;  /* 0x000ecc0001e67983 */ /* 0x000ee20000300800 */
[----:B--2---:R-:W-:-:S04]  /*2cd00*/  IADD3 R6, P4, R232, R10, RZ ;  /* 0x0000000ae8067210 */ /* 0x004fc80007f9e0ff */
[----:B------:R-:W-:-:S05]  /*2cd10*/  LEA.HI.X.SX32 R7, R232, R0, 0x1, P4 ;  /* 0x00000000e8077211 */ /* 0x000fca00020f0eff */
[----:B------:R4:W-:Y:S04]  /*2cd20*/  STL.64 [R1+0x110], R6 ;  /* 0x0001100601007387 */ /* 0x0009e80000100a00 */
[----:B------:R-:W2:Y:S04]  /*2cd30*/  LDL.LU R228, [R1+0xed0] ;  /* 0x000ed00001e47983 */ /* 0x000ea80000300800 */
[----:B------:R-:W2:Y:S01]  /*2cd40*/  LDL.LU R232, [R1+0xed4] ;  /* 0x000ed40001e87983 */ /* 0x000ea20000300800 */
[----:B----4-:R-:W-:-:S04]  /*2cd50*/  IADD3 R6, P4, R234, R10, RZ ;  /* 0x0000000aea067210 */ /* 0x010fc80007f9e0ff */
[----:B------:R-:W-:-:S05]  /*2cd60*/  LEA.HI.X.SX32 R7, R234, R0, 0x1, P4 ;  /* 0x00000000ea077211 */ /* 0x000fca00020f0eff */
[----:B------:R0:W-:Y:S04]  /*2cd70*/  STL.64 [R1+0x108], R6 ;  /* 0x0001080601007387 */ /* 0x0001e80000100a00 */
        /* <DEDUP_REMOVED lines=14> */
[----:B------:R-:W-:-:S04]  /*2ce60*/  IADD3 R68, P4, R214, R10, RZ ;  /* 0x0000000ad6447210 */ /* 0x000fc80007f9e0ff */
[----:B------:R-:W-:Y:S02]  /*2ce70*/  LEA.HI.X.SX32 R69, R214, R0, 0x1, P4 ;  /* 0x00000000d6457211 */ /* 0x000fe400020f0eff */
[C---:B------:R-:W-:Y:S01]  /*2ce80*/  IADD3 R242, P4, R212.reuse, R10, RZ ;  /* 0x0000000ad4f27210 */ /* 0x040fe20007f9e0ff */
[----:B------:R0:W-:Y:S03]  /*2ce90*/  STL.64 [R1+0xe8], R6 ;  /* 0x0000e80601007387 */ /* 0x0001e60000100a00 */
[----:B------:R-:W-:Y:S02]  /*2cea0*/  LEA.HI.X.SX32 R243, R212, R0, 0x1, P4 ;  /* 0x00000000d4f37211 */ /* 0x000fe400020f0eff */
[----:B0-----:R-:W-:-:S04]  /*2ceb0*/  IADD3 R6, P4, R218, R10, RZ ;  /* 0x0000000ada067210 */ /* 0x001fc80007f9e0ff */
[----:B------:R-:W-:-:S05]  /*2cec0*/  LEA.HI.X.SX32 R7, R218, R0, 0x1, P4 ;  /* 0x00000000da077211 */ /* 0x000fca00020f0eff */
[----:B------:R0:W-:Y:S02]  /*2ced0*/  STL.64 [R1+0xd0], R6 ;  /* 0x0000d00601007387 */ /* 0x0001e40000100a00 */
[----:B0-----:R-:W-:-:S04]  /*2cee0*/  IADD3 R6, P4, R216, R10, RZ ;  /* 0x0000000ad8067210 */ /* 0x001fc80007f9e0ff */
[----:B------:R-:W-:Y:S02]  /*2cef0*/  LEA.HI.X.SX32 R7, R216, R0, 0x1, P4 ;  /* 0x00000000d8077211 */ /* 0x000fe400020f0eff */
[----:B------:R-:W-:-:S03]  /*2cf00*/  IADD3 R70, P4, R222, R10, RZ ;  /* 0x0000000ade467210 */ /* 0x000fc60007f9e0ff */
[----:B------:R0:W-:Y:S01]  /*2cf10*/  STL.64 [R1+0xc8], R6 ;  /* 0x0000c80601007387 */ /* 0x0001e20000100a00 */
[----:B------:R-:W-:Y:S02]  /*2cf20*/  LEA.HI.X.SX32 R71, R222, R0, 0x1, P4 ;  /* 0x00000000de477211 */ /* 0x000fe400020f0eff */
[----:B0-----:R-:W-:-:S04]  /*2cf30*/  IADD3 R6, P4, R220, R10, RZ ;  /* 0x0000000adc067210 */ /* 0x001fc80007f9e0ff */
[----:B------:R-:W-:-:S05]  /*2cf40*/  LEA.HI.X.SX32 R7, R220, R0, 0x1, P4 ;  /* 0x00000000dc077211 */ /* 0x000fca00020f0eff */
[----:B------:R0:W-:Y:S02]  /*2cf50*/  STL.64 [R1+0xb8], R6 ;  /* 0x0000b80601007387 */ /* 0x0001e40000100a00 */
[----:B0-----:R-:W-:-:S04]  /*2cf60*/  IADD3 R6, P4, R226, R10, RZ ;  /* 0x0000000ae2067210 */ /* 0x001fc80007f9e0ff */
[----:B------:R-:W-:-:S05]  /*2cf70*/  LEA.HI.X.SX32 R7, R226, R0, 0x1, P4 ;  /* 0x00000000e2077211 */ /* 0x000fca00020f0eff */
[----:B------:R3:W-:Y:S02]  /*2cf80*/  STL.64 [R1+0xb0], R6 ;  /* 0x0000b00601007387 */ /* 0x0007e40000100a00 */
[----:B---3--:R-:W-:-:S04]  /*2cf90*/  IADD3 R6, P4, R224, R10, RZ ;  /* 0x0000000ae0067210 */ /* 0x008fc80007f9e0ff */
[----:B------:R-:W-:-:S05]  /*2cfa0*/  LEA.HI.X.SX32 R7, R224, R0, 0x1, P4 ;  /* 0x00000000e0077211 */ /* 0x000fca00020f0eff */
[----:B------:R0:W-:Y:S02]  /*2cfb0*/  STL.64 [R1+0xa8], R6 ;  /* 0x0000a80601007387 */ /* 0x0001e40000100a00 */
[----:B0-----:R-:W-:-:S04]  /*2cfc0*/  IADD3 R6, P4, R230, R10, RZ ;  /* 0x0000000ae6067210 */ /* 0x001fc80007f9e0ff */
[----:B------:R-:W-:-:S05]  /*2cfd0*/  LEA.HI.X.SX32 R7, R230, R0, 0x1, P4 ;  /* 0x00000000e6077211 */ /* 0x000fca00020f0eff */
[----:B------:R2:W-:Y:S02]  /*2cfe0*/  STL.64 [R1+0xa0], R6 ;  /* 0x0000a00601007387 */ /* 0x0005e40000100a00 */
[----:B--2---:R-:W-:-:S04]  /*2cff0*/  IADD3 R6, P4, R228, R10, RZ ;  /* 0x0000000ae4067210 */ /* 0x004fc80007f9e0ff */
[----:B------:R-:W-:-:S05]  /*2d000*/  LEA.HI.X.SX32 R7, R228, R0, 0x1, P4 ;  /* 0x00000000e4077211 */ /* 0x000fca00020f0eff */
[----:B------:R0:W-:Y:S02]  /*2d010*/  STL.64 [R1+0x98], R6 ;  /* 0x0000980601007387 */ /* 0x0001e40000100a00 */
[----:B0-----:R-:W-:-:S04]  /*2d020*/  IADD3 R6, P4, R232, R10, RZ ;  /* 0x0000000ae8067210 */ /* 0x001fc80007f9e0ff */
[----:B------:R-:W-:-:S05]  /*2d030*/  LEA.HI.X.SX32 R7, R232, R0, 0x1, P4 ;  /* 0x00000000e8077211 */ /* 0x000fca00020f0eff */
[----:B------:R4:W-:Y:S02]  /*2d040*/  STL.64 [R1+0x90], R6 ;  /* 0x0000900601007387 */ /* 0x0009e40000100a00 */
[----:B----4-:R-:W-:-:S04]  /*2d050*/  IADD3 R6, P4, R234, R10, RZ ;  /* 0x0000000aea067210 */ /* 0x010fc80007f9e0ff */
[----:B------:R-:W-:-:S05]  /*2d060*/  LEA.HI.X.SX32 R7, R234, R0, 0x1, P4 ;  /* 0x00000000ea077211 */ /* 0x000fca00020f0eff */
[----:B------:R0:W-:Y:S02]  /*2d070*/  STL.64 [R1+0x88], R6 ;  /* 0x0000880601007387 */ /* 0x0001e40000100a00 */
[----:B0-----:R-:W-:-:S04]  /*2d080*/  IADD3 R6, P4, R236, R10, RZ ;  /* 0x0000000aec067210 */ /* 0x001fc80007f9e0ff */
        /* <DEDUP_REMOVED lines=32> */
[----:B------:R0:W-:Y:S01]  /*2d290*/  STL.64 [R1+0x28], R6 ;  /* 0x0000280601007387 */ /* 0x0001e20000100a00 */
[----:B------:R-:W-:Y:S02]  /*2d2a0*/  PRMT R11, R176, 0x7771, RZ ;  /* 0x00007771b00b7816 */ /* 0x000fe400000000ff */
[----:B------:R-:W-:Y:S01]  /*2d2b0*/  LOP3.LUT P5, RZ, R3, 0x4000, RZ, 0xc0, !PT ;  /* 0x0000400003ff7812 */ /* 0x000fe200078ac0ff */
[----:B------:R-:W2:Y:S01]  /*2d2c0*/  LDL.LU.64 R158, [R1+0xb00] ;  /* 0x000b0000019e7983 */ /* 0x000ea20000300a00 */
[----:B0-----:R-:W-:-:S03]  /*2d2d0*/  IADD3 R6, P4, R30, R10, RZ ;  /* 0x0000000a1e067210 */ /* 0x001fc60007f9e0ff */
[----:B------:R0:W-:Y:S01]  /*2d2e0*/  @P2 STG.E.U8 desc[UR32][R14.64], R11 ;  /* 0x0000000b0e002986 */ /* 0x0001e2000c101120 */
[----:B------:R-:W-:-:S03]  /*2d2f0*/  LEA.HI.X.SX32 R7, R30, R0, 0x1, P4 ;  /* 0x000000001e077211 */ /* 0x000fc600020f0eff */
[----:B------:R-:W3:Y:S01]  /*2d300*/  LDL.LU.64 R156, [R1+0xaf0] ;  /* 0x000af000019c7983 */ /* 0x000ee20000300a00 */
[----:B------:R-:W-:Y:S02]  /*2d310*/  IADD3 R56, P4, R33, R10, RZ ;  /* 0x0000000a21387210 */ /* 0x000fe40007f9e0ff */
[----:B------:R-:W-:Y:S01]  /*2d320*/  LOP3.LUT R5, R5, 0xffffffef, RZ, 0xc0, !PT ;  /* 0xffffffef05057812 */ /* 0x000fe200078ec0ff */
[----:B------:R-:W4:Y:S01]  /*2d330*/  LDL.LU.64 R162, [R1+0xae8] ;  /* 0x000ae80001a27983 */ /* 0x000f220000300a00 */
[----:B------:R-:W-:Y:S02]  /*2d340*/  LEA.HI.X.SX32 R57, R33, R0, 0x1, P4 ;  /* 0x0000000021397211 */ /* 0x000fe400020f0eff */
[----:B------:R-:W-:-:S04]  /*2d350*/  IADD3 R58, P4, R35, R10, RZ ;  /* 0x0000000a233a7210 */ /* 0x000fc80007f9e0ff */
[----:B------:R-:W-:Y:S02]  /*2d360*/  LEA.HI.X.SX32 R59, R35, R0, 0x1, P4 ;  /* 0x00000000233b7211 */ /* 0x000fe400020f0eff */
[----:B------:R-:W-:-:S04]  /*2d370*/  IADD3 R60, P4, R32, R10, RZ ;  /* 0x0000000a203c7210 */ /* 0x000fc80007f9e0ff */
[----:B------:R-:W-:Y:S02]  /*2d380*/  LEA.HI.X.SX32 R61, R32, R0, 0x1, P4 ;  /* 0x00000000203d7211 */ /* 0x000fe400020f0eff */
[----:B------:R-:W-:-:S04]  /*2d390*/  IADD3 R62, P4, R34, R10, RZ ;  /* 0x0000000a223e7210 */ /* 0x000fc80007f9e0ff */
[----:B------:R-:W-:Y:S02]  /*2d3a0*/  LEA.HI.X.SX32 R63, R34, R0, 0x1, P4 ;  /* 0x00000000223f7211 */ /* 0x000fe400020f0eff */
[----:B------:R-:W-:Y:S02]  /*2d3b0*/  IADD3 R12, P4, R37, R10, RZ ;  /* 0x0000000a250c7210 */ /* 0x000fe40007f9e0ff */
[----:B0-----:R-:W-:Y:S02]  /*2d3c0*/  PRMT R11, R177, 0x7770, RZ ;  /* 0x00007770b10b7816 */ /* 0x001fe400000000ff */
[----:B------:R-:W-:Y:S02]  /*2d3d0*/  LEA.HI.X.SX32 R13, R37, R0, 0x1, P4 ;  /* 0x00000000250d7211 */ /* 0x000fe400020f0eff */
[C---:B------:R-:W-:Y:S01]  /*2d3e0*/  IADD3 R14, P4, R39.reuse, R10, RZ ;  /* 0x0000000a270e7210 */ /* 0x040fe20007f9e0ff */
[----:B------:R0:W-:Y:S03]  /*2d3f0*/  @P3 STG.E.U8 desc[UR32][R16.64], R11 ;  /* 0x0000000b10003986 */ /* 0x0001e6000c101120 */
[----:B------:R-:W-:-:S02]  /*2d400*/  LEA.HI.X.SX32 R15, R39, R0, 0x1, P4 ;  /* 0x00000000270f7211 */ /* 0x000fc400020f0eff */
[----:B0-----:R-:W-:-:S04]  /*2d410*/  IADD3 R16, P4, R36, R10, RZ ;  /* 0x0000000a24107210 */ /* 0x001fc80007f9e0ff */
[----:B------:R-:W-:Y:S02]  /*2d420*/  LEA.HI.X.SX32 R17, R36, R0, 0x1, P4 ;  /* 0x0000000024117211 */ /* 0x000fe400020f0eff */
[----:B------:R-:W-:-:S04]  /*2d430*/  IADD3 R18, P4, R38, R10, RZ ;  /* 0x0000000a26127210 */ /* 0x000fc80007f9e0ff */
        /* <DEDUP_REMOVED lines=86> */
[----:B------:R-:W-:Y:S02]  /*2d9a0*/  @P5 LOP3.LUT R5, R5, 0x10, RZ, 0xfc, !PT ;  /* 0x0000001005055812 */ /* 0x000fe400078efcff */
[----:B------:R-:W-:Y:S02]  /*2d9b0*/  LOP3.LUT P5, RZ, R3, 0x1000, RZ, 0xc0, !PT ;  /* 0x0000100003ff7812 */ /* 0x000fe400078ac0ff */
[----:B------:R-:W-:Y:S02]  /*2d9c0*/  LEA.HI.X.SX32 R229, R229, R0, 0x1, P4 ;  /* 0x00000000e5e57211 */ /* 0x000fe400020f0eff */
[----:B------:R-:W-:-:S04]  /*2d9d0*/  IADD3 R230, P4, R231, R10, RZ ;  /* 0x0000000ae7e67210 */ /* 0x000fc80007f9e0ff */
[----:B------:R-:W-:Y:S02]  /*2d9e0*/  LEA.HI.X.SX32 R231, R231, R0, 0x1, P4 ;  /* 0x00000000e7e77211 */ /* 0x000fe400020f0eff */
[----:B------:R-:W-:Y:S02]  /*2d9f0*/  IADD3 R232, P4, R233, R10, RZ ;  /* 0x0000000ae9e87210 */ /* 0x000fe40007f9e0ff */
[----:B------:R-:W-:Y:S02]  /*2da00*/  LOP3.LUT R5, R5, 0xffffffdf, RZ, 0xc0, !PT ;  /* 0xffffffdf05057812 */ /* 0x000fe400078ec0ff */
[----:B------:R-:W-:Y:S02]  /*2da10*/  LEA.HI.X.SX32 R233, R233, R0, 0x1, P4 ;  /* 0x00000000e9e97211 */ /* 0x000fe400020f0eff */
[----:B------:R-:W-:Y:S02]  /*2da20*/  IADD3 R234, P4, R235, R10, RZ ;  /* 0x0000000aebea7210 */ /* 0x000fe40007f9e0ff */
[----:B------:R-:W-:-:S02]  /*2da30*/  @P5 LOP3.LUT R5, R5, 0x20, RZ, 0xfc, !PT ;  /* 0x0000002005055812 */ /* 0x000fc400078efcff */
        /* <DEDUP_REMOVED lines=11> */
[C---:B------:R-:W-:Y:S01]  /*2daf0*/  IADD3 R10, P4, R252.reuse, R10, RZ ;  /* 0x0000000afc0a7210 */ /* 0x040fe20007f9e0ff */
[----:B------:R0:W-:Y:S03]  /*2db00*/  STL.64 [R1+0x20], R6 ;  /* 0x0000200601007387 */ /* 0x0001e60000100a00 */
[----:B------:R-:W-:Y:S01]  /*2db10*/  LEA.HI.X.SX32 R11, R252, R0, 0x1, P4 ;  /* 0x00000000fc0b7211 */ /* 0x000fe200020f0eff */
[----:B------:R-:W4:Y:S01]  /*2db20*/  LDL.LU.64 R160, [R1+0xae0] ;  /* 0x000ae00001a07983 */ /* 0x000f220000300a00 */
[----:B------:R-:W-:-:S03]  /*2db30*/  PRMT R252, R177, 0x7771, RZ ;  /* 0x00007771b1fc7816 */ /* 0x000fc600000000ff */
[----:B------:R-:W4:Y:S04]  /*2db40*/  LDL.LU.64 R166, [R1+0xad8] ;  /* 0x000ad80001a67983 */ /* 0x000f280000300a00 */
[----:B0-----:R-:W4:Y:S04]  /*2db50*/  LDL.LU.64 R6, [R1+0xad0] ;  /* 0x000ad00001067983 */ /* 0x001f280000300a00 */
[----:B------:R-:W4:Y:S04]  /*2db60*/  LDL.LU.64 R164, [R1+0xac8] ;  /* 0x000ac80001a47983 */ /* 0x000f280000300a00 */
[----:B------:R-:W4:Y:S04]  /*2db70*/  LDL.LU.64 R170, [R1+0xac0] ;  /* 0x000ac00001aa7983 */ /* 0x000f280000300a00 */
[----:B------:R-:W4:Y:S04]  /*2db80*/  LDL.LU.64 R168, [R1+0xab8] ;  /* 0x000ab80001a87983 */ /* 0x000f280000300a00 */
[----:B------:R0:W-:Y:S04]  /*2db90*/  @P5 STG.E.U8 desc[UR32][R178.64], R252 ;  /* 0x000000fcb2005986 */ /* 0x0001e8000c101120 */
[----:B0-----:R-:W2:Y:S01]  /*2dba0*/  LDL.LU.64 R178, [R1+0x11a8] ;  /* 0x0011a80001b27983 */ /* 0x001ea20000300a00 */
[----:B------:R-:W-:-:S02]  /*2dbb0*/  LOP3.LUT P5, RZ, R5, 0x40, RZ, 0xc0, !PT ;  /* 0x0000004005ff7812 */ /* 0x000fc400078ac0ff */
[C---:B------:R-:W-:Y:S02]  /*2dbc0*/  LOP3.LUT P4, RZ, R3.reuse, 0x2000, RZ, 0xc0, !PT ;  /* 0x0000200003ff7812 */ /* 0x040fe4000788c0ff */
[C---:B------:R-:W-:Y:S02]  /*2dbd0*/  LOP3.LUT P6, RZ, R3.reuse, 0x8000, RZ, 0xc0, !PT ;  /* 0x0000800003ff7812 */ /* 0x040fe400078cc0ff */
[C---:B------:R-:W-:Y:S02]  /*2dbe0*/  LOP3.LUT P0, RZ, R3.reuse, 0x10000, RZ, 0xc0, !PT ;  /* 0x0001000003ff7812 */ /* 0x040fe4000780c0ff */
[C---:B------:R-:W-:Y:S02]  /*2dbf0*/  LOP3.LUT P1, RZ, R3.reuse, 0x20000, RZ, 0xc0, !PT ;  /* 0x0002000003ff7812 */ /* 0x040fe4000782c0ff */
[C---:B------:R-:W-:Y:S02]  /*2dc00*/  LOP3.LUT P2, RZ, R3.reuse, 0x40000, RZ, 0xc0, !PT ;  /* 0x0004000003ff7812 */ /* 0x040fe4000784c0ff */
[----:B------:R-:W-:-:S02]  /*2dc10*/  LOP3.LUT P3, RZ, R3, 0x80000, RZ, 0xc0, !PT ;  /* 0x0008000003ff7812 */ /* 0x000fc4000786c0ff */
[----:B------:R-:W-:Y:S02]  /*2dc20*/  LOP3.LUT R0, R0, 0xefffffff, RZ, 0xc0, !PT ;  /* 0xefffffff00007812 */ /* 0x000fe400078ec0ff */
[----:B--2---:R-:W-:-:S05]  /*2dc30*/  PRMT R252, R178, 0x7770, RZ ;  /* 0x00007770b2fc7816 */ /* 0x004fca00000000ff */
[----:B------:R0:W-:Y:S01]  /*2dc40*/  @P5 STG.E.U8 desc[UR32][R158.64], R252 ;  /* 0x000000fc9e005986 */ /* 0x0001e2000c101120 */
[----:B------:R-:W-:Y:S02]  /*2dc50*/  LOP3.LUT P5, RZ, R5, 0x20, RZ, 0xc0, !PT ;  /* 0x0000002005ff7812 */ /* 0x000fe400078ac0ff */
[----:B0-----:R-:W-:-:S11]  /*2dc60*/  PRMT R252, R178, 0x7771, RZ ;  /* 0x00007771b2fc7816 */ /* 0x001fd600000000ff */
[----:B---3--:R0:W-:Y:S01]  /*2dc70*/  @P5 STG.E.U8 desc[UR32][R156.64], R252 ;  /* 0x000000fc9c005986 */ /* 0x0081e2000c101120 */
[----:B------:R-:W-:Y:S02]  /*2dc80*/  LOP3.LUT P5, RZ, R5, 0x10, RZ, 0xc0, !PT ;  /* 0x0000001005ff7812 */ /* 0x000fe400078ac0ff */
[----:B0-----:R-:W-:-:S05]  /*2dc90*/  PRMT R252, R179, 0x7770, RZ ;  /* 0x00007770b3fc7816 */ /* 0x001fca00000000ff */
[----:B----4-:R0:W-:Y:S02]  /*2dca0*/  @P4 STG.E.U8 desc[UR32][R162.64], R252 ;  /* 0x000000fca2004986 */ /* 0x0101e4000c101120 */
[----:B0-----:R-:W-:-:S05]  /*2dcb0*/  PRMT R252, R179, 0x7771, RZ ;  /* 0x00007771b3fc7816 */ /* 0x001fca00000000ff */
[----:B------:R0:W-:Y:S02]  /*2dcc0*/  @P5 STG.E.U8 desc[UR32][R160.64], R252 ;  /* 0x000000fca0005986 */ /* 0x0001e4000c101120 */
[C---:B0-----:R-:W-:Y:S02]  /*2dcd0*/  PRMT R252, R176.reuse, 0x7772, RZ ;  /* 0x00007772b0fc7816 */ /* 0x041fe400000000ff */
[----:B------:R-:W-:-:S03]  /*2dce0*/  PRMT R176, R176, 0x7773, RZ ;  /* 0x00007773b0b07816 */ /* 0x000fc600000000ff */
[----:B------:R-:W-:Y:S04]  /*2dcf0*/  @P6 STG.E.U8 desc[UR32][R166.64], R252 ;  /* 0x000000fca6006986 */ /* 0x000fe8000c101120 */
[----:B------:R0:W-:Y:S01]  /*2dd00*/  @P0 STG.E.U8 desc[UR32][R6.64], R176 ;  /* 0x000000b006000986 */ /* 0x0001e2000c101120 */
[----:B------:R-:W-:Y:S02]  /*2dd10*/  LOP3.LUT P0, RZ, R3, 0x100000, RZ, 0xc0, !PT ;  /* 0x0010000003ff7812 */ /* 0x000fe4000780c0ff */
[C---:B0-----:R-:W-:Y:S02]  /*2dd20*/  PRMT R176, R177.reuse, 0x7772, RZ ;  /* 0x00007772b1b07816 */ /* 0x041fe400000000ff */
[----:B------:R-:W-:-:S03]  /*2dd30*/  PRMT R177, R177, 0x7773, RZ ;  /* 0x00007773b1b17816 */ /* 0x000fc600000000ff */
[----:B------:R0:W-:Y:S04]  /*2dd40*/  @P1 STG.E.U8 desc[UR32][R164.64], R176 ;  /* 0x000000b0a4001986 */ /* 0x0001e8000c101120 */
[----:B------:R-:W-:Y:S01]  /*2dd50*/  @P2 STG.E.U8 desc[UR32][R170.64], R177 ;  /* 0x000000b1aa002986 */ /* 0x000fe2000c101120 */
[C---:B0-----:R-:W-:Y:S02]  /*2dd60*/  PRMT R176, R178.reuse, 0x7772, RZ ;  /* 0x00007772b2b07816 */ /* 0x041fe400000000ff */
[----:B------:R-:W-:-:S03]  /*2dd70*/  PRMT R178, R178, 0x7773, RZ ;  /* 0x00007773b2b27816 */ /* 0x000fc600000000ff */
[----:B------:R0:W-:Y:S04]  /*2dd80*/  @P3 STG.E.U8 desc[UR32][R168.64], R176 ;  /* 0x000000b0a8003986 */ /* 0x0001e8000c101120 */
[----:B------:R1:W-:Y:S04]  /*2dd90*/  @P0 STG.E.U8 desc[UR32][R172.64], R178 ;  /* 0x000000b2ac000986 */ /* 0x0003e8000c101120 */
[----:B0-----:R-:W2:Y:S04]  /*2dda0*/  LDL.LU.64 R168, [R1+0xaa8] ;  /* 0x000aa80001a87983 */ /* 0x001ea80000300a00 */
[----:B------:R-:W3:Y:S04]  /*2ddb0*/  LDL.LU.64 R160, [R1+0xaa0] ;  /* 0x000aa00001a07983 */ /* 0x000ee80000300a00 */
[----:B------:R-:W4:Y:S04]  /*2ddc0*/  LDL.LU.64 R166, [R1+0xa98] ;  /* 0x000a980001a67983 */ /* 0x000f280000300a00 */
[----:B------:R-:W4:Y:S04]  /*2ddd0*/  LDL.LU.64 R6, [R1+0xa90] ;  /* 0x000a900001067983 */ /* 0x000f280000300a00 */
[----:B------:R-:W4:Y:S04]  /*2dde0*/  LDL.LU.64 R164, [R1+0xa88] ;  /* 0x000a880001a47983 */ /* 0x000f280000300a00 */
[----:B-1----:R-:W4:Y:S01]  /*2ddf0*/  LDL.LU.64 R172, [R1+0x11a0] ;  /* 0x0011a00001ac7983 */ /* 0x002f220000300a00 */
[----:B------:R-:W-:-:S02]  /*2de00*/  LOP3.LUT P4, RZ, R4, 0x1, RZ, 0xc0, !PT ;  /* 0x0000000104ff7812 */ /* 0x000fc4000788c0ff */
[----:B------:R-:W-:Y:S01]  /*2de10*/  LOP3.LUT R5, R5, 0xfffffffe, RZ, 0xc0, !PT ;  /* 0xfffffffe05057812 */ /* 0x000fe200078ec0ff */
[----:B------:R-:W4:Y:S10]  /*2de20*/  LDL.LU.64 R170, [R1+0xa78] ;  /* 0x000a780001aa7983 */ /* 0x000f340000300a00 */
[----:B------:R-:W-:-:S02]  /*2de30*/  @P4 LOP3.LUT R0, R0, 0x10000000, RZ, 0xfc, !PT ;  /* 0x1000000000004812 */ /* 0x000fc400078efcff */
[----:B------:R-:W-:Y:S02]  /*2de40*/  LOP3.LUT P4, RZ, R3, 0x80000000, RZ, 0xc0, !PT ;  /* 0x8000000003ff7812 */ /* 0x000fe4000788c0ff */
[----:B------:R-:W-:-:S11]  /*2de50*/  LOP3.LUT R0, R0, 0xdfffffff, RZ, 0xc0, !PT ;  /* 0xdfffffff00007812 */ /* 0x000fd600078ec0ff */
[----:B------:R-:W-:Y:S02]  /*2de60*/  @P4 LOP3.LUT R0, R0, 0x20000000, RZ, 0xfc, !PT ;  /* 0x2000000000004812 */ /* 0x000fe400078efcff */
[----:B------:R-:W-:Y:S02]  /*2de70*/  LOP3.LUT P4, RZ, R3, 0x40000000, RZ, 0xc0, !PT ;  /* 0x4000000003ff7812 */ /* 0x000fe4000788c0ff */
[----:B------:R-:W-:-:S11]  /*2de80*/  LOP3.LUT R0, R0, 0xbfffffff, RZ, 0xc0, !PT ;  /* 0xbfffffff00007812 */ /* 0x000fd600078ec0ff */
[----:B------:R-:W-:Y:S02]  /*2de90*/  @P4 LOP3.LUT R0, R0, 0x40000000, RZ, 0xfc, !PT ;  /* 0x4000000000004812 */ /* 0x000fe400078efcff */
[----:B------:R-:W-:Y:S02]  /*2dea0*/  LOP3.LUT P4, RZ, R3, 0x20000000, RZ, 0xc0, !PT ;  /* 0x2000000003ff7812 */ /* 0x000fe4000788c0ff */
[----:B------:R-:W-:-:S11]  /*2deb0*/  LOP3.LUT R0, R0, 0x7fffffff, RZ, 0xc0, !PT ;  /* 0x7fffffff00007812 */ /* 0x000fd600078ec0ff */
[----:B------:R-:W-:Y:S02]  /*2dec0*/  @P4 LOP3.LUT R0, R0, 0x80000000, RZ, 0xfc, !PT ;  /* 0x8000000000004812 */ /* 0x000fe400078efcff */
[----:B------:R-:W-:-:S13]  /*2ded0*/  LOP3.LUT P4, RZ, R3, 0x10000000, RZ, 0xc0, !PT ;  /* 0x1000000003ff7812 */ /* 0x000fda000788c0ff */
[----:B------:R-:W-:Y:S02]  /*2dee0*/  @P4 LOP3.LUT R5, R5, 0x1, RZ, 0xfc, !PT ;  /* 0x0000000105054812 */ /* 0x000fe400078efcff */
[----:B------:R-:W-:Y:S02]  /*2def0*/  LOP3.LUT P4, RZ, R3, 0x8000000, RZ, 0xc0, !PT ;  /* 0x0800000003ff7812 */ /* 0x000fe4000788c0ff */
[----:B------:R-:W-:-:S11]  /*2df00*/  LOP3.LUT R5, R5, 0xfffffffd, RZ, 0xc0, !PT ;  /* 0xfffffffd05057812 */ /* 0x000fd600078ec0ff */
[----:B------:R-:W-:Y:S02]  /*2df10*/  @P4 LOP3.LUT R5, R5, 0x2, RZ, 0xfc, !PT ;  /* 0x0000000205054812 */ /* 0x000fe400078efcff */
[----:B------:R-:W-:Y:S02]  /*2df20*/  LOP3.LUT P4, RZ, R3, 0x4000000, RZ, 0xc0, !PT ;  /* 0x0400000003ff7812 */ /* 0x000fe4000788c0ff */
[----:B------:R-:W-:Y:S02]  /*2df30*/  LOP3.LUT R5, R5, 0xfffffffb, RZ, 0xc0, !PT ;  /* 0xfffffffb05057812 */ /* 0x000fe400078ec0ff */
[----:B------:R-:W-:-:S09]  /*2df40*/  LOP3.LUT P1, RZ, R3, 0x200000, RZ, 0xc0, !PT ;  /* 0x0020000003ff7812 */ /* 0x000fd2000782c0ff */
[----:B------:R-:W-:Y:S02]  /*2df50*/  @P4 LOP3.LUT R5, R5, 0x4, RZ, 0xfc, !PT ;  /* 0x0000000405054812 */ /* 0x000fe400078efcff */
[C---:B------:R-:W-:Y:S02]  /*2df60*/  LOP3.LUT P4, RZ, R3.reuse, 0x2000000, RZ, 0xc0, !PT ;  /* 0x0200000003ff7812 */ /* 0x040fe4000788c0ff */
[C---:B------:R-:W-:Y:S02]  /*2df70*/  LOP3.LUT P2, RZ, R3.reuse, 0x400000, RZ, 0xc0, !PT ;  /* 0x0040000003ff7812 */ /* 0x040fe4000784c0ff */
[----:B------:R-:W-:Y:S02]  /*2df80*/  LOP3.LUT P3, RZ, R3, 0x800000, RZ, 0xc0, !PT ;  /* 0x0080000003ff7812 */ /* 0x000fe4000786c0ff */
[----:B------:R-:W-:Y:S02]  /*2df90*/  LOP3.LUT R5, R5, 0xfffffff7, RZ, 0xc0, !PT ;  /* 0xfffffff705057812 */ /* 0x000fe400078ec0ff */
[----:B------:R-:W-:-:S02]  /*2dfa0*/  PRMT R176, R179, 0x7772, RZ ;  /* 0x00007772b3b07816 */ /* 0x000fc400000000ff */
[----:B------:R-:W-:-:S03]  /*2dfb0*/  PRMT R179, R179, 0x7773, RZ ;  /* 0x00007773b3b37816 */ /* 0x000fc600000000ff */
[----:B------:R-:W-:Y:S02]  /*2dfc0*/  @P4 LOP3.LUT R5, R5, 0x8, RZ, 0xfc, !PT ;  /* 0x0000000805054812 */ /* 0x000fe400078efcff */
[----:B------:R-:W-:Y:S01]  /*2dfd0*/  LOP3.LUT P4, RZ, R3, 0x1000000, RZ, 0xc0, !PT ;  /* 0x0100000003ff7812 */ /* 0x000fe2000788c0ff */
[----:B--2---:R0:W-:Y:S04]  /*2dfe0*/  @P1 STG.E.U8 desc[UR32][R168.64], R176 ;  /* 0x000000b0a8001986 */ /* 0x0041e8000c101120 */
[----:B---3--:R1:W-:Y:S04]  /*2dff0*/  @P2 STG.E.U8 desc[UR32][R160.64], R179 ;  /* 0x000000b3a0002986 */ /* 0x0083e8000c101120 */
[----:B0-----:R-:W2:Y:S04]  /*2e000*/  LDL.LU.64 R168, [R1+0xa70] ;  /* 0x000a700001a87983 */ /* 0x001ea80000300a00 */
[----:B-1----:R-:W3:Y:S01]  /*2e010*/  LDL.LU.64 R178, [R1+0xa60] ;  /* 0x000a600001b27983 */ /* 0x002ee20000300a00 */
[----:B----4-:R-:W-:-:S03]  /*2e020*/  PRMT R176, R172, 0x7770, RZ ;  /* 0x00007770acb07816 */ /* 0x010fc600000000ff */
[----:B------:R-:W4:Y:S04]  /*2e030*/  LDL.LU.64 R158, [R1+0xa58] ;  /* 0x000a5800019e7983 */ /* 0x000f280000300a00 */
[----:B------:R0:W-:Y:S04]  /*2e040*/  @P3 STG.E.U8 desc[UR32][R166.64], R176 ;  /* 0x000000b0a6003986 */ /* 0x0001e8000c101120 */
[----:B------:R-:W4:Y:S04]  /*2e050*/  LDL.LU.64 R156, [R1+0xa50] ;  /* 0x000a5000019c7983 */ /* 0x000f280000300a00 */
[----:B------:R-:W4:Y:S01]  /*2e060*/  LDL.LU.64 R162, [R1+0xa48] ;  /* 0x000a480001a27983 */ /* 0x000f220000300a00 */
[----:B0-----:R-:W-:-:S03]  /*2e070*/  PRMT R176, R172, 0x7771, RZ ;  /* 0x00007771acb07816 */ /* 0x001fc600000000ff */
[----:B------:R-:W4:Y:S04]  /*2e080*/  LDL.LU.64 R160, [R1+0xa40] ;  /* 0x000a400001a07983 */ /* 0x000f280000300a00 */
[----:B------:R0:W-:Y:S01]  /*2e090*/  @P4 STG.E.U8 desc[UR32][R6.64], R176 ;  /* 0x000000b006004986 */ /* 0x0001e2000c101120 */
[----:B------:R-:W-:-:S03]  /*2e0a0*/  LOP3.LUT P4, RZ, R5, 0x8, RZ, 0xc0, !PT ;  /* 0x0000000805ff7812 */ /* 0x000fc6000788c0ff */
[----:B------:R-:W4:Y:S01]  /*2e0b0*/  LDL.LU.64 R166, [R1+0xa38] ;  /* 0x000a380001a67983 */ /* 0x000f220000300a00 */
[----:B0-----:R-:W-:-:S03]  /*2e0c0*/  PRMT R176, R173, 0x7770, RZ ;  /* 0x00007770adb07816 */ /* 0x001fc600000000ff */
[----:B------:R-:W4:Y:S06]  /*2e0d0*/  LDL.LU.64 R6, [R1+0xa30] ;  /* 0x000a300001067983 */ /* 0x000f2c0000300a00 */
[----:B------:R0:W-:Y:S01]  /*2e0e0*/  @P4 STG.E.U8 desc[UR32][R164.64], R176 ;  /* 0x000000b0a4004986 */ /* 0x0001e2000c101120 */
[----:B------:R-:W-:Y:S02]  /*2e0f0*/  LOP3.LUT P4, RZ, R5, 0x4, RZ, 0xc0, !PT ;  /* 0x0000000405ff7812 */ /* 0x000fe4000788c0ff */
[----:B0-----:R-:W-:Y:S01]  /*2e100*/  PRMT R176, R173, 0x7771, RZ ;  /* 0x00007771adb07816 */ /* 0x001fe200000000ff */
[----:B------:R-:W4:Y:S10]  /*2e110*/  LDL.LU.64 R164, [R1+0xa28] ;  /* 0x000a280001a47983 */ /* 0x000f340000300a00 */
[----:B------:R0:W-:Y:S04]  /*2e120*/  @P4 STG.E.U8 desc[UR32][R174.64], R176 ;  /* 0x000000b0ae004986 */ /* 0x0001e8000c101120 */
[----:B0-----:R-:W2:Y:S01]  /*2e130*/  LDL.LU.64 R174, [R1+0x1198] ;  /* 0x0011980001ae7983 */ /* 0x001ea20000300a00 */
[----:B------:R-:W-:-:S02]  /*2e140*/  LOP3.LUT P4, RZ, R5, 0x2, RZ, 0xc0, !PT ;  /* 0x0000000205ff7812 */ /* 0x000fc4000788c0ff */
[----:B--2---:R-:W-:-:S11]  /*2e150*/  PRMT R176, R174, 0x7770, RZ ;  /* 0x00007770aeb07816 */ /* 0x004fd600000000ff */
[----:B------:R0:W-:Y:S04]  /*2e160*/  @P4 STG.E.U8 desc[UR32][R170.64], R176 ;  /* 0x000000b0aa004986 */ /* 0x0001e8000c101120 */
[----:B0-----:R-:W2:Y:S04]  /*2e170*/  LDL.LU.64 R170, [R1+0x1190] ;  /* 0x0011900001aa7983 */ /* 0x001ea80000300a00 */
[----:B------:R-:W3:Y:S01]  /*2e180*/  LDL.LU.64 R176, [R1+0xa68] ;  /* 0x000a680001b07983 */ /* 0x000ee20000300a00 */
[----:B------:R-:W-:Y:S02]  /*2e190*/  LOP3.LUT P4, RZ, R5, 0x1, RZ, 0xc0, !PT ;  /* 0x0000000105ff7812 */ /* 0x000fe4000788c0ff */
[----:B------:R-:W-:-:S11]  /*2e1a0*/  PRMT R5, R174, 0x7771, RZ ;  /* 0x00007771ae057816 */ /* 0x000fd600000000ff */
[----:B------:R0:W-:Y:S04]  /*2e1b0*/  @P4 STG.E.U8 desc[UR32][R168.64], R5 ;  /* 0x00000005a8004986 */ /* 0x0001e8000c101120 */
[----:B0-----:R-:W2:Y:S01]  /*2e1c0*/  LDL.LU.64 R168, [R1+0x1188] ;  /* 0x0011880001a87983 */ /* 0x001ea20000300a00 */
[----:B------:R-:W-:Y:S02]  /*2e1d0*/  LOP3.LUT P4, RZ, R0, 0x80000000, RZ, 0xc0, !PT ;  /* 0x8000000000ff7812 */ /* 0x000fe4000788c0ff */
[----:B------:R-:W-:Y:S02]  /*2e1e0*/  PRMT R5, R175, 0x7770, RZ ;  /* 0x00007770af057816 */ /* 0x000fe400000000ff */
[C---:B------:R-:W-:Y:S02]  /*2e1f0*/  LOP3.LUT P5, RZ, R4.reuse, 0x2, RZ, 0xc0, !PT ;  /* 0x0000000204ff7812 */ /* 0x040fe400078ac0ff */
[----:B------:R-:W-:-:S02]  /*2e200*/  LOP3.LUT P6, RZ, R4, 0x4, RZ, 0xc0, !PT ;  /* 0x0000000404ff7812 */ /* 0x000fc400078cc0ff */
[C---:B------:R-:W-:Y:S02]  /*2e210*/  LOP3.LUT P0, RZ, R4.reuse, 0x8, RZ, 0xc0, !PT ;  /* 0x0000000804ff7812 */ /* 0x040fe4000780c0ff */
[C---:B------:R-:W-:Y:S02]  /*2e220*/  LOP3.LUT P1, RZ, R4.reuse, 0x10, RZ, 0xc0, !PT ;  /* 0x0000001004ff7812 */ /* 0x040fe4000782c0ff */
[C---:B------:R-:W-:Y:S02]  /*2e230*/  LOP3.LUT P2, RZ, R4.reuse, 0x20, RZ, 0xc0, !PT ;  /* 0x0000002004ff7812 */ /* 0x040fe4000784c0ff */
[----:B------:R-:W-:Y:S01]  /*2e240*/  LOP3.LUT P3, RZ, R4, 0x40, RZ, 0xc0, !PT ;  /* 0x0000004004ff7812 */ /* 0x000fe2000786c0ff */
[----:B---3--:R0:W-:Y:S01]  /*2e250*/  @P4 STG.E.U8 desc[UR32][R176.64], R5 ;  /* 0x00000005b0004986 */ /* 0x0081e2000c101120 */
[----:B------:R-:W-:Y:S02]  /*2e260*/  LOP3.LUT P4, RZ, R0, 0x40000000, RZ, 0xc0, !PT ;  /* 0x4000000000ff7812 */ /* 0x000fe4000788c0ff */
[----:B0-----:R-:W-:-:S11]  /*2e270*/  PRMT R5, R175, 0x7771, RZ ;  /* 0x00007771af057816 */ /* 0x001fd600000000ff */
[----:B------:R0:W-:Y:S01]  /*2e280*/  @P4 STG.E.U8 desc[UR32][R178.64], R5 ;  /* 0x00000005b2004986 */ /* 0x0001e2000c101120 */
[----:B------:R-:W-:Y:S02]  /*2e290*/  LOP3.LUT P4, RZ, R0, 0x20000000, RZ, 0xc0, !PT ;  /* 0x2000000000ff7812 */ /* 0x000fe4000788c0ff */
[----:B0-----:R-:W-:-:S11]  /*2e2a0*/  PRMT R5, R172, 0x7772, RZ ;  /* 0x00007772ac057816 */ /* 0x001fd600000000ff */
[----:B----4-:R0:W-:Y:S01]  /*2e2b0*/  @P4 STG.E.U8 desc[UR32][R158.64], R5 ;  /* 0x000000059e004986 */ /* 0x0101e2000c101120 */
[----:B------:R-:W-:Y:S02]  /*2e2c0*/  LOP3.LUT P4, RZ, R0, 0x10000000, RZ, 0xc0, !PT ;  /* 0x1000000000ff7812 */ /* 0x000fe4000788c0ff */
[----:B------:R-:W-:Y:S02]  /*2e2d0*/  PRMT R172, R172, 0x7773, RZ ;  /* 0x00007773acac7816 */ /* 0x000fe400000000ff */
[----:B0-----:R-:W-:-:S09]  /*2e2e0*/  PRMT R5, R173, 0x7772, RZ ;  /* 0x00007772ad057816 */ /* 0x001fd200000000ff */
[----:B------:R-:W-:Y:S01]  /*2e2f0*/  @P4 STG.E.U8 desc[UR32][R156.64], R172 ;  /* 0x000000ac9c004986 */ /* 0x000fe2000c101120 */
[----:B------:R-:W-:-:S03]  /*2e300*/  PRMT R173, R173, 0x7773, RZ ;  /* 0x00007773adad7816 */ /* 0x000fc600000000ff */
[----:B------:R0:W-:Y:S04]  /*2e310*/  @P5 STG.E.U8 desc[UR32][R162.64], R5 ;  /* 0x00000005a2005986 */ /* 0x0001e8000c101120 */
[----:B------:R-:W-:Y:S01]  /*2e320*/  @P6 STG.E.U8 desc[UR32][R160.64], R173 ;  /* 0x000000ada0006986 */ /* 0x000fe2000c101120 */
[C---:B0-----:R-:W-:Y:S02]  /*2e330*/  PRMT R5, R174.reuse, 0x7772, RZ ;  /* 0x00007772ae057816 */ /* 0x041fe400000000ff */
[----:B------:R-:W-:-:S03]  /*2e340*/  PRMT R174, R174, 0x7773, RZ ;  /* 0x00007773aeae7816 */ /* 0x000fc600000000ff */
[----:B------:R0:W-:Y:S04]  /*2e350*/  @P0 STG.E.U8 desc[UR32][R166.64], R5 ;  /* 0x00000005a6000986 */ /* 0x0001e8000c101120 */
[----:B------:R-:W-:Y:S01]  /*2e360*/  @P1 STG.E.U8 desc[UR32][R6.64], R174 ;  /* 0x000000ae06001986 */ /* 0x000fe2000c101120 */
[C---:B0-----:R-:W-:Y:S02]  /*2e370*/  PRMT R5, R175.reuse, 0x7772, RZ ;  /* 0x00007772af057816 */ /* 0x041fe400000000ff */
[----:B------:R-:W-:-:S03]  /*2e380*/  PRMT R175, R175, 0x7773, RZ ;  /* 0x00007773afaf7816 */ /* 0x000fc600000000ff */
[----:B------:R-:W-:Y:S04]  /*2e390*/  @P2 STG.E.U8 desc[UR32][R164.64], R5 ;  /* 0x00000005a4002986 */ /* 0x000fe8000c101120 */
[----:B--2---:R0:W-:Y:S04]  /*2e3a0*/  @P3 STG.E.U8 desc[UR32][R168.64], R175 ;  /* 0x000000afa8003986 */ /* 0x0041e8000c101120 */
[----:B0-----:R-:W2:Y:S04]  /*2e3b0*/  LDL.LU.64 R168, [R1+0x1180] ;  /* 0x0011800001a87983 */ /* 0x001ea80000300a00 */
[----:B------:R-:W3:Y:S01]  /*2e3c0*/  LDL.LU.64 R164, [R1+0xa18] ;  /* 0x000a180001a47983 */ /* 0x000ee20000300a00 */
[----:B------:R-:W-:-:S02]  /*2e3d0*/  LOP3.LUT P0, RZ, R4, 0x80, RZ, 0xc0, !PT ;  /* 0x0000008004ff7812 */ /* 0x000fc4000780c0ff */
[C---:B------:R-:W-:Y:S01]  /*2e3e0*/  LOP3.LUT P1, RZ, R4.reuse, 0x100, RZ, 0xc0, !PT ;  /* 0x0000010004ff7812 */ /* 0x040fe2000782c0ff */
[----:B------:R-:W4:Y:S04]  /*2e3f0*/  LDL.LU.64 R156, [R1+0xa08] ;  /* 0x000a0800019c7983 */ /* 0x000f280000300a00 */
[----:B------:R-:W4:Y:S04]  /*2e400*/  LDL.LU.64 R162, [R1+0xa00] ;  /* 0x000a000001a27983 */ /* 0x000f280000300a00 */
[----:B------:R-:W4:Y:S04]  /*2e410*/  LDL.LU.64 R160, [R1+0x9f8] ;  /* 0x0009f80001a07983 */ /* 0x000f280000300a00 */
[----:B------:R-:W4:Y:S04]  /*2e420*/  LDL.LU.64 R158, [R1+0x9f0] ;  /* 0x0009f000019e7983 */ /* 0x000f280000300a00 */
[----:B------:R-:W4:Y:S04]  /*2e430*/  LDL.LU.64 R166, [R1+0x9e8] ;  /* 0x0009e80001a67983 */ /* 0x000f280000300a00 */
[----:B------:R-:W4:Y:S01]  /*2e440*/  LDL.LU.64 R6, [R1+0x9e0] ;  /* 0x0009e00001067983 */ /* 0x000f220000300a00 */
[----:B------:R-:W-:-:S02]  /*2e450*/  LOP3.LUT P4, RZ, R4, 0x80000, RZ, 0xc0, !PT ;  /* 0x0008000004ff7812 */ /* 0x000fc4000788c0ff */
[----:B------:R-:W-:-:S11]  /*2e460*/  LOP3.LUT R0, R0, 0xffefffff, RZ, 0xc0, !PT ;  /* 0xffefffff00007812 */ /* 0x000fd600078ec0ff */
[----:B------:R-:W-:Y:S02]  /*2e470*/  @P4 LOP3.LUT R0, R0, 0x100000, RZ, 0xfc, !PT ;  /* 0x0010000000004812 */ /* 0x000fe400078efcff */
[----:B------:R-:W-:Y:S02]  /*2e480*/  LOP3.LUT P4, RZ, R4, 0x40000, RZ, 0xc0, !PT ;  /* 0x0004000004ff7812 */ /* 0x000fe4000788c0ff */
[----:B------:R-:W-:-:S11]  /*2e490*/  LOP3.LUT R0, R0, 0xffdfffff, RZ, 0xc0, !PT ;  /* 0xffdfffff00007812 */ /* 0x000fd600078ec0ff */
[----:B------:R-:W-:Y:S02]  /*2e4a0*/  @P4 LOP3.LUT R0, R0, 0x200000, RZ, 0xfc, !PT ;  /* 0x0020000000004812 */ /* 0x000fe400078efcff */
[----:B------:R-:W-:Y:S02]  /*2e4b0*/  LOP3.LUT P4, RZ, R4, 0x20000, RZ, 0xc0, !PT ;  /* 0x0002000004ff7812 */ /* 0x000fe4000788c0ff */
[----:B------:R-:W-:Y:S02]  /*2e4c0*/  LOP3.LUT R0, R0, 0xffbfffff, RZ, 0xc0, !PT ;  /* 0xffbfffff00007812 */ /* 0x000fe400078ec0ff */
[----:B--2---:R-:W-:-:S05]  /*2e4d0*/  PRMT R5, R168, 0x7770, RZ ;  /* 0x00007770a8057816 */ /* 0x004fca00000000ff */
[----:B---3--:R0:W-:Y:S02]  /*2e4e0*/  @P0 STG.E.U8 desc[UR32][R164.64], R5 ;  /* 0x00000005a4000986 */ /* 0x0081e4000c101120 */
[----:B0-----:R-:W-:Y:S02]  /*2e4f0*/  PRMT R5, R168, 0x7771, RZ ;  /* 0x00007771a8057816 */ /* 0x001fe400000000ff */
[----:B------:R-:W2:Y:S04]  /*2e500*/  LDL.LU.64 R164, [R1+0x9d8] ;  /* 0x0009d80001a47983 */ /* 0x000ea80000300a00 */
[----:B------:R0:W-:Y:S04]  /*2e510*/  @P1 STG.E.U8 desc[UR32][R170.64], R5 ;  /* 0x00000005aa001986 */ /* 0x0001e8000c101120 */
[----:B0-----:R-:W3:Y:S01]  /*2e520*/  LDL.LU.64 R170, [R1+0x1178] ;  /* 0x0011780001aa7983 */ /* 0x001ee20000300a00 */
[----:B------:R-:W-:-:S02]  /*2e530*/  @P4 LOP3.LUT R0, R0, 0x400000, RZ, 0xfc, !PT ;  /* 0x0040000000004812 */ /* 0x000fc400078efcff */
[----:B------:R-:W-:Y:S01]  /*2e540*/  LOP3.LUT P4, RZ, R4, 0x10000, RZ, 0xc0, !PT ;  /* 0x0001000004ff7812 */ /* 0x000fe2000788c0ff */
[----:B------:R-:W2:Y:S01]  /*2e550*/  LDL.LU.64 R174, [R1+0x9d0] ;  /* 0x0009d00001ae7983 */ /* 0x000ea20000300a00 */
[----:B------:R-:W-:Y:S02]  /*2e560*/  LOP3.LUT R0, R0, 0xff7fffff, RZ, 0xc0, !PT ;  /* 0xff7fffff00007812 */ /* 0x000fe400078ec0ff */
[C---:B------:R-:W-:Y:S01]  /*2e570*/  LOP3.LUT P2, RZ, R4.reuse, 0x200, RZ, 0xc0, !PT ;  /* 0x0000020004ff7812 */ /* 0x040fe2000784c0ff */
[----:B------:R-:W2:Y:S01]  /*2e580*/  LDL.LU.64 R172, [R1+0x9c0] ;  /* 0x0009c00001ac7983 */ /* 0x000ea20000300a00 */
[----:B------:R-:W-:Y:S02]  /*2e590*/  LOP3.LUT P3, RZ, R4, 0x400, RZ, 0xc0, !PT ;  /* 0x0000040004ff7812 */ /* 0x000fe4000786c0ff */
[----:B------:R-:W-:Y:S01]  /*2e5a0*/  PRMT R5, R169, 0x7770, RZ ;  /* 0x00007770a9057816 */ /* 0x000fe200000000ff */
[----:B------:R-:W2:Y:S04]  /*2e5b0*/  LDL.LU.64 R176, [R1+0x9b8] ;  /* 0x0009b80001b07983 */ /* 0x000ea80000300a00 */
[----:B------:R-:W-:Y:S01]  /*2e5c0*/  @P4 LOP3.LUT R0, R0, 0x800000, RZ, 0xfc, !PT ;  /* 0x0080000000004812 */ /* 0x000fe200078efcff */
[----:B------:R-:W2:Y:S01]  /*2e5d0*/  LDL.LU.64 R178, [R1+0x9b0] ;  /* 0x0009b00001b27983 */ /* 0x000ea20000300a00 */
[----:B------:R-:W-:-:S02]  /*2e5e0*/  LOP3.LUT P4, RZ, R4, 0x8000, RZ, 0xc0, !PT ;  /* 0x0000800004ff7812 */ /* 0x000fc4000788c0ff */
        /* <DEDUP_REMOVED lines=8> */
[----:B------:R-:W-:Y:S02]  /*2e670*/  LOP3.LUT P4, RZ, R4, 0x1000, RZ, 0xc0, !PT ;  /* 0x0000100004ff7812 */ /* 0x000fe4000788c0ff */
[----:B------:R-:W-:Y:S01]  /*2e680*/  LOP3.LUT R0, R0, 0xf7ffffff, RZ, 0xc0, !PT ;  /* 0xf7ffffff00007812 */ /* 0x000fe200078ec0ff */
[----:B----4-:R0:W-:Y:S10]  /*2e690*/  @P2 STG.E.U8 desc[UR32][R156.64], R5 ;  /* 0x000000059c002986 */ /* 0x0101f4000c101120 */
[----:B------:R-:W-:-:S02]  /*2e6a0*/  @P4 LOP3.LUT R0, R0, 0x8000000, RZ, 0xfc, !PT ;  /* 0x0800000000004812 */ /* 0x000fc400078efcff */
[----:B------:R-:W-:Y:S01]  /*2e6b0*/  LOP3.LUT P4, RZ, R4, 0x800, RZ, 0xc0, !PT ;  /* 0x0000080004ff7812 */ /* 0x000fe2000788c0ff */
[----:B0-----:R-:W4:Y:S01]  /*2e6c0*/  LDL.LU.64 R156, [R1+0x9a8] ;  /* 0x0009a800019c7983 */ /* 0x001f220000300a00 */
[----:B------:R-:W-:-:S05]  /*2e6d0*/  PRMT R5, R169, 0x7771, RZ ;  /* 0x00007771a9057816 */ /* 0x000fca00000000ff */
[----:B------:R0:W-:Y:S04]  /*2e6e0*/  @P3 STG.E.U8 desc[UR32][R162.64], R5 ;  /* 0x00000005a2003986 */ /* 0x0001e8000c101120 */
[----:B0-----:R-:W4:Y:S01]  /*2e6f0*/  LDL.LU.64 R162, [R1+0x9a0] ;  /* 0x0009a00001a27983 */ /* 0x001f220000300a00 */
[----:B---3--:R-:W-:-:S05]  /*2e700*/  PRMT R5, R170, 0x7770, RZ ;  /* 0x00007770aa057816 */ /* 0x008fca00000000ff */
[----:B------:R0:W-:Y:S01]  /*2e710*/  @P4 STG.E.U8 desc[UR32][R160.64], R5 ;  /* 0x00000005a0004986 */ /* 0x0001e2000c101120 */
[----:B------:R-:W-:Y:S02]  /*2e720*/  LOP3.LUT P4, RZ, R0, 0x8000000, RZ, 0xc0, !PT ;  /* 0x0800000000ff7812 */ /* 0x000fe4000788c0ff */
[----:B0-----:R-:W-:Y:S01]  /*2e730*/  PRMT R5, R170, 0x7771, RZ ;  /* 0x00007771aa057816 */ /* 0x001fe200000000ff */
[----:B------:R-:W3:Y:S10]  /*2e740*/  LDL.LU.64 R160, [R1+0x998] ;  /* 0x0009980001a07983 */ /* 0x000ef40000300a00 */
[----:B------:R0:W-:Y:S01]  /*2e750*/  @P4 STG.E.U8 desc[UR32][R158.64], R5 ;  /* 0x000000059e004986 */ /* 0x0001e2000c101120 */
[----:B------:R-:W-:-:S02]  /*2e760*/  LOP3.LUT P4, RZ, R0, 0x4000000, RZ, 0xc0, !PT ;  /* 0x0400000000ff7812 */ /* 0x000fc4000788c0ff */
        /* <DEDUP_REMOVED lines=10> */
[----:B--2---:R0:W-:Y:S04]  /*2e810*/  @P4 STG.E.U8 desc[UR32][R164.64], R5 ;  /* 0x00000005a4004986 */ /* 0x0041e8000c101120 */
[----:B0-----:R-:W2:Y:S01]  /*2e820*/  LDL.LU.64 R164, [R1+0x1158] ;  /* 0x0011580001a47983 */ /* 0x001ea20000300a00 */
[----:B------:R-:W-:-:S02]  /*2e830*/  LOP3.LUT P4, RZ, R0, 0x800000, RZ, 0xc0, !PT ;  /* 0x0080000000ff7812 */ /* 0x000fc4000788c0ff */
[----:B------:R-:W-:Y:S02]  /*2e840*/  PRMT R168, R168, 0x7773, RZ ;  /* 0x00007773a8a87816 */ /* 0x000fe400000000ff */
[----:B------:R-:W-:-:S09]  /*2e850*/  PRMT R5, R169, 0x7772, RZ ;  /* 0x00007772a9057816 */ /* 0x000fd200000000ff */
[----:B------:R-:W-:Y:S01]  /*2e860*/  @P4 STG.E.U8 desc[UR32][R174.64], R168 ;  /* 0x000000a8ae004986 */ /* 0x000fe2000c101120 */
[----:B------:R-:W-:Y:S02]  /*2e870*/  LOP3.LUT P4, RZ, R0, 0x400000, RZ, 0xc0, !PT ;  /* 0x0040000000ff7812 */ /* 0x000fe4000788c0ff */
[----:B------:R-:W-:-:S11]  /*2e880*/  PRMT R169, R169, 0x7773, RZ ;  /* 0x00007773a9a97816 */ /* 0x000fd600000000ff */
[----:B--2---:R0:W-:Y:S04]  /*2e890*/  @P4 STG.E.U8 desc[UR32][R164.64], R5 ;  /* 0x00000005a4004986 */ /* 0x0041e8000c101120 */
[----:B0-----:R-:W2:Y:S01]  /*2e8a0*/  LDL.LU.64 R164, [R1+0x1150] ;  /* 0x0011500001a47983 */ /* 0x001ea20000300a00 */
[----:B------:R-:W-:Y:S02]  /*2e8b0*/  LOP3.LUT P4, RZ, R0, 0x200000, RZ, 0xc0, !PT ;  /* 0x0020000000ff7812 */ /* 0x000fe4000788c0ff */
[C---:B------:R-:W-:Y:S02]  /*2e8c0*/  LOP3.LUT P5, RZ, R4.reuse, 0x100000, RZ, 0xc0, !PT ;  /* 0x0010000004ff7812 */ /* 0x040fe400078ac0ff */
[----:B------:R-:W-:-:S09]  /*2e8d0*/  LOP3.LUT P6, RZ, R4, 0x200000, RZ, 0xc0, !PT ;  /* 0x0020000004ff7812 */ /* 0x000fd200078cc0ff */
[----:B------:R-:W-:Y:S01]  /*2e8e0*/  @P4 STG.E.U8 desc[UR32][R172.64], R169 ;  /* 0x000000a9ac004986 */ /* 0x000fe2000c101120 */
[----:B------:R-:W-:Y:S02]  /*2e8f0*/  LOP3.LUT P4, RZ, R0, 0x100000, RZ, 0xc0, !PT ;  /* 0x0010000000ff7812 */ /* 0x000fe4000788c0ff */
[----:B------:R-:W-:Y:S02]  /*2e900*/  PRMT R5, R170, 0x7772, RZ ;  /* 0x00007772aa057816 */ /* 0x000fe400000000ff */
[C---:B------:R-:W-:Y:S02]  /*2e910*/  LOP3.LUT P0, RZ, R4.reuse, 0x400000, RZ, 0xc0, !PT ;  /* 0x0040000004ff7812 */ /* 0x040fe4000780c0ff */
[----:B------:R-:W-:Y:S02]  /*2e920*/  LOP3.LUT P1, RZ, R4, 0x800000, RZ, 0xc0, !PT ;  /* 0x0080000004ff7812 */ /* 0x000fe4000782c0ff */
[----:B------:R-:W-:-:S05]  /*2e930*/  PRMT R170, R170, 0x7773, RZ ;  /* 0x00007773aaaa7816 */ /* 0x000fca00000000ff */
[----:B------:R0:W-:Y:S01]  /*2e940*/  @P4 STG.E.U8 desc[UR32][R176.64], R5 ;  /* 0x00000005b0004986 */ /* 0x0001e2000c101120 */
[----:B------:R-:W-:-:S03]  /*2e950*/  LOP3.LUT P2, RZ, R4, 0x1000000, RZ, 0xc0, !PT ;  /* 0x0100000004ff7812 */ /* 0x000fc6000784c0ff */
[----:B------:R-:W-:Y:S01]  /*2e960*/  @P5 STG.E.U8 desc[UR32][R178.64], R170 ;  /* 0x000000aab2005986 */ /* 0x000fe2000c101120 */
[C---:B0-----:R-:W-:Y:S02]  /*2e970*/  PRMT R5, R171.reuse, 0x7772, RZ ;  /* 0x00007772ab057816 */ /* 0x041fe400000000ff */
[----:B------:R-:W-:-:S03]  /*2e980*/  PRMT R171, R171, 0x7773, RZ ;  /* 0x00007773abab7816 */ /* 0x000fc600000000ff */
[----:B----4-:R2:W-:Y:S01]  /*2e990*/  @P6 STG.E.U8 desc[UR32][R156.64], R5 ;  /* 0x000000059c006986 */ /* 0x0105e2000c101120 */
[----:B------:R-:W-:-:S03]  /*2e9a0*/  LOP3.LUT P3, RZ, R4, 0x2000000, RZ, 0xc0, !PT ;  /* 0x0200000004ff7812 */ /* 0x000fc6000786c0ff */
[----:B------:R-:W-:Y:S01]  /*2e9b0*/  @P0 STG.E.U8 desc[UR32][R162.64], R171 ;  /* 0x000000aba2000986 */ /* 0x000fe2000c101120 */
[----:B--2---:R-:W-:-:S05]  /*2e9c0*/  PRMT R5, R164, 0x7770, RZ ;  /* 0x00007770a4057816 */ /* 0x004fca00000000ff */
[----:B---3--:R0:W-:Y:S02]  /*2e9d0*/  @P1 STG.E.U8 desc[UR32][R160.64], R5 ;  /* 0x00000005a0001986 */ /* 0x0081e4000c101120 */
[----:B0-----:R-:W-:-:S05]  /*2e9e0*/  PRMT R5, R164, 0x7771, RZ ;  /* 0x00007771a4057816 */ /* 0x001fca00000000ff */
[----:B------:R0:W-:Y:S02]  /*2e9f0*/  @P2 STG.E.U8 desc[UR32][R6.64], R5 ;  /* 0x0000000506002986 */ /* 0x0001e4000c101120 */
[----:B0-----:R-:W-:Y:S02]  /*2ea00*/  PRMT R5, R165, 0x7770, RZ ;  /* 0x00007770a5057816 */ /* 0x001fe400000000ff */
[----:B------:R-:W2:Y:S04]  /*2ea10*/  LDL.LU.64 R6, [R1+0x1148] ;  /* 0x0011480001067983 */ /* 0x000ea80000300a00 */
[----:B------:R0:W-:Y:S04]  /*2ea20*/  @P3 STG.E.U8 desc[UR32][R166.64], R5 ;  /* 0x00000005a6003986 */ /* 0x0001e8000c101120 */
[----:B0-----:R-:W3:Y:S04]  /*2ea30*/  LDL.LU.64 R166, [R1+0x1140] ;  /* 0x0011400001a67983 */ /* 0x001ee80000300a00 */
[----:B------:R-:W4:Y:S04]  /*2ea40*/  LDL.LU.64 R160, [R1+0x980] ;  /* 0x0009800001a07983 */ /* 0x000f280000300a00 */
[----:B------:R-:W3:Y:S04]  /*2ea50*/  LDL.LU.64 R168, [R1+0x978] ;  /* 0x0009780001a87983 */ /* 0x000ee80000300a00 */
[----:B------:R-:W3:Y:S04]  /*2ea60*/  LDL.LU.64 R174, [R1+0x970] ;  /* 0x0009700001ae7983 */ /* 0x000ee80000300a00 */
[----:B------:R-:W3:Y:S04]  /*2ea70*/  LDL.LU.64 R172, [R1+0x968] ;  /* 0x0009680001ac7983 */ /* 0x000ee80000300a00 */
[----:B------:R-:W3:Y:S04]  /*2ea80*/  LDL.LU.64 R176, [R1+0x960] ;  /* 0x0009600001b07983 */ /* 0x000ee80000300a00 */
[----:B------:R-:W3:Y:S04]  /*2ea90*/  LDL.LU.64 R178, [R1+0x958] ;  /* 0x0009580001b27983 */ /* 0x000ee80000300a00 */
[----:B------:R-:W3:Y:S01]  /*2eaa0*/  LDL.LU.64 R156, [R1+0x950] ;  /* 0x00095000019c7983 */ /* 0x000ee20000300a00 */
[----:B------:R-:W-:-:S03]  /*2eab0*/  LOP3.LUT P0, RZ, R4, 0x4000000, RZ, 0xc0, !PT ;  /* 0x0400000004ff7812 */ /* 0x000fc6000780c0ff */
[----:B------:R-:W3:Y:S01]  /*2eac0*/  LDL.LU.64 R162, [R1+0x948] ;  /* 0x0009480001a27983 */ /* 0x000ee20000300a00 */
[----:B------:R-:W-:Y:S02]  /*2ead0*/  PRMT R5, R165, 0x7771, RZ ;  /* 0x00007771a5057816 */ /* 0x000fe400000000ff */
[----:B------:R-:W-:Y:S02]  /*2eae0*/  LOP3.LUT R0, R0, 0xffffefff, RZ, 0xc0, !PT ;  /* 0xffffefff00007812 */ /* 0x000fe400078ec0ff */
[C---:B------:R-:W-:Y:S02]  /*2eaf0*/  LOP3.LUT P1, RZ, R4.reuse, 0x8000000, RZ, 0xc0, !PT ;  /* 0x0800000004ff7812 */ /* 0x040fe4000782c0ff */
[C---:B------:R-:W-:Y:S02]  /*2eb00*/  LOP3.LUT P2, RZ, R4.reuse, 0x10000000, RZ, 0xc0, !PT ;  /* 0x1000000004ff7812 */ /* 0x040fe4000784c0ff */
[----:B------:R-:W-:Y:S01]  /*2eb10*/  LOP3.LUT P3, RZ, R4, 0x20000000, RZ, 0xc0, !PT ;  /* 0x2000000004ff7812 */ /* 0x000fe2000786c0ff */
[----:B----4-:R0:W-:Y:S04]  /*2eb20*/  @P0 STG.E.U8 desc[UR32][R160.64], R5 ;  /* 0x00000005a0000986 */ /* 0x0101e8000c101120 */
[----:B0-----:R-:W4:Y:S01]  /*2eb30*/  LDL.LU.64 R160, [R1+0x940] ;  /* 0x0009400001a07983 */ /* 0x001f220000300a00 */
[----:B--2---:R-:W-:-:S02]  /*2eb40*/  LOP3.LUT P4, RZ, R6, 0x40, RZ, 0xc0, !PT ;  /* 0x0000004006ff7812 */ /* 0x004fc4000788c0ff */
[----:B---3--:R-:W-:Y:S01]  /*2eb50*/  PRMT R5, R166, 0x7770, RZ ;  /* 0x00007770a6057816 */ /* 0x008fe200000000ff */
[----:B------:R-:W2:Y:S10]  /*2eb60*/  LDL.LU.64 R170, [R1+0x920] ;  /* 0x0009200001aa7983 */ /* 0x000eb40000300a00 */
        /* <DEDUP_REMOVED lines=18> */
[----:B------:R0:W-:Y:S10]  /*2ec90*/  @P1 STG.E.U8 desc[UR32][R168.64], R5 ;  /* 0x00000005a8001986 */ /* 0x0001f4000c101120 */
[----:B------:R-:W-:-:S02]  /*2eca0*/  @P4 LOP3.LUT R0, R0, 0x40000, RZ, 0xfc, !PT ;  /* 0x0004000000004812 */ /* 0x000fc400078efcff */
[----:B------:R-:W-:Y:S01]  /*2ecb0*/  LOP3.LUT P4, RZ, R4, 0x80000000, RZ, 0xc0, !PT ;  /* 0x8000000004ff7812 */ /* 0x000fe2000788c0ff */
[----:B0-----:R-:W3:Y:S01]  /*2ecc0*/  LDL.LU.64 R168, [R1+0x918] ;  /* 0x0009180001a87983 */ /* 0x001ee20000300a00 */
[----:B------:R-:W-:Y:S02]  /*2ecd0*/  LOP3.LUT R0, R0, 0xfff7ffff, RZ, 0xc0, !PT ;  /* 0xfff7ffff00007812 */ /* 0x000fe400078ec0ff */
[----:B------:R-:W-:-:S05]  /*2ece0*/  PRMT R5, R166, 0x7771, RZ ;  /* 0x00007771a6057816 */ /* 0x000fca00000000ff */
[----:B------:R0:W-:Y:S04]  /*2ecf0*/  @P2 STG.E.U8 desc[UR32][R174.64], R5 ;  /* 0x00000005ae002986 */ /* 0x0001e8000c101120 */
[----:B------:R-:W-:Y:S02]  /*2ed00*/  @P4 LOP3.LUT R0, R0, 0x80000, RZ, 0xfc, !PT ;  /* 0x0008000000004812 */ /* 0x000fe400078efcff */
[----:B------:R-:W-:Y:S02]  /*2ed10*/  LOP3.LUT P4, RZ, R4, 0x40000000, RZ, 0xc0, !PT ;  /* 0x4000000004ff7812 */ /* 0x000fe4000788c0ff */
[C---:B0-----:R-:W-:Y:S01]  /*2ed20*/  PRMT R5, R167.reuse, 0x7770, RZ ;  /* 0x00007770a7057816 */ /* 0x041fe200000000ff */
[----:B------:R-:W3:Y:S04]  /*2ed30*/  LDL.LU.64 R174, [R1+0x910] ;  /* 0x0009100001ae7983 */ /* 0x000ee80000300a00 */
[----:B------:R0:W-:Y:S02]  /*2ed40*/  @P3 STG.E.U8 desc[UR32][R172.64], R5 ;  /* 0x00000005ac003986 */ /* 0x0001e4000c101120 */
[----:B0-----:R-:W-:-:S02]  /*2ed50*/  PRMT R5, R167, 0x7771, RZ ;  /* 0x00007771a7057816 */ /* 0x001fc400000000ff */
[----:B------:R-:W3:Y:S04]  /*2ed60*/  LDL.LU.64 R172, [R1+0x908] ;  /* 0x0009080001ac7983 */ /* 0x000ee80000300a00 */
[----:B------:R0:W-:Y:S01]  /*2ed70*/  @P4 STG.E.U8 desc[UR32][R176.64], R5 ;  /* 0x00000005b0004986 */ /* 0x0001e2000c101120 */
[----:B------:R-:W-:Y:S02]  /*2ed80*/  LOP3.LUT P4, RZ, R0, 0x80000, RZ, 0xc0, !PT ;  /* 0x0008000000ff7812 */ /* 0x000fe4000788c0ff */
[----:B0-----:R-:W-:Y:S01]  /*2ed90*/  PRMT R5, R164, 0x7772, RZ ;  /* 0x00007772a4057816 */ /* 0x001fe200000000ff */
[----:B------:R-:W3:Y:S10]  /*2eda0*/  LDL.LU.64 R176, [R1+0x900] ;  /* 0x0009000001b07983 */ /* 0x000ef40000300a00 */
[----:B------:R0:W-:Y:S01]  /*2edb0*/  @P4 STG.E.U8 desc[UR32][R178.64], R5 ;  /* 0x00000005b2004986 */ /* 0x0001e2000c101120 */
[----:B------:R-:W-:-:S02]  /*2edc0*/  LOP3.LUT P4, RZ, R0, 0x40000, RZ, 0xc0, !PT ;  /* 0x0004000000ff7812 */ /* 0x000fc4000788c0ff */
[----:B------:R-:W-:Y:S02]  /*2edd0*/  PRMT R164, R164, 0x7773, RZ ;  /* 0x00007773a4a47816 */ /* 0x000fe400000000ff */
[----:B0-----:R-:W-:Y:S01]  /*2ede0*/  PRMT R5, R165, 0x7772, RZ ;  /* 0x00007772a5057816 */ /* 0x001fe200000000ff */
[----:B------:R-:W3:Y:S08]  /*2edf0*/  LDL.LU.64 R178, [R1+0x8f8] ;  /* 0x0008f80001b27983 */ /* 0x000ef00000300a00 */
[----:B------:R0:W-:Y:S01]  /*2ee00*/  @P4 STG.E.U8 desc[UR32][R156.64], R164 ;  /* 0x000000a49c004986 */ /* 0x0001e2000c101120 */
[----:B------:R-:W-:-:S02]  /*2ee10*/  LOP3.LUT P4, RZ, R0, 0x20000, RZ, 0xc0, !PT ;  /* 0x0002000000ff7812 */ /* 0x000fc4000788c0ff */
[----:B------:R-:W-:Y:S01]  /*2ee20*/  PRMT R165, R165, 0x7773, RZ ;  /* 0x00007773a5a57816 */ /* 0x000fe200000000ff */
[----:B0-----:R-:W3:Y:S10]  /*2ee30*/  LDL.LU.64 R156, [R1+0x8f0] ;  /* 0x0008f000019c7983 */ /* 0x001ef40000300a00 */
[----:B------:R0:W-:Y:S01]  /*2ee40*/  @P4 STG.E.U8 desc[UR32][R162.64], R5 ;  /* 0x00000005a2004986 */ /* 0x0001e2000c101120 */
[----:B------:R-:W-:-:S03]  /*2ee50*/  LOP3.LUT P4, RZ, R0, 0x10000, RZ, 0xc0, !PT ;  /* 0x0001000000ff7812 */ /* 0x000fc6000788c0ff */
[----:B0-----:R-:W2:Y:S10]  /*2ee60*/  LDL.LU.64 R162, [R1+0x1138] ;  /* 0x0011380001a27983 */ /* 0x001eb40000300a00 */
[----:B----4-:R0:W-:Y:S04]  /*2ee70*/  @P4 STG.E.U8 desc[UR32][R160.64], R165 ;  /* 0x000000a5a0004986 */ /* 0x0101e8000c101120 */
[----:B0-----:R-:W4:Y:S04]  /*2ee80*/  LDL.LU.64 R160, [R1+0x1130] ;  /* 0x0011300001a07983 */ /* 0x001f280000300a00 */
[----:B------:R-:W3:Y:S01]  /*2ee90*/  LDL.LU.64 R164, [R1+0x930] ;  /* 0x0009300001a47983 */ /* 0x000ee20000300a00 */
[----:B------:R-:W-:-:S02]  /*2eea0*/  LOP3.LUT P4, RZ, R0, 0x8000, RZ, 0xc0, !PT ;  /* 0x0000800000ff7812 */ /* 0x000fc4000788c0ff */
[C---:B------:R-:W-:Y:S02]  /*2eeb0*/  PRMT R5, R166.reuse, 0x7772, RZ ;  /* 0x00007772a6057816 */ /* 0x040fe400000000ff */
[----:B------:R-:W-:-:S09]  /*2eec0*/  PRMT R166, R166, 0x7773, RZ ;  /* 0x00007773a6a67816 */ /* 0x000fd200000000ff */
[----:B----4-:R0:W-:Y:S01]  /*2eed0*/  @P4 STG.E.U8 desc[UR32][R160.64], R5 ;  /* 0x00000005a0004986 */ /* 0x0101e2000c101120 */
[----:B------:R-:W-:-:S03]  /*2eee0*/  LOP3.LUT P4, RZ, R0, 0x4000, RZ, 0xc0, !PT ;  /* 0x0000400000ff7812 */ /* 0x000fc6000788c0ff */
[----:B0-----:R-:W4:Y:S10]  /*2eef0*/  LDL.LU.64 R160, [R1+0x1128] ;  /* 0x0011280001a07983 */ /* 0x001f340000300a00 */
[----:B---3--:R-:W-:Y:S01]  /*2ef00*/  @P4 STG.E.U8 desc[UR32][R164.64], R166 ;  /* 0x000000a6a4004986 */ /* 0x008fe2000c101120 */
[----:B------:R-:W-:-:S02]  /*2ef10*/  LOP3.LUT P4, RZ, R0, 0x2000, RZ, 0xc0, !PT ;  /* 0x0000200000ff7812 */ /* 0x000fc4000788c0ff */
[----:B------:R-:W-:-:S11]  /*2ef20*/  PRMT R5, R167, 0x7772, RZ ;  /* 0x00007772a7057816 */ /* 0x000fd600000000ff */
[----:B--2---:R0:W-:Y:S04]  /*2ef30*/  @P4 STG.E.U8 desc[UR32][R162.64], R5 ;  /* 0x00000005a2004986 */ /* 0x0041e8000c101120 */
[----:B0-----:R-:W2:Y:S01]  /*2ef40*/  LDL.LU.64 R162, [R1+0x1120] ;  /* 0x0011200001a27983 */ /* 0x001ea20000300a00 */
[----:B------:R-:W-:Y:S02]  /*2ef50*/  LOP3.LUT P4, RZ, R0, 0x1000, RZ, 0xc0, !PT ;  /* 0x0000100000ff7812 */ /* 0x000fe4000788c0ff */
[C---:B------:R-:W-:Y:S02]  /*2ef60*/  LOP3.LUT P5, RZ, R6.reuse, 0x80, RZ, 0xc0, !PT ;  /* 0x0000008006ff7812 */ /* 0x040fe400078ac0ff */
[----:B------:R-:W-:Y:S02]  /*2ef70*/  LOP3.LUT P6, RZ, R6, 0x100, RZ, 0xc0, !PT ;  /* 0x0000010006ff7812 */ /* 0x000fe400078cc0ff */
[----:B------:R-:W-:-:S02]  /*2ef80*/  PRMT R167, R167, 0x7773, RZ ;  /* 0x00007773a7a77816 */ /* 0x000fc400000000ff */
[----:B------:R-:W-:-:S05]  /*2ef90*/  LOP3.LUT P0, RZ, R6, 0x200, RZ, 0xc0, !PT ;  /* 0x0000020006ff7812 */ /* 0x000fca000780c0ff */
[----:B------:R-:W-:Y:S01]  /*2efa0*/  @P4 STG.E.U8 desc[UR32][R170.64], R167 ;  /* 0x000000a7aa004986 */ /* 0x000fe2000c101120 */
[C---:B------:R-:W-:Y:S02]  /*2efb0*/  LOP3.LUT P1, RZ, R6.reuse, 0x400, RZ, 0xc0, !PT ;  /* 0x0000040006ff7812 */ /* 0x040fe4000782c0ff */
[C---:B------:R-:W-:Y:S02]  /*2efc0*/  LOP3.LUT P2, RZ, R6.reuse, 0x800, RZ, 0xc0, !PT ;  /* 0x0000080006ff7812 */ /* 0x040fe4000784c0ff */
[----:B------:R-:W-:Y:S02]  /*2efd0*/  LOP3.LUT P3, RZ, R6, 0x1000, RZ, 0xc0, !PT ;  /* 0x0000100006ff7812 */ /* 0x000fe4000786c0ff */
[----:B----4-:R-:W-:-:S05]  /*2efe0*/  PRMT R5, R160, 0x7770, RZ ;  /* 0x00007770a0057816 */ /* 0x010fca00000000ff */
[----:B------:R0:W-:Y:S02]  /*2eff0*/  @P5 STG.E.U8 desc[UR32][R168.64], R5 ;  /* 0x00000005a8005986 */ /* 0x0001e4000c101120 */
[----:B0-----:R-:W-:-:S05]  /*2f000*/  PRMT R5, R160, 0x7771, RZ ;  /* 0x00007771a0057816 */ /* 0x001fca00000000ff */
[----:B------:R0:W-:Y:S02]  /*2f010*/  @P6 STG.E.U8 desc[UR32][R174.64], R5 ;  /* 0x00000005ae006986 */ /* 0x0001e4000c101120 */
[----:B0-----:R-:W-:-:S05]  /*2f020*/  PRMT R5, R161, 0x7770, RZ ;  /* 0x00007770a1057816 */ /* 0x001fca00000000ff */
[----:B------:R0:W-:Y:S02]  /*2f030*/  @P0 STG.E.U8 desc[UR32][R172.64], R5 ;  /* 0x00000005ac000986 */ /* 0x0001e4000c101120 */
[----:B0-----:R-:W-:-:S05]  /*2f040*/  PRMT R5, R161, 0x7771, RZ ;  /* 0x00007771a1057816 */ /* 0x001fca00000000ff */
[----:B------:R2:W-:Y:S02]  /*2f050*/  @P1 STG.E.U8 desc[UR32][R176.64], R5 ;  /* 0x00000005b0001986 */ /* 0x0005e4000c101120 */
[----:B--2---:R-:W-:-:S05]  /*2f060*/  PRMT R5, R162, 0x7770, RZ ;  /* 0x00007770a2057816 */ /* 0x004fca00000000ff */
[----:B------:R0:W-:Y:S02]  /*2f070*/  @P2 STG.E.U8 desc[UR32][R178.64], R5 ;  /* 0x00000005b2002986 */ /* 0x0001e4000c101120 */
[----:B0-----:R-:W-:-:S05]  /*2f080*/  PRMT R5, R162, 0x7771, RZ ;  /* 0x00007771a2057816 */ /* 0x001fca00000000ff */
[----:B------:R0:W-:Y:S04]  /*2f090*/  @P3 STG.E.U8 desc[UR32][R156.64], R5 ;  /* 0x000000059c003986 */ /* 0x0001e8000c101120 */
[----:B0-----:R-:W2:Y:S04]  /*2f0a0*/  LDL.LU.64 R156, [R1+0x8e8] ;  /* 0x0008e800019c7983 */ /* 0x001ea80000300a00 */
[----:B------:R-:W3:Y:S04]  /*2f0b0*/  LDL.LU.64 R170, [R1+0x8e0] ;  /* 0x0008e00001aa7983 */ /* 0x000ee80000300a00 */
[----:B------:R-:W4:Y:S04]  /*2f0c0*/  LDL.LU.64 R168, [R1+0x8d8] ;  /* 0x0008d80001a87983 */ /* 0x000f280000300a00 */
[----:B------:R-:W4:Y:S04]  /*2f0d0*/  LDL.LU.64 R174, [R1+0x8d0] ;  /* 0x0008d00001ae7983 */ /* 0x000f280000300a00 */
[----:B------:R-:W4:Y:S04]  /*2f0e0*/  LDL.LU.64 R172, [R1+0x8c8] ;  /* 0x0008c80001ac7983 */ /* 0x000f280000300a00 */
[----:B------:R-:W4:Y:S01]  /*2f0f0*/  LDL.LU.64 R176, [R1+0x8c0] ;  /* 0x0008c00001b07983 */ /* 0x000f220000300a00 */
[----:B------:R-:W-:-:S03]  /*2f100*/  LOP3.LUT P0, RZ, R6, 0x2000, RZ, 0xc0, !PT ;  /* 0x0000200006ff7812 */ /* 0x000fc6000780c0ff */
[----:B------:R-:W4:Y:S01]  /*2f110*/  LDL.LU.64 R178, [R1+0x8b8] ;  /* 0x0008b80001b27983 */ /* 0x000f220000300a00 */
[----:B------:R-:W-:Y:S02]  /*2f120*/  PRMT R5, R163, 0x7770, RZ ;  /* 0x00007770a3057816 */ /* 0x000fe400000000ff */
        /* <DEDUP_REMOVED lines=14> */
[----:B--2---:R0:W-:Y:S04]  /*2f210*/  @P0 STG.E.U8 desc[UR32][R156.64], R5 ;  /* 0x000000059c000986 */ /* 0x0041e8000c101120 */
[----:B0-----:R-:W2:Y:S06]  /*2f220*/  LDL.LU.64 R156, [R1+0x8b0] ;  /* 0x0008b000019c7983 */ /* 0x001eac0000300a00 */
[----:B------:R-:W-:-:S02]  /*2f230*/  @P4 LOP3.LUT R0, R0, 0x100, RZ, 0xfc, !PT ;  /* 0x0000010000004812 */ /* 0x000fc400078efcff */
[----:B------:R-:W-:Y:S01]  /*2f240*/  LOP3.LUT P4, RZ, R6, 0x100000, RZ, 0xc0, !PT ;  /* 0x0010000006ff7812 */ /* 0x000fe2000788c0ff */
[----:B------:R-:W2:Y:S01]  /*2f250*/  LDL.LU.64 R166, [R1+0x890] ;  /* 0x0008900001a67983 */ /* 0x000ea20000300a00 */
[----:B------:R-:W-:Y:S02]  /*2f260*/  LOP3.LUT R0, R0, 0xfffffdff, RZ, 0xc0, !PT ;  /* 0xfffffdff00007812 */ /* 0x000fe400078ec0ff */
[----:B------:R-:W-:Y:S01]  /*2f270*/  LOP3.LUT P1, RZ, R6, 0x4000, RZ, 0xc0, !PT ;  /* 0x0000400006ff7812 */ /* 0x000fe2000782c0ff */
[----:B------:R-:W2:Y:S08]  /*2f280*/  LDL.LU.64 R164, [R1+0x888] ;  /* 0x0008880001a47983 */ /* 0x000eb00000300a00 */
[----:B------:R-:W-:-:S02]  /*2f290*/  @P4 LOP3.LUT R0, R0, 0x200, RZ, 0xfc, !PT ;  /* 0x0000020000004812 */ /* 0x000fc400078efcff */
[----:B------:R-:W-:Y:S02]  /*2f2a0*/  LOP3.LUT P4, RZ, R6, 0x80000, RZ, 0xc0, !PT ;  /* 0x0008000006ff7812 */ /* 0x000fe4000788c0ff */
[----:B------:R-:W-:Y:S02]  /*2f2b0*/  LOP3.LUT R0, R0, 0xfffffbff, RZ, 0xc0, !PT ;  /* 0xfffffbff00007812 */ /* 0x000fe400078ec0ff */
[----:B------:R-:W-:-:S09]  /*2f2c0*/  LOP3.LUT P2, RZ, R6, 0x8000, RZ, 0xc0, !PT ;  /* 0x0000800006ff7812 */ /* 0x000fd2000784c0ff */
[----:B------:R-:W-:Y:S02]  /*2f2d0*/  @P4 LOP3.LUT R0, R0, 0x400, RZ, 0xfc, !PT ;  /* 0x0000040000004812 */ /* 0x000fe400078efcff */
[----:B------:R-:W-:Y:S02]  /*2f2e0*/  LOP3.LUT P4, RZ, R6, 0x40000, RZ, 0xc0, !PT ;  /* 0x0004000006ff7812 */ /* 0x000fe4000788c0ff */
[----:B------:R-:W-:Y:S02]  /*2f2f0*/  LOP3.LUT R0, R0, 0xfffff7ff, RZ, 0xc0, !PT ;  /* 0xfffff7ff00007812 */ /* 0x000fe400078ec0ff */
[----:B------:R-:W-:Y:S02]  /*2f300*/  PRMT R5, R163, 0x7771, RZ ;  /* 0x00007771a3057816 */ /* 0x000fe400000000ff */
[----:B------:R-:W-:-:S03]  /*2f310*/  LOP3.LUT P3, RZ, R6, 0x10000, RZ, 0xc0, !PT ;  /* 0x0001000006ff7812 */ /* 0x000fc6000786c0ff */
[----:B---3--:R0:W-:Y:S04]  /*2f320*/  @P1 STG.E.U8 desc[UR32][R170.64], R5 ;  /* 0x00000005aa001986 */ /* 0x0081e8000c101120 */
[----:B------:R-:W-:Y:S02]  /*2f330*/  @P4 LOP3.LUT R0, R0, 0x800, RZ, 0xfc, !PT ;  /* 0x0000080000004812 */ /* 0x000fe400078efcff */
[----:B------:R-:W-:Y:S02]  /*2f340*/  LOP3.LUT P4, RZ, R6, 0x20000, RZ, 0xc0, !PT ;  /* 0x0002000006ff7812 */ /* 0x000fe4000788c0ff */
[C---:B0-----:R-:W-:Y:S01]  /*2f350*/  PRMT R5, R160.reuse, 0x7772, RZ ;  /* 0x00007772a0057816 */ /* 0x041fe200000000ff */
[----:B------:R-:W3:Y:S01]  /*2f360*/  LDL.LU.64 R170, [R1+0x880] ;  /* 0x0008800001aa7983 */ /* 0x000ee20000300a00 */
[----:B------:R-:W-:-:S03]  /*2f370*/  PRMT R160, R160, 0x7773, RZ ;  /* 0x00007773a0a07816 */ /* 0x000fc600000000ff */
[----:B----4-:R0:W-:Y:S04]  /*2f380*/  @P2 STG.E.U8 desc[UR32][R168.64], R5 ;  /* 0x00000005a8002986 */ /* 0x0101e8000c101120 */
[----:B------:R1:W-:Y:S01]  /*2f390*/  @P3 STG.E.U8 desc[UR32][R174.64], R160 ;  /* 0x000000a0ae003986 */ /* 0x0003e2000c101120 */
[----:B0-----:R-:W-:-:S03]  /*2f3a0*/  PRMT R5, R161, 0x7772, RZ ;  /* 0x00007772a1057816 */ /* 0x001fc600000000ff */
[----:B------:R-:W4:Y:S04]  /*2f3b0*/  LDL.LU.64 R168, [R1+0x878] ;  /* 0x0008780001a87983 */ /* 0x000f280000300a00 */
[----:B------:R0:W-:Y:S01]  /*2f3c0*/  @P4 STG.E.U8 desc[UR32][R172.64], R5 ;  /* 0x00000005ac004986 */ /* 0x0001e2000c101120 */
[C---:B------:R-:W-:Y:S02]  /*2f3d0*/  LOP3.LUT P4, RZ, R0.reuse, 0x800, RZ, 0xc0, !PT ;  /* 0x0000080000ff7812 */ /* 0x040fe4000788c0ff */
[----:B------:R-:W-:Y:S01]  /*2f3e0*/  PRMT R161, R161, 0x7773, RZ ;  /* 0x00007773a1a17816 */ /* 0x000fe200000000ff */
[----:B-1----:R-:W4:Y:S10]  /*2f3f0*/  LDL.LU.64 R174, [R1+0x870] ;  /* 0x0008700001ae7983 */ /* 0x002f340000300a00 */
[----:B------:R1:W-:Y:S01]  /*2f400*/  @P4 STG.E.U8 desc[UR32][R176.64], R161 ;  /* 0x000000a1b0004986 */ /* 0x0003e2000c101120 */
[----:B------:R-:W-:-:S02]  /*2f410*/  LOP3.LUT P4, RZ, R0, 0x400, RZ, 0xc0, !PT ;  /* 0x0000040000ff7812 */ /* 0x000fc4000788c0ff */
[C---:B0-----:R-:W-:Y:S02]  /*2f420*/  PRMT R5, R162.reuse, 0x7772, RZ ;  /* 0x00007772a2057816 */ /* 0x041fe400000000ff */
[----:B------:R-:W-:Y:S01]  /*2f430*/  PRMT R162, R162, 0x7773, RZ ;  /* 0x00007773a2a27816 */ /* 0x000fe200000000ff */
[----:B-1----:R-:W3:Y:S08]  /*2f440*/  LDL.LU.64 R160, [R1+0x898] ;  /* 0x0008980001a07983 */ /* 0x002ef00000300a00 */
[----:B------:R0:W-:Y:S01]  /*2f450*/  @P4 STG.E.U8 desc[UR32][R178.64], R5 ;  /* 0x00000005b2004986 */ /* 0x0001e2000c101120 */
[----:B------:R-:W-:-:S03]  /*2f460*/  LOP3.LUT P4, RZ, R0, 0x200, RZ, 0xc0, !PT ;  /* 0x0000020000ff7812 */ /* 0x000fc6000788c0ff */
[----:B------:R-:W4:Y:S04]  /*2f470*/  LDL.LU.64 R172, [R1+0x868] ;  /* 0x0008680001ac7983 */ /* 0x000f280000300a00 */
[----:B------:R-:W4:Y:S04]  /*2f480*/  LDL.LU.64 R176, [R1+0x860] ;  /* 0x0008600001b07983 */ /* 0x000f280000300a00 */
[----:B0-----:R-:W4:Y:S04]  /*2f490*/  LDL.LU.64 R178, [R1+0x858] ;  /* 0x0008580001b27983 */ /* 0x001f280000300a00 */
[----:B--2---:R0:W-:Y:S04]  /*2f4a0*/  @P4 STG.E.U8 desc[UR32][R156.64], R162 ;  /* 0x000000a29c004986 */ /* 0x0041e8000c101120 */
[----:B0-----:R-:W2:Y:S01]  /*2f4b0*/  LDL.LU.64 R156, [R1+0x1118] ;  /* 0x00111800019c7983 */ /* 0x001ea20000300a00 */
[----:B------:R-:W-:-:S02]  /*2f4c0*/  LOP3.LUT P4, RZ, R0, 0x100, RZ, 0xc0, !PT ;  /* 0x0000010000ff7812 */ /* 0x000fc4000788c0ff */
[C---:B------:R-:W-:Y:S02]  /*2f4d0*/  PRMT R5, R163.reuse, 0x7772, RZ ;  /* 0x00007772a3057816 */ /* 0x040fe400000000ff */
[----:B------:R-:W-:-:S09]  /*2f4e0*/  PRMT R163, R163, 0x7773, RZ ;  /* 0x00007773a3a37816 */ /* 0x000fd200000000ff */
[----:B--2---:R0:W-:Y:S04]  /*2f4f0*/  @P4 STG.E.U8 desc[UR32][R156.64], R5 ;  /* 0x000000059c004986 */ /* 0x0041e8000c101120 */
[----:B0-----:R-:W2:Y:S01]  /*2f500*/  LDL.LU.64 R156, [R1+0x1110] ;  /* 0x00111000019c7983 */ /* 0x001ea20000300a00 */
[----:B------:R-:W-:-:S13]  /*2f510*/  LOP3.LUT P4, RZ, R0, 0x80, RZ, 0xc0, !PT ;  /* 0x0000008000ff7812 */ /* 0x000fda000788c0ff */
[----:B------:R0:W-:Y:S04]  /*2f520*/  @P4 STG.E.U8 desc[UR32][R158.64], R163 ;  /* 0x000000a39e004986 */ /* 0x0001e8000c101120 */
[----:B0-----:R-:W4:Y:S01]  /*2f530*/  LDL.LU.64 R158, [R1+0x1108] ;  /* 0x00110800019e7983 */ /* 0x001f220000300a00 */
[----:B------:R-:W-:Y:S02]  /*2f540*/  LOP3.LUT P4, RZ, R0, 0x40, RZ, 0xc0, !PT ;  /* 0x0000004000ff7812 */ /* 0x000fe4000788c0ff */
[C---:B------:R-:W-:Y:S02]  /*2f550*/  LOP3.LUT P5, RZ, R6.reuse, 0x4000000, RZ, 0xc0, !PT ;  /* 0x0400000006ff7812 */ /* 0x040fe400078ac0ff */
[C---:B------:R-:W-:Y:S02]  /*2f560*/  LOP3.LUT P6, RZ, R6.reuse, 0x8000000, RZ, 0xc0, !PT ;  /* 0x0800000006ff7812 */ /* 0x040fe400078cc0ff */
[----:B------:R-:W-:-:S02]  /*2f570*/  LOP3.LUT P0, RZ, R6, 0x10000000, RZ, 0xc0, !PT ;  /* 0x1000000006ff7812 */ /* 0x000fc4000780c0ff */
[C---:B------:R-:W-:Y:S02]  /*2f580*/  LOP3.LUT P1, RZ, R6.reuse, 0x20000000, RZ, 0xc0, !PT ;  /* 0x2000000006ff7812 */ /* 0x040fe4000782c0ff */
[----:B------:R-:W-:Y:S02]  /*2f590*/  LOP3.LUT P2, RZ, R6, 0x40000000, RZ, 0xc0, !PT ;  /* 0x4000000006ff7812 */ /* 0x000fe4000784c0ff */
[----:B------:R-:W-:Y:S02]  /*2f5a0*/  LOP3.LUT R4, R4, 0xefffffff, RZ, 0xc0, !PT ;  /* 0xefffffff04047812 */ /* 0x000fe400078ec0ff */
[----:B--2---:R-:W-:-:S05]  /*2f5b0*/  PRMT R5, R156, 0x7770, RZ ;  /* 0x000077709c057816 */ /* 0x004fca00000000ff */
[----:B---3--:R0:W-:Y:S01]  /*2f5c0*/  @P4 STG.E.U8 desc[UR32][R160.64], R5 ;  /* 0x00000005a0004986 */ /* 0x0081e2000c101120 */
[----:B------:R-:W-:Y:S02]  /*2f5d0*/  LOP3.LUT P4, RZ, R0, 0x20, RZ, 0xc0, !PT ;  /* 0x0000002000ff7812 */ /* 0x000fe4000788c0ff */
[----:B0-----:R-:W-:-:S11]  /*2f5e0*/  PRMT R5, R156, 0x7771, RZ ;  /* 0x000077719c057816 */ /* 0x001fd600000000ff */
[----:B------:R0:W-:Y:S01]  /*2f5f0*/  @P4 STG.E.U8 desc[UR32][R166.64], R5 ;  /* 0x00000005a6004986 */ /* 0x0001e2000c101120 */
[----:B------:R-:W-:Y:S02]  /*2f600*/  LOP3.LUT P4, RZ, R0, 0x10, RZ, 0xc0, !PT ;  /* 0x0000001000ff7812 */ /* 0x000fe4000788c0ff */
[----:B0-----:R-:W-:-:S11]  /*2f610*/  PRMT R5, R157, 0x7770, RZ ;  /* 0x000077709d057816 */ /* 0x001fd600000000ff */
[----:B------:R0:W-:Y:S02]  /*2f620*/  @P4 STG.E.U8 desc[UR32][R164.64], R5 ;  /* 0x00000005a4004986 */ /* 0x0001e4000c101120 */
[----:B0-----:R-:W-:-:S05]  /*2f630*/  PRMT R5, R157, 0x7771, RZ ;  /* 0x000077719d057816 */ /* 0x001fca00000000ff */
[----:B------:R4:W-:Y:S02]  /*2f640*/  @P5 STG.E.U8 desc[UR32][R170.64], R5 ;  /* 0x00000005aa005986 */ /* 0x0009e4000c101120 */
[----:B----4-:R-:W-:-:S05]  /*2f650*/  PRMT R5, R158, 0x7770, RZ ;  /* 0x000077709e057816 */ /* 0x010fca00000000ff */
[----:B------:R0:W-:Y:S02]  /*2f660*/  @P6 STG.E.U8 desc[UR32][R168.64], R5 ;  /* 0x00000005a8006986 */ /* 0x0001e4000c101120 */
[----:B0-----:R-:W-:Y:S02]  /*2f670*/  PRMT R5, R158, 0x7771, RZ ;  /* 0x000077719e057816 */ /* 0x001fe400000000ff */
[----:B------:R-:W2:Y:S04]  /*2f680*/  LDL.LU.64 R168, [R1+0x850] ;  /* 0x0008500001a87983 */ /* 0x000ea80000300a00 */
[----:B------:R0:W-:Y:S02]  /*2f690*/  @P0 STG.E.U8 desc[UR32][R174.64], R5 ;  /* 0x00000005ae000986 */ /* 0x0001e4000c101120 */
[----:B0-----:R-:W-:-:S02]  /*2f6a0*/  PRMT R5, R159, 0x7770, RZ ;  /* 0x000077709f057816 */ /* 0x001fc400000000ff */
[----:B------:R-:W3:Y:S04]  /*2f6b0*/  LDL.LU.64 R174, [R1+0x848] ;  /* 0x0008480001ae7983 */ /* 0x000ee80000300a00 */
[----:B------:R0:W-:Y:S04]  /*2f6c0*/  @P1 STG.E.U8 desc[UR32][R172.64], R5 ;  /* 0x00000005ac001986 */ /* 0x0001e8000c101120 */
[----:B0-----:R-:W4:Y:S01]  /*2f6d0*/  LDL.LU.64 R172, [R1+0x840] ;  /* 0x0008400001ac7983 */ /* 0x001f220000300a00 */
[----:B------:R-:W-:-:S05]  /*2f6e0*/  PRMT R5, R159, 0x7771, RZ ;  /* 0x000077719f057816 */ /* 0x000fca00000000ff */
[----:B------:R0:W-:Y:S04]  /*2f6f0*/  @P2 STG.E.U8 desc[UR32][R176.64], R5 ;  /* 0x00000005b0002986 */ /* 0x0001e8000c101120 */
[----:B0-----:R-:W4:Y:S01]  /*2f700*/  LDL.LU.64 R176, [R1+0x838] ;  /* 0x0008380001b07983 */ /* 0x001f220000300a00 */
[----:B------:R-:W-:-:S13]  /*2f710*/  LOP3.LUT P4, RZ, R7, 0x1000, RZ, 0xc0, !PT ;  /* 0x0000100007ff7812 */ /* 0x000fda000788c0ff */
        /* <DEDUP_REMOVED lines=18> */
[----:B------:R-:W-:Y:S02]  /*2f840*/  LOP3.LUT R0, R0, 0xfffffffb, RZ, 0xc0, !PT ;  /* 0xfffffffb00007812 */ /* 0x000fe400078ec0ff */
[----:B------:R-:W-:Y:S02]  /*2f850*/  PRMT R5, R156, 0x7772, RZ ;  /* 0x000077729c057816 */ /* 0x000fe400000000ff */
[C---:B------:R-:W-:Y:S02]  /*2f860*/  LOP3.LUT P0, RZ, R7.reuse, 0x1, RZ, 0xc0, !PT ;  /* 0x0000000107ff7812 */ /* 0x040fe4000780c0ff */
[----:B------:R-:W-:-:S05]  /*2f870*/  LOP3.LUT P1, RZ, R7, 0x2, RZ, 0xc0, !PT ;  /* 0x0000000207ff7812 */ /* 0x000fca000782c0ff */
[----:B------:R-:W-:Y:S02]  /*2f880*/  @P4 LOP3.LUT R0, R0, 0x4, RZ, 0xfc, !PT ;  /* 0x0000000400004812 */ /* 0x000fe400078efcff */
[C---:B------:R-:W-:Y:S01]  /*2f890*/  LOP3.LUT P4, RZ, R7.reuse, 0x20, RZ, 0xc0, !PT ;  /* 0x0000002007ff7812 */ /* 0x040fe2000788c0ff */
[----:B------:R0:W-:Y:S01]  /*2f8a0*/  @P3 STG.E.U8 desc[UR32][R178.64], R5 ;  /* 0x00000005b2003986 */ /* 0x0001e2000c101120 */
[----:B------:R-:W-:Y:S02]  /*2f8b0*/  LOP3.LUT P2, RZ, R7, 0x4, RZ, 0xc0, !PT ;  /* 0x0000000407ff7812 */ /* 0x000fe4000784c0ff */
[----:B------:R-:W-:Y:S02]  /*2f8c0*/  LOP3.LUT R0, R0, 0xfffffff7, RZ, 0xc0, !PT ;  /* 0xfffffff700007812 */ /* 0x000fe400078ec0ff */
[----:B------:R-:W-:Y:S01]  /*2f8d0*/  PRMT R156, R156, 0x7773, RZ ;  /* 0x000077739c9c7816 */ /* 0x000fe200000000ff */
[----:B0-----:R-:W4:Y:S01]  /*2f8e0*/  LDL.LU.64 R178, [R1+0x828] ;  /* 0x0008280001b27983 */ /* 0x001f220000300a00 */
[----:B------:R-:W-:-:S02]  /*2f8f0*/  PRMT R5, R157, 0x7772, RZ ;  /* 0x000077729d057816 */ /* 0x000fc400000000ff */
[----:B------:R-:W-:Y:S01]  /*2f900*/  LOP3.LUT P3, RZ, R7, 0x8, RZ, 0xc0, !PT ;  /* 0x0000000807ff7812 */ /* 0x000fe2000786c0ff */
[----:B------:R-:W4:Y:S02]  /*2f910*/  LDL.LU.64 R162, [R1+0x810] ;  /* 0x0008100001a27983 */ /* 0x000f240000300a00 */
[----:B------:R-:W-:Y:S02]  /*2f920*/  @P4 LOP3.LUT R0, R0, 0x8, RZ, 0xfc, !PT ;  /* 0x0000000800004812 */ /* 0x000fe400078efcff */
[----:B------:R-:W-:Y:S01]  /*2f930*/  PRMT R157, R157, 0x7773, RZ ;  /* 0x000077739d9d7816 */ /* 0x000fe200000000ff */
[----:B------:R-:W4:Y:S01]  /*2f940*/  LDL.LU.64 R160, [R1+0x808] ;  /* 0x0008080001a07983 */ /* 0x000f220000300a00 */
[----:B------:R-:W-:-:S03]  /*2f950*/  LOP3.LUT P4, RZ, R7, 0x10, RZ, 0xc0, !PT ;  /* 0x0000001007ff7812 */ /* 0x000fc6000788c0ff */
[----:B--2---:R-:W-:Y:S04]  /*2f960*/  @P0 STG.E.U8 desc[UR32][R168.64], R156 ;  /* 0x0000009ca8000986 */ /* 0x004fe8000c101120 */
[----:B---3--:R0:W-:Y:S02]  /*2f970*/  @P1 STG.E.U8 desc[UR32][R174.64], R5 ;  /* 0x00000005ae001986 */ /* 0x0081e4000c101120 */
[C---:B0-----:R-:W-:Y:S02]  /*2f980*/  PRMT R5, R158.reuse, 0x7772, RZ ;  /* 0x000077729e057816 */ /* 0x041fe400000000ff */
[----:B----4-:R0:W-:Y:S01]  /*2f990*/  @P2 STG.E.U8 desc[UR32][R172.64], R157 ;  /* 0x0000009dac002986 */ /* 0x0101e2000c101120 */
[----:B------:R-:W-:-:S03]  /*2f9a0*/  PRMT R158, R158, 0x7773, RZ ;  /* 0x000077739e9e7816 */ /* 0x000fc600000000ff */
[----:B0-----:R-:W2:Y:S04]  /*2f9b0*/  LDL.LU.64 R156, [R1+0x820] ;  /* 0x00082000019c7983 */ /* 0x001ea80000300a00 */
[----:B------:R-:W3:Y:S04]  /*2f9c0*/  LDL.LU.64 R166, [R1+0x800] ;  /* 0x0008000001a67983 */ /* 0x000ee80000300a00 */
[----:B------:R-:W4:Y:S04]  /*2f9d0*/  LDL.LU.64 R164, [R1+0x7f8] ;  /* 0x0007f80001a47983 */ /* 0x000f280000300a00 */
[----:B------:R-:W-:Y:S04]  /*2f9e0*/  @P3 STG.E.U8 desc[UR32][R176.64], R5 ;  /* 0x00000005b0003986 */ /* 0x000fe8000c101120 */
[----:B------:R-:W4:Y:S04]  /*2f9f0*/  LDL.LU.64 R170, [R1+0x7f0] ;  /* 0x0007f00001aa7983 */ /* 0x000f280000300a00 */
[----:B------:R-:W4:Y:S04]  /*2fa00*/  LDL.LU.64 R168, [R1+0x7e8] ;  /* 0x0007e80001a87983 */ /* 0x000f280000300a00 */
[----:B------:R0:W-:Y:S04]  /*2fa10*/  @P4 STG.E.U8 desc[UR32][R152.64], R158 ;  /* 0x0000009e98004986 */ /* 0x0001e8000c101120 */
[----:B0-----:R-:W3:Y:S01]  /*2fa20*/  LDL.LU.64 R152, [R1+0x1100] ;  /* 0x0011000001987983 */ /* 0x001ee20000300a00 */
[----:B------:R-:W-:-:S02]  /*2fa30*/  LOP3.LUT P4, RZ, R0, 0x8, RZ, 0xc0, !PT ;  /* 0x0000000800ff7812 */ /* 0x000fc4000788c0ff */
[C---:B------:R-:W-:Y:S01]  /*2fa40*/  PRMT R5, R159.reuse, 0x7772, RZ ;  /* 0x000077729f057816 */ /* 0x040fe200000000ff */
[----:B------:R-:W4:Y:S01]  /*2fa50*/  LDL.LU.64 R174, [R1+0x7e0] ;  /* 0x0007e00001ae7983 */ /* 0x000f220000300a00 */
[----:B------:R-:W-:-:S03]  /*2fa60*/  PRMT R159, R159, 0x7773, RZ ;  /* 0x000077739f9f7816 */ /* 0x000fc600000000ff */
[----:B------:R-:W4:Y:S04]  /*2fa70*/  LDL.LU.64 R172, [R1+0x7d8] ;  /* 0x0007d80001ac7983 */ /* 0x000f280000300a00 */
[----:B------:R-:W4:Y:S04]  /*2fa80*/  LDL.LU.64 R176, [R1+0x7d0] ;  /* 0x0007d00001b07983 */ /* 0x000f280000300a00 */
[----:B------:R0:W-:Y:S01]  /*2fa90*/  @P4 STG.E.U8 desc[UR32][R178.64], R5 ;  /* 0x00000005b2004986 */ /* 0x0001e2000c101120 */
[----:B------:R-:W-:-:S03]  /*2faa0*/  LOP3.LUT P4, RZ, R0, 0x4, RZ, 0xc0, !PT ;  /* 0x0000000400ff7812 */ /* 0x000fc6000788c0ff */
[----:B0-----:R-:W4:Y:S10]  /*2fab0*/  LDL.LU.64 R178, [R1+0x7c8] ;  /* 0x0007c80001b27983 */ /* 0x001f340000300a00 */
[----:B--2---:R-:W-:Y:S01]  /*2fac0*/  @P4 STG.E.U8 desc[UR32][R156.64], R159 ;  /* 0x0000009f9c004986 */ /* 0x004fe2000c101120 */
[----:B------:R-:W-:-:S02]  /*2fad0*/  LOP3.LUT P4, RZ, R0, 0x2, RZ, 0xc0, !PT ;  /* 0x0000000200ff7812 */ /* 0x000fc4000788c0ff */
[----:B---3--:R-:W-:-:S11]  /*2fae0*/  PRMT R5, R152, 0x7770, RZ ;  /* 0x0000777098057816 */ /* 0x008fd600000000ff */
[----:B------:R0:W-:Y:S04]  /*2faf0*/  @P4 STG.E.U8 desc[UR32][R154.64], R5 ;  /* 0x000000059a004986 */ /* 0x0001e8000c101120 */
[----:B0-----:R-:W2:Y:S01]  /*2fb00*/  LDL.LU.64 R154, [R1+0x10f8] ;  /* 0x0010f800019a7983 */ /* 0x001ea20000300a00 */
[----:B------:R-:W-:Y:S02]  /*2fb10*/  LOP3.LUT P4, RZ, R0, 0x1, RZ, 0xc0, !PT ;  /* 0x0000000100ff7812 */ /* 0x000fe4000788c0ff */
[----:B------:R-:W-:-:S11]  /*2fb20*/  PRMT R0, R152, 0x7771, RZ ;  /* 0x0000777198007816 */ /* 0x000fd600000000ff */
[----:B------:R0:W-:Y:S01]  /*2fb30*/  @P4 STG.E.U8 desc[UR32][R162.64], R0 ;  /* 0x00000000a2004986 */ /* 0x0001e2000c101120 */
[----:B------:R-:W-:Y:S02]  /*2fb40*/  LOP3.LUT P4, RZ, R4, 0x80000000, RZ, 0xc0, !PT ;  /* 0x8000000004ff7812 */ /* 0x000fe4000788c0ff */
[----:B0-----:R-:W-:-:S11]  /*2fb50*/  PRMT R0, R153, 0x7770, RZ ;  /* 0x0000777099007816 */ /* 0x001fd600000000ff */
[----:B------:R0:W-:Y:S01]  /*2fb60*/  @P4 STG.E.U8 desc[UR32][R160.64], R0 ;  /* 0x00000000a0004986 */ /* 0x0001e2000c101120 */
[----:B------:R-:W-:Y:S02]  /*2fb70*/  LOP3.LUT P4, RZ, R4, 0x40000000, RZ, 0xc0, !PT ;  /* 0x4000000004ff7812 */ /* 0x000fe4000788c0ff */
[----:B0-----:R-:W-:-:S11]  /*2fb80*/  PRMT R0, R153, 0x7771, RZ ;  /* 0x0000777199007816 */ /* 0x001fd600000000ff */
[----:B------:R2:W-:Y:S01]  /*2fb90*/  @P4 STG.E.U8 desc[UR32][R166.64], R0 ;  /* 0x00000000a6004986 */ /* 0x0005e2000c101120 */
[----:B------:R-:W-:Y:S02]  /*2fba0*/  LOP3.LUT P4, RZ, R4, 0x20000000, RZ, 0xc0, !PT ;  /* 0x2000000004ff7812 */ /* 0x000fe4000788c0ff */
[C---:B------:R-:W-:Y:S02]  /*2fbb0*/  LOP3.LUT P5, RZ, R7.reuse, 0x2000, RZ, 0xc0, !PT ;  /* 0x0000200007ff7812 */ /* 0x040fe400078ac0ff */
[C---:B------:R-:W-:Y:S02]  /*2fbc0*/  LOP3.LUT P6, RZ, R7.reuse, 0x4000, RZ, 0xc0, !PT ;  /* 0x0000400007ff7812 */ /* 0x040fe400078cc0ff */
[C---:B------:R-:W-:Y:S02]  /*2fbd0*/  LOP3.LUT P0, RZ, R7.reuse, 0x8000, RZ, 0xc0, !PT ;  /* 0x0000800007ff7812 */ /* 0x040fe4000780c0ff */
[C---:B------:R-:W-:Y:S02]  /*2fbe0*/  LOP3.LUT P1, RZ, R7.reuse, 0x10000, RZ, 0xc0, !PT ;  /* 0x0001000007ff7812 */ /* 0x040fe4000782c0ff */
[----:B------:R-:W-:-:S02]  /*2fbf0*/  LOP3.LUT P2, RZ, R7, 0x20000, RZ, 0xc0, !PT ;  /* 0x0002000007ff7812 */ /* 0x000fc4000784c0ff */
[----:B------:R-:W-:Y:S02]  /*2fc00*/  LOP3.LUT P3, RZ, R7, 0x40000, RZ, 0xc0, !PT ;  /* 0x0004000007ff7812 */ /* 0x000fe4000786c0ff */
[----:B--2---:R-:W-:-:S05]  /*2fc10*/  PRMT R0, R154, 0x7770, RZ ;  /* 0x000077709a007816 */ /* 0x004fca00000000ff */
[----:B----4-:R0:W-:Y:S01]  /*2fc20*/  @P4 STG.E.U8 desc[UR32][R164.64], R0 ;  /* 0x00000000a4004986 */ /* 0x0101e2000c101120 */
[----:B------:R-:W-:Y:S02]  /*2fc30*/  LOP3.LUT P4, RZ, R4, 0x10000000, RZ, 0xc0, !PT ;  /* 0x1000000004ff7812 */ /* 0x000fe4000788c0ff */
[----:B0-----:R-:W-:-:S11]  /*2fc40*/  PRMT R0, R154, 0x7771, RZ ;  /* 0x000077719a007816 */ /* 0x001fd600000000ff */
[----:B------:R0:W-:Y:S02]  /*2fc50*/  @P4 STG.E.U8 desc[UR32][R170.64], R0 ;  /* 0x00000000aa004986 */ /* 0x0001e4000c101120 */
[----:B0-----:R-:W-:-:S05]  /*2fc60*/  PRMT R0, R155, 0x7770, RZ ;  /* 0x000077709b007816 */ /* 0x001fca00000000ff */
[----:B------:R0:W-:Y:S02]  /*2fc70*/  @P5 STG.E.U8 desc[UR32][R168.64], R0 ;  /* 0x00000000a8005986 */ /* 0x0001e4000c101120 */
[----:B0-----:R-:W-:-:S05]  /*2fc80*/  PRMT R0, R155, 0x7771, RZ ;  /* 0x000077719b007816 */ /* 0x001fca00000000ff */
[----:B------:R0:W-:Y:S02]  /*2fc90*/  @P6 STG.E.U8 desc[UR32][R174.64], R0 ;  /* 0x00000000ae006986 */ /* 0x0001e4000c101120 */
[C---:B0-----:R-:W-:Y:S02]  /*2fca0*/  PRMT R0, R152.reuse, 0x7772, RZ ;  /* 0x0000777298007816 */ /* 0x041fe400000000ff */
[----:B------:R-:W-:-:S03]  /*2fcb0*/  PRMT R152, R152, 0x7773, RZ ;  /* 0x0000777398987816 */ /* 0x000fc600000000ff */
[----:B------:R0:W-:Y:S04]  /*2fcc0*/  @P0 STG.E.U8 desc[UR32][R172.64], R0 ;  /* 0x00000000ac000986 */ /* 0x0001e8000c101120 */
[----:B------:R-:W-:Y:S01]  /*2fcd0*/  @P1 STG.E.U8 desc[UR32][R176.64], R152 ;  /* 0x00000098b0001986 */ /* 0x000fe2000c101120 */
[C---:B0-----:R-:W-:Y:S02]  /*2fce0*/  PRMT R0, R153.reuse, 0x7772, RZ ;  /* 0x0000777299007816 */ /* 0x041fe400000000ff */
[----:B------:R-:W-:-:S03]  /*2fcf0*/  PRMT R153, R153, 0x7773, RZ ;  /* 0x0000777399997816 */ /* 0x000fc600000000ff */
[----:B------:R-:W-:Y:S04]  /*2fd00*/  @P2 STG.E.U8 desc[UR32][R178.64], R0 ;  /* 0x00000000b2002986 */ /* 0x000fe8000c101120 */
[----:B------:R0:W-:Y:S04]  /*2fd10*/  @P3 STG.E.U8 desc[UR32][R8.64], R153 ;  /* 0x0000009908003986 */ /* 0x0001e8000c101120 */
[----:B0-----:R-:W2:Y:S04]  /*2fd20*/  LDL.LU.64 R8, [R1+0x10f0] ;  /* 0x0010f00001087983 */ /* 0x001ea80000300a00 */
[----:B------:R-:W3:Y:S01]  /*2fd30*/  LDL.LU.64 R174, [R1+0x7b8] ;  /* 0x0007b80001ae7983 */ /* 0x000ee20000300a00 */
[----:B------:R-:W-:-:S02]  /*2fd40*/  LOP3.LUT P0, RZ, R7, 0x80000, RZ, 0xc0, !PT ;  /* 0x0008000007ff7812 */ /* 0x000fc4000780c0ff */
[C---:B------:R-:W-:Y:S01]  /*2fd50*/  LOP3.LUT P1, RZ, R7.reuse, 0x100000, RZ, 0xc0, !PT ;  /* 0x0010000007ff7812 */ /* 0x040fe2000782c0ff */
[----:B------:R-:W4:Y:S01]  /*2fd60*/  LDL.LU.64 R172, [R1+0x7a8] ;  /* 0x0007a80001ac7983 */ /* 0x000f220000300a00 */
[C---:B------:R-:W-:Y:S02]  /*2fd70*/  PRMT R0, R154.reuse, 0x7772, RZ ;  /* 0x000077729a007816 */ /* 0x040fe400000000ff */
[----:B------:R-:W-:Y:S01]  /*2fd80*/  PRMT R154, R154, 0x7773, RZ ;  /* 0x000077739a9a7816 */ /* 0x000fe200000000ff */
[----:B------:R-:W2:Y:S04]  /*2fd90*/  LDL.LU.64 R176, [R1+0x7a0] ;  /* 0x0007a00001b07983 */ /* 0x000ea80000300a00 */
[----:B------:R-:W2:Y:S04]  /*2fda0*/  LDL.LU.64 R178, [R1+0x790] ;  /* 0x0007900001b27983 */ /* 0x000ea80000300a00 */
[----:B------:R-:W2:Y:S04]  /*2fdb0*/  LDL.LU.64 R158, [R1+0x788] ;  /* 0x00078800019e7983 */ /* 0x000ea80000300a00 */
        /* <DEDUP_REMOVED lines=10> */
[----:B------:R-:W-:Y:S01]  /*2fe60*/  LOP3.LUT P4, RZ, R7, 0x10000000, RZ, 0xc0, !PT ;  /* 0x1000000007ff7812 */ /* 0x000fe2000788c0ff */
[----:B---3--:R-:W-:Y:S04]  /*2fe70*/  @P0 STG.E.U8 desc[UR32][R174.64], R0 ;  /* 0x00000000ae000986 */ /* 0x008fe8000c101120 */
[----:B------:R0:W-:Y:S04]  /*2fe80*/  @P1 STG.E.U8 desc[UR32][R148.64], R154 ;  /* 0x0000009a94001986 */ /* 0x0001e8000c101120 */
[----:B0-----:R-:W3:Y:S01]  /*2fe90*/  LDL.LU.64 R148, [R1+0x10e8] ;  /* 0x0010e80001947983 */ /* 0x001ee20000300a00 */
[----:B------:R-:W-:-:S02]  /*2fea0*/  LOP3.LUT R4, R4, 0xff7fffff, RZ, 0xc0, !PT ;  /* 0xff7fffff04047812 */ /* 0x000fc400078ec0ff */
[C---:B------:R-:W-:Y:S01]  /*2feb0*/  LOP3.LUT P2, RZ, R7.reuse, 0x200000, RZ, 0xc0, !PT ;  /* 0x0020000007ff7812 */ /* 0x040fe2000784c0ff */
[----:B------:R-:W3:Y:S01]  /*2fec0*/  LDL.LU.64 R162, [R1+0x778] ;  /* 0x0007780001a27983 */ /* 0x000ee20000300a00 */
[----:B------:R-:W-:Y:S02]  /*2fed0*/  @P4 LOP3.LUT R4, R4, 0x800000, RZ, 0xfc, !PT ;  /* 0x0080000004044812 */ /* 0x000fe400078efcff */
[C---:B------:R-:W-:Y:S01]  /*2fee0*/  LOP3.LUT P4, RZ, R7.reuse, 0x8000000, RZ, 0xc0, !PT ;  /* 0x0800000007ff7812 */ /* 0x040fe2000788c0ff */
[----:B------:R-:W3:Y:S01]  /*2fef0*/  LDL.LU.64 R160, [R1+0x770] ;  /* 0x0007700001a07983 */ /* 0x000ee20000300a00 */
[----:B------:R-:W-:Y:S02]  /*2ff00*/  LOP3.LUT R4, R4, 0xfeffffff, RZ, 0xc0, !PT ;  /* 0xfeffffff04047812 */ /* 0x000fe400078ec0ff */
[----:B------:R-:W-:Y:S01]  /*2ff10*/  LOP3.LUT P3, RZ, R7, 0x400000, RZ, 0xc0, !PT ;  /* 0x0040000007ff7812 */ /* 0x000fe2000786c0ff */
[----:B------:R-:W3:Y:S01]  /*2ff20*/  LDL.LU.64 R166, [R1+0x768] ;  /* 0x0007680001a67983 */ /* 0x000ee20000300a00 */
[----:B------:R-:W-:-:S07]  /*2ff30*/  PRMT R0, R155, 0x7772, RZ ;  /* 0x000077729b007816 */ /* 0x000fce00000000ff */
[----:B------:R-:W-:Y:S01]  /*2ff40*/  @P4 LOP3.LUT R4, R4, 0x1000000, RZ, 0xfc, !PT ;  /* 0x0100000004044812 */ /* 0x000fe200078efcff */
[----:B------:R-:W3:Y:S01]  /*2ff50*/  LDL.LU.64 R164, [R1+0x760] ;  /* 0x0007600001a47983 */ /* 0x000ee20000300a00 */
[----:B------:R-:W-:Y:S02]  /*2ff60*/  LOP3.LUT P4, RZ, R7, 0x4000000, RZ, 0xc0, !PT ;  /* 0x0400000007ff7812 */ /* 0x000fe4000788c0ff */
[----:B------:R-:W-:Y:S01]  /*2ff70*/  LOP3.LUT R4, R4, 0xfdffffff, RZ, 0xc0, !PT ;  /* 0xfdffffff04047812 */ /* 0x000fe200078ec0ff */
[----:B----4-:R3:W-:Y:S01]  /*2ff80*/  @P2 STG.E.U8 desc[UR32][R172.64], R0 ;  /* 0x00000000ac002986 */ /* 0x0107e2000c101120 */
[----:B------:R-:W-:-:S03]  /*2ff90*/  PRMT R155, R155, 0x7773, RZ ;  /* 0x000077739b9b7816 */ /* 0x000fc600000000ff */
[----:B------:R-:W4:Y:S06]  /*2ffa0*/  LDL.LU.64 R170, [R1+0x758] ;  /* 0x0007580001aa7983 */ /* 0x000f2c0000300a00 */
[----:B------:R-:W-:Y:S01]  /*2ffb0*/  @P4 LOP3.LUT R4, R4, 0x2000000, RZ, 0xfc, !PT ;  /* 0x0200000004044812 */ /* 0x000fe200078efcff */
[----:B--2---:R-:W-:Y:S01]  /*2ffc0*/  @P3 STG.E.U8 desc[UR32][R176.64], R155 ;  /* 0x0000009bb0003986 */ /* 0x004fe2000c101120 */
[----:B------:R-:W-:Y:S02]  /*2ffd0*/  LOP3.LUT P4, RZ, R7, 0x2000000, RZ, 0xc0, !PT ;  /* 0x0200000007ff7812 */ /* 0x000fe4000788c0ff */
[----:B------:R-:W-:Y:S01]  /*2ffe0*/  LOP3.LUT R4, R4, 0xfbffffff, RZ, 0xc0, !PT ;  /* 0xfbffffff04047812 */ /* 0x000fe200078ec0ff */
[----:B------:R-:W2:Y:S10]  /*2fff0*/  LDL.LU.64 R168, [R1+0x750] ;  /* 0x0007500001a87983 */ /* 0x000eb40000300a00 */
[----:B------:R-:W-:-:S02]  /*30000*/  @P4 LOP3.LUT R4, R4, 0x4000000, RZ, 0xfc, !PT ;  /* 0x0400000004044812 */ /* 0x000fc400078efcff */
[----:B------:R-:W-:Y:S02]  /*30010*/  LOP3.LUT P4, RZ, R7, 0x1000000, RZ, 0xc0, !PT ;  /* 0x0100000007ff7812 */ /* 0x000fe4000788c0ff */
[----:B------:R-:W-:-:S11]  /*30020*/  LOP3.LUT R4, R4, 0xf7ffffff, RZ, 0xc0, !PT ;  /* 0xf7ffffff04047812 */ /* 0x000fd600078ec0ff */
[----:B------:R-:W-:Y:S02]  /*30030*/  @P4 LOP3.LUT R4, R4, 0x8000000, RZ, 0xfc, !PT ;  /* 0x0800000004044812 */ /* 0x000fe400078efcff */
[----:B------:R-:W-:Y:S02]  /*30040*/  LOP3.LUT P4, RZ, R7, 0x800000, RZ, 0xc0, !PT ;  /* 0x0080000007ff7812 */ /* 0x000fe4000788c0ff */
[----:B---3--:R-:W-:-:S11]  /*30050*/  PRMT R0, R148, 0x7770, RZ ;  /* 0x0000777094007816 */ /* 0x008fd600000000ff */
[----:B------:R0:W-:Y:S04]  /*30060*/  @P4 STG.E.U8 desc[UR32][R150.64], R0 ;  /* 0x0000000096004986 */ /* 0x0001e8000c101120 */
[----:B0-----:R-:W3:Y:S01]  /*30070*/  LDL.LU.64 R150, [R1+0x10e0] ;  /* 0x0010e00001967983 */ /* 0x001ee20000300a00 */
[----:B------:R-:W-:-:S03]  /*30080*/  LOP3.LUT P4, RZ, R4, 0x8000000, RZ, 0xc0, !PT ;  /* 0x0800000004ff7812 */ /* 0x000fc6000788c0ff */
[----:B------:R-:W2:Y:S01]  /*30090*/  LDL.LU.64 R174, [R1+0x748] ;  /* 0x0007480001ae7983 */ /* 0x000ea20000300a00 */
[----:B------:R-:W-:-:S03]  /*300a0*/  PRMT R0, R148, 0x7771, RZ ;  /* 0x0000777194007816 */ /* 0x000fc600000000ff */
[----:B------:R-:W2:Y:S04]  /*300b0*/  LDL.LU.64 R172, [R1+0x740] ;  /* 0x0007400001ac7983 */ /* 0x000ea80000300a00 */
[----:B------:R-:W2:Y:S04]  /*300c0*/  LDL.LU.64 R176, [R1+0x738] ;  /* 0x0007380001b07983 */ /* 0x000ea80000300a00 */
[----:B------:R0:W-:Y:S04]  /*300d0*/  @P4 STG.E.U8 desc[UR32][R178.64], R0 ;  /* 0x00000000b2004986 */ /* 0x0001e8000c101120 */
[----:B0-----:R-:W2:Y:S01]  /*300e0*/  LDL.LU.64 R178, [R1+0x730] ;  /* 0x0007300001b27983 */ /* 0x001ea20000300a00 */
[----:B------:R-:W-:-:S02]  /*300f0*/  LOP3.LUT P4, RZ, R4, 0x4000000, RZ, 0xc0, !PT ;  /* 0x0400000004ff7812 */ /* 0x000fc4000788c0ff */
[----:B------:R-:W-:-:S11]  /*30100*/  PRMT R0, R149, 0x7770, RZ ;  /* 0x0000777095007816 */ /* 0x000fd600000000ff */
        /* <DEDUP_REMOVED lines=11> */
[----:B---3--:R-:W-:-:S05]  /*301c0*/  PRMT R0, R150, 0x7770, RZ ;  /* 0x0000777096007816 */ /* 0x008fca00000000ff */
        /* <DEDUP_REMOVED lines=11> */
[C---:B0-----:R-:W-:Y:S02]  /*30280*/  PRMT R0, R148.reuse, 0x7772, RZ ;  /* 0x0000777294007816 */ /* 0x041fe400000000ff */
[----:B------:R-:W-:-:S09]  /*30290*/  PRMT R148, R148, 0x7773, RZ ;  /* 0x0000777394947816 */ /* 0x000fd200000000ff */
[----:B----4-:R0:W-:Y:S04]  /*302a0*/  @P4 STG.E.U8 desc[UR32][R170.64], R0 ;  /* 0x00000000aa004986 */ /* 0x0101e8000c101120 */
[----:B--2---:R-:W-:Y:S01]  /*302b0*/  @P5 STG.E.U8 desc[UR32][R168.64], R148 ;  /* 0x00000094a8005986 */ /* 0x004fe2000c101120 */
[C---:B0-----:R-:W-:Y:S02]  /*302c0*/  PRMT R0, R149.reuse, 0x7772, RZ ;  /* 0x0000777295007816 */ /* 0x041fe400000000ff */
[----:B------:R-:W-:-:S03]  /*302d0*/  PRMT R149, R149, 0x7773, RZ ;  /* 0x0000777395957816 */ /* 0x000fc600000000ff */
[----:B------:R0:W-:Y:S04]  /*302e0*/  @P6 STG.E.U8 desc[UR32][R174.64], R0 ;  /* 0x00000000ae006986 */ /* 0x0001e8000c101120 */
[----:B------:R-:W-:Y:S01]  /*302f0*/  @P0 STG.E.U8 desc[UR32][R172.64], R149 ;  /* 0x00000095ac000986 */ /* 0x000fe2000c101120 */
[C---:B0-----:R-:W-:Y:S02]  /*30300*/  PRMT R0, R150.reuse, 0x7772, RZ ;  /* 0x0000777296007816 */ /* 0x041fe400000000ff */
[----:B------:R-:W-:-:S03]  /*30310*/  PRMT R150, R150, 0x7773, RZ ;  /* 0x0000777396967816 */ /* 0x000fc600000000ff */
[----:B------:R0:W-:Y:S04]  /*30320*/  @P1 STG.E.U8 desc[UR32][R176.64], R0 ;  /* 0x00000000b0001986 */ /* 0x0001e8000c101120 */
[----:B------:R-:W-:Y:S01]  /*30330*/  @P2 STG.E.U8 desc[UR32][R178.64], R150 ;  /* 0x00000096b2002986 */ /* 0x000fe2000c101120 */
[----:B0-----:R-:W-:-:S05]  /*30340*/  PRMT R0, R151, 0x7772, RZ ;  /* 0x0000777297007816 */ /* 0x001fca00000000ff */
[----:B------:R0:W-:Y:S04]  /*30350*/  @P3 STG.E.U8 desc[UR32][R144.64], R0 ;  /* 0x0000000090003986 */ /* 0x0001e8000c101120 */
[----:B0-----:R-:W2:Y:S04]  /*30360*/  LDL.LU.64 R144, [R1+0x10d8] ;  /* 0x0010d80001907983 */ /* 0x001ea80000300a00 */
[----:B------:R-:W3:Y:S04]  /*30370*/  LDL.LU.64 R168, [R1+0x720] ;  /* 0x0007200001a87983 */ /* 0x000ee80000300a00 */
[----:B------:R-:W4:Y:S01]  /*30380*/  LDL.LU.64 R174, [R1+0x718] ;  /* 0x0007180001ae7983 */ /* 0x000f220000300a00 */
[----:B------:R-:W-:-:S02]  /*30390*/  LOP3.LUT P0, RZ, R8, 0x40, RZ, 0xc0, !PT ;  /* 0x0000004008ff7812 */ /* 0x000fc4000780c0ff */
[C---:B------:R-:W-:Y:S01]  /*303a0*/  LOP3.LUT P1, RZ, R8.reuse, 0x80, RZ, 0xc0, !PT ;  /* 0x0000008008ff7812 */ /* 0x040fe2000782c0ff */
[----:B------:R-:W4:Y:S01]  /*303b0*/  LDL.LU.64 R172, [R1+0x708] ;  /* 0x0007080001ac7983 */ /* 0x000f220000300a00 */
[C---:B------:R-:W-:Y:S02]  /*303c0*/  LOP3.LUT P2, RZ, R8.reuse, 0x100, RZ, 0xc0, !PT ;  /* 0x0000010008ff7812 */ /* 0x040fe4000784c0ff */
[----:B------:R-:W-:Y:S01]  /*303d0*/  PRMT R151, R151, 0x7773, RZ ;  /* 0x0000777397977816 */ /* 0x000fe200000000ff */
[----:B------:R-:W4:Y:S04]  /*303e0*/  LDL.LU.64 R176, [R1+0x700] ;  /* 0x0007000001b07983 */ /* 0x000f280000300a00 */
        /* <DEDUP_REMOVED lines=14> */
[C---:B--2---:R-:W-:Y:S01]  /*304d0*/  PRMT R0, R144.reuse, 0x7770, RZ ;  /* 0x0000777090007816 */ /* 0x044fe200000000ff */
[----:B---3--:R-:W-:Y:S04]  /*304e0*/  @P0 STG.E.U8 desc[UR32][R168.64], R151 ;  /* 0x00000097a8000986 */ /* 0x008fe8000c101120 */
[----:B----4-:R0:W-:Y:S02]  /*304f0*/  @P1 STG.E.U8 desc[UR32][R174.64], R0 ;  /* 0x00000000ae001986 */ /* 0x0101e4000c101120 */
[----:B0-----:R-:W-:-:S05]  /*30500*/  PRMT R0, R144, 0x7771, RZ ;  /* 0x0000777190007816 */ /* 0x001fca00000000ff */
[----:B------:R0:W-:Y:S04]  /*30510*/  @P2 STG.E.U8 desc[UR32][R146.64], R0 ;  /* 0x0000000092002986 */ /* 0x0001e8000c101120 */
[----:B0-----:R-:W2:Y:S01]  /*30520*/  LDL.LU.64 R146, [R1+0x10d0] ;  /* 0x0010d00001927983 */ /* 0x001ea20000300a00 */
[----:B------:R-:W-:Y:S02]  /*30530*/  @P4 LOP3.LUT R4, R4, 0x4000, RZ, 0xfc, !PT ;  /* 0x0000400004044812 */ /* 0x000fe400078efcff */
[----:B------:R-:W-:Y:S01]  /*30540*/  LOP3.LUT P4, RZ, R8, 0x8000, RZ, 0xc0, !PT ;  /* 0x0000800008ff7812 */ /* 0x000fe2000788c0ff */
[----:B------:R-:W3:Y:S01]  /*30550*/  LDL.LU.64 R170, [R1+0x6c0] ;  /* 0x0006c00001aa7983 */ /* 0x000ee20000300a00 */
[----:B------:R-:W-:Y:S02]  /*30560*/  LOP3.LUT R4, R4, 0xffff7fff, RZ, 0xc0, !PT ;  /* 0xffff7fff04047812 */ /* 0x000fe400078ec0ff */
[----:B------:R-:W-:Y:S01]  /*30570*/  LOP3.LUT P3, RZ, R8, 0x200, RZ, 0xc0, !PT ;  /* 0x0000020008ff7812 */ /* 0x000fe2000786c0ff */
[----:B------:R-:W4:Y:S01]  /*30580*/  LDL.LU.64 R168, [R1+0x6b8] ;  /* 0x0006b80001a87983 */ /* 0x000f220000300a00 */
[----:B------:R-:W-:-:S03]  /*30590*/  PRMT R0, R145, 0x7770, RZ ;  /* 0x0000777091007816 */ /* 0x000fc600000000ff */
[----:B------:R-:W4:Y:S04]  /*305a0*/  LDL.LU.64 R174, [R1+0x6b0] ;  /* 0x0006b00001ae7983 */ /* 0x000f280000300a00 */
        /* <DEDUP_REMOVED lines=15> */
[----:B0-----:R-:W4:Y:S01]  /*306a0*/  LDL.LU.64 R172, [R1+0x6a8] ;  /* 0x0006a80001ac7983 */ /* 0x001f220000300a00 */
[----:B------:R-:W-:-:S11]  /*306b0*/  PRMT R0, R145, 0x7771, RZ ;  /* 0x0000777191007816 */ /* 0x000fd600000000ff */
[----:B------:R0:W-:Y:S01]  /*306c0*/  @P4 STG.E.U8 desc[UR32][R176.64], R0 ;  /* 0x00000000b0004986 */ /* 0x0001e2000c101120 */
[----:B------:R-:W-:-:S03]  /*306d0*/  LOP3.LUT P4, RZ, R4, 0x80000, RZ, 0xc0, !PT ;  /* 0x0008000004ff7812 */ /* 0x000fc6000788c0ff */
[----:B0-----:R-:W4:Y:S01]  /*306e0*/  LDL.LU.64 R176, [R1+0x6a0] ;  /* 0x0006a00001b07983 */ /* 0x001f220000300a00 */
[----:B--2---:R-:W-:-:S09]  /*306f0*/  PRMT R0, R146, 0x7770, RZ ;  /* 0x0000777092007816 */ /* 0x004fd200000000ff */
[----:B------:R0:W-:Y:S01]  /*30700*/  @P4 STG.E.U8 desc[UR32][R178.64], R0 ;  /* 0x00000000b2004986 */ /* 0x0001e2000c101120 */
[----:B------:R-:W-:Y:S02]  /*30710*/  LOP3.LUT P4, RZ, R4, 0x40000, RZ, 0xc0, !PT ;  /* 0x0004000004ff7812 */ /* 0x000fe4000788c0ff */
[----:B0-----:R-:W-:Y:S01]  /*30720*/  PRMT R0, R146, 0x7771, RZ ;  /* 0x0000777192007816 */ /* 0x001fe200000000ff */
[----:B------:R-:W2:Y:S10]  /*30730*/  LDL.LU.64 R178, [R1+0x698] ;  /* 0x0006980001b27983 */ /* 0x000eb40000300a00 */
[----:B------:R0:W-:Y:S01]  /*30740*/  @P4 STG.E.U8 desc[UR32][R156.64], R0 ;  /* 0x000000009c004986 */ /* 0x0001e2000c101120 */
[----:B------:R-:W-:-:S02]  /*30750*/  LOP3.LUT P4, RZ, R4, 0x20000, RZ, 0xc0, !PT ;  /* 0x0002000004ff7812 */ /* 0x000fc4000788c0ff */
        /* <DEDUP_REMOVED lines=9> */
[----:B------:R-:W-:-:S11]  /*307f0*/  PRMT R144, R144, 0x7773, RZ ;  /* 0x0000777390907816 */ /* 0x000fd600000000ff */
[----:B------:R-:W-:Y:S01]  /*30800*/  @P4 STG.E.U8 desc[UR32][R164.64], R144 ;  /* 0x00000090a4004986 */ /* 0x000fe2000c101120 */
[----:B------:R-:W-:Y:S02]  /*30810*/  LOP3.LUT P4, RZ, R4, 0x2000, RZ, 0xc0, !PT ;  /* 0x0000200004ff7812 */ /* 0x000fe4000788c0ff */
[----:B0-----:R-:W-:-:S11]  /*30820*/  PRMT R0, R145, 0x7772, RZ ;  /* 0x0000777291007816 */ /* 0x001fd600000000ff */
[----:B------:R0:W-:Y:S04]  /*30830*/  @P4 STG.E.U8 desc[UR32][R140.64], R0 ;  /* 0x000000008c004986 */ /* 0x0001e8000c101120 */
[----:B0-----:R-:W2:Y:S01]  /*30840*/  LDL.LU.64 R140, [R1+0x10c8] ;  /* 0x0010c800018c7983 */ /* 0x001ea20000300a00 */
[----:B------:R-:W-:Y:S02]  /*30850*/  LOP3.LUT P4, RZ, R4, 0x1000, RZ, 0xc0, !PT ;  /* 0x0000100004ff7812 */ /* 0x000fe4000788c0ff */
[C---:B------:R-:W-:Y:S02]  /*30860*/  LOP3.LUT P5, RZ, R8.reuse, 0x80000, RZ, 0xc0, !PT ;  /* 0x0008000008ff7812 */ /* 0x040fe400078ac0ff */
[C---:B------:R-:W-:Y:S02]  /*30870*/  LOP3.LUT P6, RZ, R8.reuse, 0x100000, RZ, 0xc0, !PT ;  /* 0x0010000008ff7812 */ /* 0x040fe400078cc0ff */
[----:B------:R-:W-:-:S02]  /*30880*/  LOP3.LUT P0, RZ, R8, 0x200000, RZ, 0xc0, !PT ;  /* 0x0020000008ff7812 */ /* 0x000fc4000780c0ff */
[----:B------:R-:W-:Y:S02]  /*30890*/  PRMT R145, R145, 0x7773, RZ ;  /* 0x0000777391917816 */ /* 0x000fe400000000ff */
[----:B------:R-:W-:Y:S02]  /*308a0*/  PRMT R0, R146, 0x7772, RZ ;  /* 0x0000777292007816 */ /* 0x000fe400000000ff */
[C---:B------:R-:W-:Y:S01]  /*308b0*/  LOP3.LUT P1, RZ, R8.reuse, 0x400000, RZ, 0xc0, !PT ;  /* 0x0040000008ff7812 */ /* 0x040fe2000782c0ff */
[----:B---3--:R-:W-:Y:S01]  /*308c0*/  @P4 STG.E.U8 desc[UR32][R170.64], R145 ;  /* 0x00000091aa004986 */ /* 0x008fe2000c101120 */
[----:B------:R-:W-:Y:S02]  /*308d0*/  LOP3.LUT P2, RZ, R8, 0x800000, RZ, 0xc0, !PT ;  /* 0x0080000008ff7812 */ /* 0x000fe4000784c0ff */
[----:B------:R-:W-:Y:S01]  /*308e0*/  PRMT R146, R146, 0x7773, RZ ;  /* 0x0000777392927816 */ /* 0x000fe200000000ff */
[----:B----4-:R0:W-:Y:S01]  /*308f0*/  @P5 STG.E.U8 desc[UR32][R168.64], R0 ;  /* 0x00000000a8005986 */ /* 0x0101e2000c101120 */
[----:B------:R-:W-:-:S03]  /*30900*/  LOP3.LUT P3, RZ, R8, 0x1000000, RZ, 0xc0, !PT ;  /* 0x0100000008ff7812 */ /* 0x000fc6000786c0ff */
[----:B------:R-:W-:Y:S01]  /*30910*/  @P6 STG.E.U8 desc[UR32][R174.64], R146 ;  /* 0x00000092ae006986 */ /* 0x000fe2000c101120 */
[C---:B0-----:R-:W-:Y:S02]  /*30920*/  PRMT R0, R147.reuse, 0x7772, RZ ;  /* 0x0000777293007816 */ /* 0x041fe400000000ff */
[----:B------:R-:W-:-:S03]  /*30930*/  PRMT R147, R147, 0x7773, RZ ;  /* 0x0000777393937816 */ /* 0x000fc600000000ff */
[----:B------:R2:W-:Y:S04]  /*30940*/  @P0 STG.E.U8 desc[UR32][R172.64], R0 ;  /* 0x00000000ac000986 */ /* 0x0005e8000c101120 */
[----:B------:R-:W-:Y:S01]  /*30950*/  @P1 STG.E.U8 desc[UR32][R176.64], R147 ;  /* 0x00000093b0001986 */ /* 0x000fe2000c101120 */
[----:B--2---:R-:W-:-:S05]  /*30960*/  PRMT R0, R140, 0x7770, RZ ;  /* 0x000077708c007816 */ /* 0x004fca00000000ff */
[----:B------:R0:W-:Y:S02]  /*30970*/  @P2 STG.E.U8 desc[UR32][R178.64], R0 ;  /* 0x00000000b2002986 */ /* 0x0001e4000c101120 */
[----:B0-----:R-:W-:-:S05]  /*30980*/  PRMT R0, R140, 0x7771, RZ ;  /* 0x000077718c007816 */ /* 0x001fca00000000ff */
[----:B------:R0:W-:Y:S04]  /*30990*/  @P3 STG.E.U8 desc[UR32][R142.64], R0 ;  /* 0x000000008e003986 */ /* 0x0001e8000c101120 */
[----:B0-----:R-:W2:Y:S04]  /*309a0*/  LDL.LU.64 R142, [R1+0x10c0] ;  /* 0x0010c000018e7983 */ /* 0x001ea80000300a00 */
[----:B------:R-:W3:Y:S04]  /*309b0*/  LDL.LU.64 R164, [R1+0x688] ;  /* 0x0006880001a47983 */ /* 0x000ee80000300a00 */
[----:B------:R-:W4:Y:S04]  /*309c0*/  LDL.LU.64 R170, [R1+0x680] ;  /* 0x0006800001aa7983 */ /* 0x000f280000300a00 */
[----:B------:R-:W2:Y:S04]  /*309d0*/  LDL.LU.64 R168, [R1+0x678] ;  /* 0x0006780001a87983 */ /* 0x000ea80000300a00 */
[----:B------:R-:W2:Y:S04]  /*309e0*/  LDL.LU.64 R174, [R1+0x670] ;  /* 0x0006700001ae7983 */ /* 0x000ea80000300a00 */
[----:B------:R-:W2:Y:S04]  /*309f0*/  LDL.LU.64 R172, [R1+0x668] ;  /* 0x0006680001ac7983 */ /* 0x000ea80000300a00 */
[----:B------:R-:W2:Y:S04]  /*30a00*/  LDL.LU.64 R176, [R1+0x660] ;  /* 0x0006600001b07983 */ /* 0x000ea80000300a00 */
[----:B------:R-:W2:Y:S04]  /*30a10*/  LDL.LU.64 R178, [R1+0x658] ;  /* 0x0006580001b27983 */ /* 0x000ea80000300a00 */
[----:B------:R-:W2:Y:S04]  /*30a20*/  LDL.LU.64 R162, [R1+0x650] ;  /* 0x0006500001a27983 */ /* 0x000ea80000300a00 */
[----:B------:R-:W2:Y:S01]  /*30a30*/  LDL.LU.64 R160, [R1+0x648] ;  /* 0x0006480001a07983 */ /* 0x000ea20000300a00 */
[----:B------:R-:W-:-:S03]  /*30a40*/  LOP3.LUT P0, RZ, R8, 0x2000000, RZ, 0xc0, !PT ;  /* 0x0200000008ff7812 */ /* 0x000fc6000780c0ff */
[----:B------:R-:W2:Y:S01]  /*30a50*/  LDL.LU.64 R166, [R1+0x638] ;  /* 0x0006380001a67983 */ /* 0x000ea20000300a00 */
        /* <DEDUP_REMOVED lines=21> */
[----:B---3--:R0:W-:Y:S04]  /*30bb0*/  @P0 STG.E.U8 desc[UR32][R164.64], R0 ;  /* 0x00000000a4000986 */ /* 0x0081e8000c101120 */
[----:B0-----:R-:W3:Y:S01]  /*30bc0*/  LDL.LU.64 R164, [R1+0x630] ;  /* 0x0006300001a47983 */ /* 0x001ee20000300a00 */
[----:B------:R-:W-:-:S05]  /*30bd0*/  LOP3.LUT P1, RZ, R8, 0x4000000, RZ, 0xc0, !PT ;  /* 0x0400000008ff7812 */ /* 0x000fca000782c0ff */
[----:B------:R-:W-:Y:S02]  /*30be0*/  @P4 LOP3.LUT R4, R4, 0x400, RZ, 0xfc, !PT ;  /* 0x0000040004044812 */ /* 0x000fe400078efcff */
[C---:B------:R-:W-:Y:S02]  /*30bf0*/  LOP3.LUT P4, RZ, R8.reuse, 0x40000000, RZ, 0xc0, !PT ;  /* 0x4000000008ff7812 */ /* 0x040fe4000788c0ff */
[C---:B------:R-:W-:Y:S02]  /*30c00*/  LOP3.LUT P2, RZ, R8.reuse, 0x8000000, RZ, 0xc0, !PT ;  /* 0x0800000008ff7812 */ /* 0x040fe4000784c0ff */
[----:B------:R-:W-:Y:S02]  /*30c10*/  PRMT R0, R141, 0x7771, RZ ;  /* 0x000077718d007816 */ /* 0x000fe400000000ff */
[----:B------:R-:W-:Y:S02]  /*30c20*/  LOP3.LUT P3, RZ, R8, 0x10000000, RZ, 0xc0, !PT ;  /* 0x1000000008ff7812 */ /* 0x000fe4000786c0ff */
[----:B------:R-:W-:Y:S01]  /*30c30*/  LOP3.LUT R4, R4, 0xfffff7ff, RZ, 0xc0, !PT ;  /* 0xfffff7ff04047812 */ /* 0x000fe200078ec0ff */
[----:B----4-:R2:W-:Y:S04]  /*30c40*/  @P1 STG.E.U8 desc[UR32][R170.64], R0 ;  /* 0x00000000aa001986 */ /* 0x0105e8000c101120 */
[----:B------:R-:W-:-:S02]  /*30c50*/  @P4 LOP3.LUT R4, R4, 0x800, RZ, 0xfc, !PT ;  /* 0x0000080004044812 */ /* 0x000fc400078efcff */
[----:B------:R-:W-:Y:S02]  /*30c60*/  LOP3.LUT P4, RZ, R8, 0x20000000, RZ, 0xc0, !PT ;  /* 0x2000000008ff7812 */ /* 0x000fe4000788c0ff */
[C---:B--2---:R-:W-:Y:S01]  /*30c70*/  PRMT R0, R142.reuse, 0x7770, RZ ;  /* 0x000077708e007816 */ /* 0x044fe200000000ff */
[----:B------:R-:W2:Y:S04]  /*30c80*/  LDL.LU.64 R170, [R1+0x620] ;  /* 0x0006200001aa7983 */ /* 0x000ea80000300a00 */
[----:B------:R0:W-:Y:S02]  /*30c90*/  @P2 STG.E.U8 desc[UR32][R168.64], R0 ;  /* 0x00000000a8002986 */ /* 0x0001e4000c101120 */
[----:B0-----:R-:W-:Y:S02]  /*30ca0*/  PRMT R0, R142, 0x7771, RZ ;  /* 0x000077718e007816 */ /* 0x001fe400000000ff */
[----:B------:R-:W4:Y:S04]  /*30cb0*/  LDL.LU.64 R168, [R1+0x618] ;  /* 0x0006180001a87983 */ /* 0x000f280000300a00 */
[----:B------:R0:W-:Y:S02]  /*30cc0*/  @P3 STG.E.U8 desc[UR32][R174.64], R0 ;  /* 0x00000000ae003986 */ /* 0x0001e4000c101120 */
[----:B0-----:R-:W-:-:S02]  /*30cd0*/  PRMT R0, R143, 0x7770, RZ ;  /* 0x000077708f007816 */ /* 0x001fc400000000ff */
[----:B------:R-:W4:Y:S04]  /*30ce0*/  LDL.LU.64 R174, [R1+0x610] ;  /* 0x0006100001ae7983 */ /* 0x000f280000300a00 */
[----:B------:R0:W-:Y:S01]  /*30cf0*/  @P4 STG.E.U8 desc[UR32][R172.64], R0 ;  /* 0x00000000ac004986 */ /* 0x0001e2000c101120 */
[C---:B------:R-:W-:Y:S02]  /*30d00*/  LOP3.LUT P4, RZ, R4.reuse, 0x800, RZ, 0xc0, !PT ;  /* 0x0000080004ff7812 */ /* 0x040fe4000788c0ff */
[----:B0-----:R-:W-:Y:S01]  /*30d10*/  PRMT R0, R143, 0x7771, RZ ;  /* 0x000077718f007816 */ /* 0x001fe200000000ff */
[----:B------:R-:W4:Y:S10]  /*30d20*/  LDL.LU.64 R172, [R1+0x608] ;  /* 0x0006080001ac7983 */ /* 0x000f340000300a00 */
[----:B------:R0:W-:Y:S01]  /*30d30*/  @P4 STG.E.U8 desc[UR32][R176.64], R0 ;  /* 0x00000000b0004986 */ /* 0x0001e2000c101120 */
[----:B------:R-:W-:-:S02]  /*30d40*/  LOP3.LUT P4, RZ, R4, 0x400, RZ, 0xc0, !PT ;  /* 0x0000040004ff7812 */ /* 0x000fc4000788c0ff */
[----:B0-----:R-:W-:Y:S01]  /*30d50*/  PRMT R0, R140, 0x7772, RZ ;  /* 0x000077728c007816 */ /* 0x001fe200000000ff */
[----:B------:R-:W4:Y:S10]  /*30d60*/  LDL.LU.64 R176, [R1+0x600] ;  /* 0x0006000001b07983 */ /* 0x000f340000300a00 */
[----:B------:R0:W-:Y:S01]  /*30d70*/  @P4 STG.E.U8 desc[UR32][R178.64], R0 ;  /* 0x00000000b2004986 */ /* 0x0001e2000c101120 */
[----:B------:R-:W-:-:S02]  /*30d80*/  LOP3.LUT P4, RZ, R4, 0x200, RZ, 0xc0, !PT ;  /* 0x0000020004ff7812 */ /* 0x000fc4000788c0ff */
[----:B------:R-:W-:Y:S02]  /*30d90*/  PRMT R140, R140, 0x7773, RZ ;  /* 0x000077738c8c7816 */ /* 0x000fe400000000ff */
[----:B0-----:R-:W-:Y:S01]  /*30da0*/  PRMT R0, R141, 0x7772, RZ ;  /* 0x000077728d007816 */ /* 0x001fe200000000ff */
[----:B------:R-:W4:Y:S08]  /*30db0*/  LDL.LU.64 R178, [R1+0x5f8] ;  /* 0x0005f80001b27983 */ /* 0x000f300000300a00 */
[----:B------:R-:W-:Y:S01]  /*30dc0*/  @P4 STG.E.U8 desc[UR32][R162.64], R140 ;  /* 0x0000008ca2004986 */ /* 0x000fe2000c101120 */
[----:B------:R-:W-:-:S02]  /*30dd0*/  LOP3.LUT P4, RZ, R4, 0x100, RZ, 0xc0, !PT ;  /* 0x0000010004ff7812 */ /* 0x000fc4000788c0ff */
[----:B------:R-:W-:-:S11]  /*30de0*/  PRMT R141, R141, 0x7773, RZ ;  /* 0x000077738d8d7816 */ /* 0x000fd600000000ff */
[----:B------:R-:W-:Y:S01]  /*30df0*/  @P4 STG.E.U8 desc[UR32][R160.64], R0 ;  /* 0x00000000a0004986 */ /* 0x000fe2000c101120 */
[----:B------:R-:W-:-:S13]  /*30e00*/  LOP3.LUT P4, RZ, R4, 0x80, RZ, 0xc0, !PT ;  /* 0x0000008004ff7812 */ /* 0x000fda000788c0ff */
[----:B------:R0:W-:Y:S01]  /*30e10*/  @P4 STG.E.U8 desc[UR32][R136.64], R141 ;  /* 0x0000008d88004986 */ /* 0x0001e2000c101120 */
[----:B------:R-:W-:-:S03]  /*30e20*/  LOP3.LUT P4, RZ, R4, 0x40, RZ, 0xc0, !PT ;  /* 0x0000004004ff7812 */ /* 0x000fc6000788c0ff */
[----:B0-----:R-:W4:Y:S01]  /*30e30*/  LDL.LU.64 R136, [R1+0x10b8] ;  /* 0x0010b80001887983 */ /* 0x001f220000300a00 */
[----:B------:R-:W-:-:S09]  /*30e40*/  PRMT R0, R142, 0x7772, RZ ;  /* 0x000077728e007816 */ /* 0x000fd200000000ff */
[----:B------:R0:W-:Y:S01]  /*30e50*/  @P4 STG.E.U8 desc[UR32][R166.64], R0 ;  /* 0x00000000a6004986 */ /* 0x0001e2000c101120 */
[----:B------:R-:W-:Y:S02]  /*30e60*/  LOP3.LUT P4, RZ, R4, 0x20, RZ, 0xc0, !PT ;  /* 0x0000002004ff7812 */ /* 0x000fe4000788c0ff */
[----:B------:R-:W-:Y:S02]  /*30e70*/  PRMT R142, R142, 0x7773, RZ ;  /* 0x000077738e8e7816 */ /* 0x000fe400000000ff */
[----:B0-----:R-:W-:-:S09]  /*30e80*/  PRMT R0, R143, 0x7772, RZ ;  /* 0x000077728f007816 */ /* 0x001fd200000000ff */
[----:B---3--:R-:W-:Y:S01]  /*30e90*/  @P4 STG.E.U8 desc[UR32][R164.64], R142 ;  /* 0x0000008ea4004986 */ /* 0x008fe2000c101120 */
[----:B------:R-:W-:-:S13]  /*30ea0*/  LOP3.LUT P4, RZ, R4, 0x10, RZ, 0xc0, !PT ;  /* 0x0000001004ff7812 */ /* 0x000fda000788c0ff */
[----:B------:R0:W-:Y:S04]  /*30eb0*/  @P4 STG.E.U8 desc[UR32][R138.64], R0 ;  /* 0x000000008a004986 */ /* 0x0001e8000c101120 */
[----:B0-----:R-:W3:Y:S01]  /*30ec0*/  LDL.LU.64 R138, [R1+0x10b0] ;  /* 0x0010b000018a7983 */ /* 0x001ee20000300a00 */
[C---:B------:R-:W-:Y:S02]  /*30ed0*/  LOP3.LUT P5, RZ, R2.reuse, 0x40, RZ, 0xc0, !PT ;  /* 0x0000004002ff7812 */ /* 0x040fe400078ac0ff */
[C---:B------:R-:W-:Y:S02]  /*30ee0*/  LOP3.LUT P6, RZ, R2.reuse, 0x80, RZ, 0xc0, !PT ;  /* 0x0000008002ff7812 */ /* 0x040fe400078cc0ff */
[----:B------:R-:W-:Y:S02]  /*30ef0*/  LOP3.LUT P0, RZ, R2, 0x100, RZ, 0xc0, !PT ;  /* 0x0000010002ff7812 */ /* 0x000fe4000780c0ff */
[----:B------:R-:W-:-:S02]  /*30f00*/  PRMT R143, R143, 0x7773, RZ ;  /* 0x000077738f8f7816 */ /* 0x000fc400000000ff */
[----:B------:R-:W-:-:S05]  /*30f10*/  LOP3.LUT P1, RZ, R2, 0x200, RZ, 0xc0, !PT ;  /* 0x0000020002ff7812 */ /* 0x000fca000782c0ff */
[----:B--2---:R0:W-:Y:S01]  /*30f20*/  @P5 STG.E.U8 desc[UR32][R170.64], R143 ;  /* 0x0000008faa005986 */ /* 0x0041e2000c101120 */
[----:B------:R-:W-:-:S03]  /*30f30*/  LOP3.LUT P2, RZ, R2, 0x400, RZ, 0xc0, !PT ;  /* 0x0000040002ff7812 */ /* 0x000fc6000784c0ff */
[----:B0-----:R-:W2:Y:S01]  /*30f40*/  LDL.LU.64 R170, [R1+0x5f0] ;  /* 0x0005f00001aa7983 */ /* 0x001ea20000300a00 */
[----:B------:R-:W-:Y:S02]  /*30f50*/  LOP3.LUT P3, RZ, R2, 0x800, RZ, 0xc0, !PT ;  /* 0x0000080002ff7812 */ /* 0x000fe4000786c0ff */
[----:B----4-:R-:W-:-:S05]  /*30f60*/  PRMT R0, R136, 0x7770, RZ ;  /* 0x0000777088007816 */ /* 0x010fca00000000ff */
[----:B------:R0:W-:Y:S02]  /*30f70*/  @P6 STG.E.U8 desc[UR32][R168.64], R0 ;  /* 0x00000000a8006986 */ /* 0x0001e4000c101120 */
[----:B0-----:R-:W-:Y:S02]  /*30f80*/  PRMT R0, R136, 0x7771, RZ ;  /* 0x0000777188007816 */ /* 0x001fe400000000ff */
[----:B------:R-:W4:Y:S04]  /*30f90*/  LDL.LU.64 R168, [R1+0x5e8] ;  /* 0x0005e80001a87983 */ /* 0x000f280000300a00 */
[----:B------:R0:W-:Y:S02]  /*30fa0*/  @P0 STG.E.U8 desc[UR32][R174.64], R0 ;  /* 0x00000000ae000986 */ /* 0x0001e4000c101120 */
[----:B0-----:R-:W-:-:S02]  /*30fb0*/  PRMT R0, R137, 0x7770, RZ ;  /* 0x0000777089007816 */ /* 0x001fc400000000ff */
[----:B------:R-:W4:Y:S04]  /*30fc0*/  LDL.LU.64 R174, [R1+0x5e0] ;  /* 0x0005e00001ae7983 */ /* 0x000f280000300a00 */
[----:B------:R0:W-:Y:S02]  /*30fd0*/  @P1 STG.E.U8 desc[UR32][R172.64], R0 ;  /* 0x00000000ac001986 */ /* 0x0001e4000c101120 */
[----:B0-----:R-:W-:Y:S02]  /*30fe0*/  PRMT R0, R137, 0x7771, RZ ;  /* 0x0000777189007816 */ /* 0x001fe400000000ff */
[----:B------:R-:W4:Y:S04]  /*30ff0*/  LDL.LU.64 R172, [R1+0x5d8] ;  /* 0x0005d80001ac7983 */ /* 0x000f280000300a00 */
[----:B------:R0:W-:Y:S04]  /*31000*/  @P2 STG.E.U8 desc[UR32][R176.64], R0 ;  /* 0x00000000b0002986 */ /* 0x0001e8000c101120 */
[----:B0-----:R-:W4:Y:S04]  /*31010*/  LDL.LU.64 R176, [R1+0x5d0] ;  /* 0x0005d00001b07983 */ /* 0x001f280000300a00 */
[----:B------:R-:W4:Y:S01]  /*31020*/  LDL.LU.64 R162, [R1+0x5c8] ;  /* 0x0005c80001a27983 */ /* 0x000f220000300a00 */
[----:B---3--:R-:W-:-:S05]  /*31030*/  PRMT R0, R138, 0x7770, RZ ;  /* 0x000077708a007816 */ /* 0x008fca00000000ff */
[----:B------:R0:W-:Y:S04]  /*31040*/  @P3 STG.E.U8 desc[UR32][R178.64], R0 ;  /* 0x00000000b2003986 */ /* 0x0001e8000c101120 */
[----:B0-----:R-:W3:Y:S04]  /*31050*/  LDL.LU.64 R178, [R1+0x5c0] ;  /* 0x0005c00001b27983 */ /* 0x001ee80000300a00 */
[----:B------:R-:W3:Y:S04]  /*31060*/  LDL.LU.64 R160, [R1+0x5b0] ;  /* 0x0005b00001a07983 */ /* 0x000ee80000300a00 */
[----:B------:R-:W3:Y:S01]  /*31070*/  LDL.LU.64 R166, [R1+0x5a8] ;  /* 0x0005a80001a67983 */ /* 0x000ee20000300a00 */
[----:B------:R-:W-:-:S02]  /*31080*/  LOP3.LUT P4, RZ, R2, 0x1000000, RZ, 0xc0, !PT ;  /* 0x0100000002ff7812 */ /* 0x000fc4000788c0ff */
[----:B------:R-:W-:Y:S01]  /*31090*/  LOP3.LUT R6, R6, 0xefffffff, RZ, 0xc0, !PT ;  /* 0xefffffff06067812 */ /* 0x000fe200078ec0ff */
[----:B------:R-:W3:Y:S10]  /*310a0*/  LDL.LU.64 R164, [R1+0x598] ;  /* 0x0005980001a47983 */ /* 0x000ef40000300a00 */
        /* <DEDUP_REMOVED lines=16> */
[C---:B------:R-:W-:Y:S02]  /*311b0*/  LOP3.LUT P4, RZ, R2.reuse, 0x40000, RZ, 0xc0, !PT ;  /* 0x0004000002ff7812 */ /* 0x040fe4000788c0ff */
[----:B------:R-:W-:Y:S02]  /*311c0*/  LOP3.LUT P0, RZ, R2, 0x1000, RZ, 0xc0, !PT ;  /* 0x0000100002ff7812 */ /* 0x000fe4000780c0ff */
[----:B------:R-:W-:Y:S02]  /*311d0*/  LOP3.LUT R4, R4, 0xfffffffb, RZ, 0xc0, !PT ;  /* 0xfffffffb04047812 */ /* 0x000fe400078ec0ff */
[----:B------:R-:W-:Y:S02]  /*311e0*/  LOP3.LUT P1, RZ, R2, 0x2000, RZ, 0xc0, !PT ;  /* 0x0000200002ff7812 */ /* 0x000fe4000782c0ff */
[----:B------:R-:W-:-:S05]  /*311f0*/  PRMT R0, R138, 0x7771, RZ ;  /* 0x000077718a007816 */ /* 0x000fca00000000ff */
[----:B------:R-:W-:Y:S02]  /*31200*/  @P4 LOP3.LUT R4, R4, 0x4, RZ, 0xfc, !PT ;  /* 0x0000000404044812 */ /* 0x000fe400078efcff */
[C---:B------:R-:W-:Y:S01]  /*31210*/  LOP3.LUT P4, RZ, R2.reuse, 0x20000, RZ, 0xc0, !PT ;  /* 0x0002000002ff7812 */ /* 0x040fe2000788c0ff */
[----:B--2---:R0:W-:Y:S01]  /*31220*/  @P0 STG.E.U8 desc[UR32][R170.64], R0 ;  /* 0x00000000aa000986 */ /* 0x0041e2000c101120 */
[----:B------:R-:W-:Y:S02]  /*31230*/  LOP3.LUT P2, RZ, R2, 0x4000, RZ, 0xc0, !PT ;  /* 0x0000400002ff7812 */ /* 0x000fe4000784c0ff */
[----:B------:R-:W-:Y:S02]  /*31240*/  LOP3.LUT R4, R4, 0xfffffff7, RZ, 0xc0, !PT ;  /* 0xfffffff704047812 */ /* 0x000fe400078ec0ff */
[----:B------:R-:W-:Y:S02]  /*31250*/  LOP3.LUT P3, RZ, R2, 0x8000, RZ, 0xc0, !PT ;  /* 0x0000800002ff7812 */ /* 0x000fe4000786c0ff */
[----:B0-----:R-:W-:Y:S01]  /*31260*/  PRMT R0, R139, 0x7770, RZ ;  /* 0x000077708b007816 */ /* 0x001fe200000000ff */
[----:B------:R-:W2:Y:S04]  /*31270*/  LDL.LU.64 R170, [R1+0x590] ;  /* 0x0005900001aa7983 */ /* 0x000ea80000300a00 */
[----:B------:R-:W-:-:S02]  /*31280*/  @P4 LOP3.LUT R4, R4, 0x8, RZ, 0xfc, !PT ;  /* 0x0000000804044812 */ /* 0x000fc400078efcff */
[----:B------:R-:W-:Y:S01]  /*31290*/  LOP3.LUT P4, RZ, R2, 0x10000, RZ, 0xc0, !PT ;  /* 0x0001000002ff7812 */ /* 0x000fe2000788c0ff */
[----:B----4-:R0:W-:Y:S02]  /*312a0*/  @P1 STG.E.U8 desc[UR32][R168.64], R0 ;  /* 0x00000000a8001986 */ /* 0x0101e4000c101120 */
[----:B0-----:R-:W-:Y:S02]  /*312b0*/  PRMT R0, R139, 0x7771, RZ ;  /* 0x000077718b007816 */ /* 0x001fe400000000ff */
[----:B------:R-:W4:Y:S04]  /*312c0*/  LDL.LU.64 R168, [R1+0x588] ;  /* 0x0005880001a87983 */ /* 0x000f280000300a00 */
[----:B------:R0:W-:Y:S02]  /*312d0*/  @P2 STG.E.U8 desc[UR32][R174.64], R0 ;  /* 0x00000000ae002986 */ /* 0x0001e4000c101120 */
[----:B0-----:R-:W-:-:S02]  /*312e0*/  PRMT R0, R136, 0x7772, RZ ;  /* 0x0000777288007816 */ /* 0x001fc400000000ff */
[----:B------:R-:W4:Y:S01]  /*312f0*/  LDL.LU.64 R174, [R1+0x580] ;  /* 0x0005800001ae7983 */ /* 0x000f220000300a00 */
[----:B------:R-:W-:-:S03]  /*31300*/  PRMT R136, R136, 0x7773, RZ ;  /* 0x0000777388887816 */ /* 0x000fc600000000ff */
[----:B------:R0:W-:Y:S02]  /*31310*/  @P3 STG.E.U8 desc[UR32][R172.64], R0 ;  /* 0x00000000ac003986 */ /* 0x0001e4000c101120 */
[C---:B0-----:R-:W-:Y:S02]  /*31320*/  PRMT R0, R137.reuse, 0x7772, RZ ;  /* 0x0000777289007816 */ /* 0x041fe400000000ff */
[----:B------:R-:W4:Y:S04]  /*31330*/  LDL.LU.64 R172, [R1+0x578] ;  /* 0x0005780001ac7983 */ /* 0x000f280000300a00 */
[----:B------:R0:W-:Y:S01]  /*31340*/  @P4 STG.E.U8 desc[UR32][R176.64], R136 ;  /* 0x00000088b0004986 */ /* 0x0001e2000c101120 */
[C---:B------:R-:W-:Y:S02]  /*31350*/  LOP3.LUT P4, RZ, R4.reuse, 0x8, RZ, 0xc0, !PT ;  /* 0x0000000804ff7812 */ /* 0x040fe4000788c0ff */
[----:B------:R-:W-:Y:S01]  /*31360*/  PRMT R137, R137, 0x7773, RZ ;  /* 0x0000777389897816 */ /* 0x000fe200000000ff */
[----:B0-----:R-:W4:Y:S10]  /*31370*/  LDL.LU.64 R176, [R1+0x570] ;  /* 0x0005700001b07983 */ /* 0x001f340000300a00 */
[----:B------:R0:W-:Y:S01]  /*31380*/  @P4 STG.E.U8 desc[UR32][R162.64], R0 ;  /* 0x00000000a2004986 */ /* 0x0001e2000c101120 */
[----:B------:R-:W-:-:S02]  /*31390*/  LOP3.LUT P4, RZ, R4, 0x4, RZ, 0xc0, !PT ;  /* 0x0000000404ff7812 */ /* 0x000fc4000788c0ff */
[C---:B0-----:R-:W-:Y:S02]  /*313a0*/  PRMT R0, R138.reuse, 0x7772, RZ ;  /* 0x000077728a007816 */ /* 0x041fe400000000ff */
[----:B------:R-:W-:-:S09]  /*313b0*/  PRMT R138, R138, 0x7773, RZ ;  /* 0x000077738a8a7816 */ /* 0x000fd200000000ff */
[----:B---3--:R0:W-:Y:S01]  /*313c0*/  @P4 STG.E.U8 desc[UR32][R178.64], R137 ;  /* 0x00000089b2004986 */ /* 0x0081e2000c101120 */
[----:B------:R-:W-:-:S03]  /*313d0*/  LOP3.LUT P4, RZ, R4, 0x2, RZ, 0xc0, !PT ;  /* 0x0000000204ff7812 */ /* 0x000fc6000788c0ff */
[----:B0-----:R-:W3:Y:S10]  /*313e0*/  LDL.LU.64 R178, [R1+0x560] ;  /* 0x0005600001b27983 */ /* 0x001ef40000300a00 */
[----:B------:R0:W-:Y:S01]  /*313f0*/  @P4 STG.E.U8 desc[UR32][R132.64], R0 ;  /* 0x0000000084004986 */ /* 0x0001e2000c101120 */
[----:B------:R-:W-:-:S03]  /*31400*/  LOP3.LUT P4, RZ, R4, 0x1, RZ, 0xc0, !PT ;  /* 0x0000000104ff7812 */ /* 0x000fc6000788c0ff */
[----:B0-----:R-:W2:Y:S10]  /*31410*/  LDL.LU.64 R132, [R1+0x10a8] ;  /* 0x0010a80001847983 */ /* 0x001eb40000300a00 */
[----:B------:R-:W-:Y:S01]  /*31420*/  @P4 STG.E.U8 desc[UR32][R160.64], R138 ;  /* 0x0000008aa0004986 */ /* 0x000fe2000c101120 */
[----:B------:R-:W-:-:S02]  /*31430*/  LOP3.LUT P4, RZ, R6, 0x80000000, RZ, 0xc0, !PT ;  /* 0x8000000006ff7812 */ /* 0x000fc4000788c0ff */
[C---:B------:R-:W-:Y:S02]  /*31440*/  PRMT R0, R139.reuse, 0x7772, RZ ;  /* 0x000077728b007816 */ /* 0x040fe400000000ff */
[----:B------:R-:W-:-:S09]  /*31450*/  PRMT R139, R139, 0x7773, RZ ;  /* 0x000077738b8b7816 */ /* 0x000fd200000000ff */
[----:B------:R-:W-:Y:S01]  /*31460*/  @P4 STG.E.U8 desc[UR32][R166.64], R0 ;  /* 0x00000000a6004986 */ /* 0x000fe2000c101120 */
[----:B------:R-:W-:-:S13]  /*31470*/  LOP3.LUT P4, RZ, R6, 0x40000000, RZ, 0xc0, !PT ;  /* 0x4000000006ff7812 */ /* 0x000fda000788c0ff */
[----:B------:R0:W-:Y:S04]  /*31480*/  @P4 STG.E.U8 desc[UR32][R134.64], R139 ;  /* 0x0000008b86004986 */ /* 0x0001e8000c101120 */
[----:B0-----:R-:W3:Y:S01]  /*31490*/  LDL.LU.64 R134, [R1+0x10a0] ;  /* 0x0010a00001867983 */ /* 0x001ee20000300a00 */
[----:B------:R-:W-:Y:S02]  /*314a0*/  LOP3.LUT P4, RZ, R6, 0x20000000, RZ, 0xc0, !PT ;  /* 0x2000000006ff7812 */ /* 0x000fe4000788c0ff */
[C---:B------:R-:W-:Y:S02]  /*314b0*/  LOP3.LUT P5, RZ, R3.reuse, 0x200, RZ, 0xc0, !PT ;  /* 0x0000020003ff7812 */ /* 0x040fe400078ac0ff */
[C---:B------:R-:W-:Y:S02]  /*314c0*/  LOP3.LUT P6, RZ, R3.reuse, 0x100, RZ, 0xc0, !PT ;  /* 0x0000010003ff7812 */ /* 0x040fe400078cc0ff */
[----:B------:R-:W-:-:S02]  /*314d0*/  LOP3.LUT P0, RZ, R3, 0x80, RZ, 0xc0, !PT ;  /* 0x0000008003ff7812 */ /* 0x000fc4000780c0ff */
[C---:B------:R-:W-:Y:S02]  /*314e0*/  LOP3.LUT P1, RZ, R3.reuse, 0x40, RZ, 0xc0, !PT ;  /* 0x0000004003ff7812 */ /* 0x040fe4000782c0ff */
[----:B------:R-:W-:Y:S02]  /*314f0*/  LOP3.LUT P2, RZ, R3, 0x20, RZ, 0xc0, !PT ;  /* 0x0000002003ff7812 */ /* 0x000fe4000784c0ff */
[----:B--2---:R-:W-:-:S05]  /*31500*/  PRMT R0, R132, 0x7770, RZ ;  /* 0x0000777084007816 */ /* 0x004fca00000000ff */
[----:B------:R0:W-:Y:S01]  /*31510*/  @P4 STG.E.U8 desc[UR32][R164.64], R0 ;  /* 0x00000000a4004986 */ /* 0x0001e2000c101120 */
[----:B------:R-:W-:Y:S02]  /*31520*/  LOP3.LUT P4, RZ, R6, 0x10000000, RZ, 0xc0, !PT ;  /* 0x1000000006ff7812 */ /* 0x000fe4000788c0ff */
[----:B0-----:R-:W-:-:S11]  /*31530*/  PRMT R0, R132, 0x7771, RZ ;  /* 0x0000777184007816 */ /* 0x001fd600000000ff */
[----:B------:R0:W-:Y:S02]  /*31540*/  @P4 STG.E.U8 desc[UR32][R170.64], R0 ;  /* 0x00000000aa004986 */ /* 0x0001e4000c101120 */
[----:B0-----:R-:W-:-:S05]  /*31550*/  PRMT R0, R133, 0x7770, RZ ;  /* 0x0000777085007816 */ /* 0x001fca00000000ff */
[----:B----4-:R0:W-:Y:S02]  /*31560*/  @P5 STG.E.U8 desc[UR32][R168.64], R0 ;  /* 0x00000000a8005986 */ /* 0x0101e4000c101120 */
[----:B0-----:R-:W-:-:S05]  /*31570*/  PRMT R0, R133, 0x7771, RZ ;  /* 0x0000777185007816 */ /* 0x001fca00000000ff */
[----:B------:R3:W-:Y:S02]  /*31580*/  @P6 STG.E.U8 desc[UR32][R174.64], R0 ;  /* 0x00000000ae006986 */ /* 0x0007e4000c101120 */
[----:B---3--:R-:W-:-:S05]  /*31590*/  PRMT R0, R134, 0x7770, RZ ;  /* 0x0000777086007816 */ /* 0x008fca00000000ff */
[----:B------:R0:W-:Y:S02]  /*315a0*/  @P0 STG.E.U8 desc[UR32][R172.64], R0 ;  /* 0x00000000ac000986 */ /* 0x0001e4000c101120 */
[----:B0-----:R-:W-:-:S05]  /*315b0*/  PRMT R0, R134, 0x7771, RZ ;  /* 0x0000777186007816 */ /* 0x001fca00000000ff */
        /* <DEDUP_REMOVED lines=9> */
[----:B------:R-:W-:-:S02]  /*31650*/  LOP3.LUT R6, R6, 0xffefffff, RZ, 0xc0, !PT ;  /* 0xffefffff06067812 */ /* 0x000fc400078ec0ff */
[C---:B------:R-:W-:Y:S02]  /*31660*/  LOP3.LUT P3, RZ, R3.reuse, 0x10, RZ, 0xc0, !PT ;  /* 0x0000001003ff7812 */ /* 0x040fe4000786c0ff */
[----:B------:R-:W-:Y:S02]  /*31670*/  LOP3.LUT P0, RZ, R3, 0x8, RZ, 0xc0, !PT ;  /* 0x0000000803ff7812 */ /* 0x000fe4000780c0ff */
[----:B------:R-:W-:Y:S02]  /*31680*/  PRMT R0, R135, 0x7771, RZ ;  /* 0x0000777187007816 */ /* 0x000fe400000000ff */
[C---:B------:R-:W-:Y:S02]  /*31690*/  LOP3.LUT P1, RZ, R3.reuse, 0x4, RZ, 0xc0, !PT ;  /* 0x0000000403ff7812 */ /* 0x040fe4000782c0ff */
[----:B------:R-:W-:-:S05]  /*316a0*/  LOP3.LUT P2, RZ, R3, 0x2, RZ, 0xc0, !PT ;  /* 0x0000000203ff7812 */ /* 0x000fca000784c0ff */
[----:B------:R0:W-:Y:S01]  /*316b0*/  @P3 STG.E.U8 desc[UR32][R178.64], R0 ;  /* 0x00000000b2003986 */ /* 0x0001e2000c101120 */
[----:B------:R-:W-:Y:S02]  /*316c0*/  LOP3.LUT P3, RZ, R3, 0x1, RZ, 0xc0, !PT ;  /* 0x0000000103ff7812 */ /* 0x000fe4000786c0ff */
[C---:B0-----:R-:W-:Y:S01]  /*316d0*/  PRMT R0, R132.reuse, 0x7772, RZ ;  /* 0x0000777284007816 */ /* 0x041fe200000000ff */
[----:B------:R-:W4:Y:S01]  /*316e0*/  LDL.LU.64 R178, [R1+0x528] ;  /* 0x0005280001b27983 */ /* 0x000f220000300a00 */
[----:B------:R-:W-:-:S03]  /*316f0*/  PRMT R132, R132, 0x7773, RZ ;  /* 0x0000777384847816 */ /* 0x000fc600000000ff */
[----:B------:R-:W4:Y:S04]  /*31700*/  LDL.LU.64 R156, [R1+0x520] ;  /* 0x00052000019c7983 */ /* 0x000f280000300a00 */
[----:B------:R-:W4:Y:S04]  /*31710*/  LDL.LU.64 R162, [R1+0x510] ;  /* 0x0005100001a27983 */ /* 0x000f280000300a00 */
[----:B------:R-:W4:Y:S04]  /*31720*/  LDL.LU.64 R160, [R1+0x508] ;  /* 0x0005080001a07983 */ /* 0x000f280000300a00 */
[----:B------:R-:W4:Y:S04]  /*31730*/  LDL.LU.64 R166, [R1+0x500] ;  /* 0x0005000001a67983 */ /* 0x000f280000300a00 */
[----:B------:R-:W4:Y:S01]  /*31740*/  LDL.LU.64 R164, [R1+0x4f8] ;  /* 0x0004f80001a47983 */ /* 0x000f220000300a00 */
[----:B--2---:R-:W-:-:S13]  /*31750*/  LOP3.LUT P4, RZ, R251, 0x800000, RZ, 0xc0, !PT ;  /* 0x00800000fbff7812 */ /* 0x004fda000788c0ff */
        /* <DEDUP_REMOVED lines=21> */
[----:B---3--:R0:W-:Y:S10]  /*318b0*/  @P0 STG.E.U8 desc[UR32][R170.64], R0 ;  /* 0x00000000aa000986 */ /* 0x0081f4000c101120 */
[----:B------:R-:W-:-:S02]  /*318c0*/  @P4 LOP3.LUT R6, R6, 0x8000000, RZ, 0xfc, !PT ;  /* 0x0800000006064812 */ /* 0x000fc400078efcff */
[----:B------:R-:W-:Y:S02]  /*318d0*/  LOP3.LUT P4, RZ, R251, 0x80000000, RZ, 0xc0, !PT ;  /* 0x80000000fbff7812 */ /* 0x000fe4000788c0ff */
[C---:B0-----:R-:W-:Y:S01]  /*318e0*/  PRMT R0, R133.reuse, 0x7772, RZ ;  /* 0x0000777285007816 */ /* 0x041fe200000000ff */
[----:B----4-:R-:W-:Y:S01]  /*318f0*/  @P1 STG.E.U8 desc[UR32][R168.64], R132 ;  /* 0x00000084a8001986 */ /* 0x010fe2000c101120 */
[----:B------:R-:W-:-:S03]  /*31900*/  PRMT R133, R133, 0x7773, RZ ;  /* 0x0000777385857816 */ /* 0x000fc600000000ff */
[----:B------:R0:W-:Y:S04]  /*31910*/  @P2 STG.E.U8 desc[UR32][R174.64], R0 ;  /* 0x00000000ae002986 */ /* 0x0001e8000c101120 */
[----:B------:R-:W-:Y:S04]  /*31920*/  @P3 STG.E.U8 desc[UR32][R172.64], R133 ;  /* 0x00000085ac003986 */ /* 0x000fe8000c101120 */
[----:B------:R-:W2:Y:S01]  /*31930*/  LDL.LU.64 R170, [R1+0x4f0] ;  /* 0x0004f00001aa7983 */ /* 0x000ea20000300a00 */
[----:B0-----:R-:W-:-:S03]  /*31940*/  PRMT R0, R134, 0x7772, RZ ;  /* 0x0000777286007816 */ /* 0x001fc600000000ff */
[----:B------:R-:W3:Y:S04]  /*31950*/  LDL.LU.64 R168, [R1+0x4e8] ;  /* 0x0004e80001a87983 */ /* 0x000ee80000300a00 */
[----:B------:R-:W-:Y:S01]  /*31960*/  @P4 STG.E.U8 desc[UR32][R176.64], R0 ;  /* 0x00000000b0004986 */ /* 0x000fe2000c101120 */
[----:B------:R-:W-:Y:S02]  /*31970*/  LOP3.LUT P4, RZ, R6, 0x8000000, RZ, 0xc0, !PT ;  /* 0x0800000006ff7812 */ /* 0x000fe4000788c0ff */
[----:B------:R-:W-:Y:S01]  /*31980*/  PRMT R134, R134, 0x7773, RZ ;  /* 0x0000777386867816 */ /* 0x000fe200000000ff */
[----:B------:R-:W4:Y:S10]  /*31990*/  LDL.LU.64 R174, [R1+0x4e0] ;  /* 0x0004e00001ae7983 */ /* 0x000f340000300a00 */
[----:B------:R0:W-:Y:S04]  /*319a0*/  @P4 STG.E.U8 desc[UR32][R128.64], R134 ;  /* 0x0000008680004986 */ /* 0x0001e8000c101120 */
[----:B0-----:R-:W2:Y:S01]  /*319b0*/  LDL.LU.64 R128, [R1+0x1090] ;  /* 0x0010900001807983 */ /* 0x001ea20000300a00 */
[----:B------:R-:W-:-:S02]  /*319c0*/  LOP3.LUT P4, RZ, R6, 0x4000000, RZ, 0xc0, !PT ;  /* 0x0400000006ff7812 */ /* 0x000fc4000788c0ff */
[C---:B------:R-:W-:Y:S01]  /*319d0*/  PRMT R0, R135.reuse, 0x7772, RZ ;  /* 0x0000777287007816 */ /* 0x040fe200000000ff */
[----:B------:R-:W4:Y:S01]  /*319e0*/  LDL.LU.64 R172, [R1+0x4d8] ;  /* 0x0004d80001ac7983 */ /* 0x000f220000300a00 */
[----:B------:R-:W-:-:S03]  /*319f0*/  PRMT R135, R135, 0x7773, RZ ;  /* 0x0000777387877816 */ /* 0x000fc600000000ff */
[----:B------:R-:W4:Y:S06]  /*31a00*/  LDL.LU.64 R176, [R1+0x4d0] ;  /* 0x0004d00001b07983 */ /* 0x000f2c0000300a00 */
[----:B------:R0:W-:Y:S01]  /*31a10*/  @P4 STG.E.U8 desc[UR32][R178.64], R0 ;  /* 0x00000000b2004986 */ /* 0x0001e2000c101120 */
[----:B------:R-:W-:-:S03]  /*31a20*/  LOP3.LUT P4, RZ, R6, 0x2000000, RZ, 0xc0, !PT ;  /* 0x0200000006ff7812 */ /* 0x000fc6000788c0ff */
[----:B0-----:R-:W4:Y:S10]  /*31a30*/  LDL.LU.64 R178, [R1+0x4c8] ;  /* 0x0004c80001b27983 */ /* 0x001f340000300a00 */
[----:B------:R-:W-:Y:S01]  /*31a40*/  @P4 STG.E.U8 desc[UR32][R156.64], R135 ;  /* 0x000000879c004986 */ /* 0x000fe2000c101120 */
[----:B------:R-:W-:-:S02]  /*31a50*/  LOP3.LUT P4, RZ, R6, 0x1000000, RZ, 0xc0, !PT ;  /* 0x0100000006ff7812 */ /* 0x000fc4000788c0ff */
[----:B--2---:R-:W-:-:S11]  /*31a60*/  PRMT R0, R128, 0x7770, RZ ;  /* 0x0000777080007816 */ /* 0x004fd600000000ff */
        /* <DEDUP_REMOVED lines=19> */
[----:B------:R0:W-:Y:S02]  /*31ba0*/  @P4 STG.E.U8 desc[UR32][R164.64], R0 ;  /* 0x00000000a4004986 */ /* 0x0001e4000c101120 */
[----:B0-----:R-:W-:-:S05]  /*31bb0*/  PRMT R0, R130, 0x7771, RZ ;  /* 0x0000777182007816 */ /* 0x001fca00000000ff */
[----:B------:R0:W-:Y:S02]  /*31bc0*/  @P5 STG.E.U8 desc[UR32][R170.64], R0 ;  /* 0x00000000aa005986 */ /* 0x0001e4000c101120 */
[----:B0-----:R-:W-:-:S05]  /*31bd0*/  PRMT R0, R131, 0x7770, RZ ;  /* 0x0000777083007816 */ /* 0x001fca00000000ff */
[----:B---3--:R0:W-:Y:S02]  /*31be0*/  @P6 STG.E.U8 desc[UR32][R168.64], R0 ;  /* 0x00000000a8006986 */ /* 0x0081e4000c101120 */
[----:B0-----:R-:W-:-:S05]  /*31bf0*/  PRMT R0, R131, 0x7771, RZ ;  /* 0x0000777183007816 */ /* 0x001fca00000000ff */
[----:B----4-:R0:W-:Y:S02]  /*31c00*/  @P0 STG.E.U8 desc[UR32][R174.64], R0 ;  /* 0x00000000ae000986 */ /* 0x0101e4000c101120 */
[C---:B0-----:R-:W-:Y:S02]  /*31c10*/  PRMT R0, R128.reuse, 0x7772, RZ ;  /* 0x0000777280007816 */ /* 0x041fe400000000ff */
[----:B------:R-:W-:-:S03]  /*31c20*/  PRMT R128, R128, 0x7773, RZ ;  /* 0x0000777380807816 */ /* 0x000fc600000000ff */
[----:B------:R0:W-:Y:S04]  /*31c30*/  @P1 STG.E.U8 desc[UR32][R172.64], R0 ;  /* 0x00000000ac001986 */ /* 0x0001e8000c101120 */
[----:B------:R-:W-:Y:S01]  /*31c40*/  @P2 STG.E.U8 desc[UR32][R176.64], R128 ;  /* 0x00000080b0002986 */ /* 0x000fe2000c101120 */
[----:B0-----:R-:W-:-:S05]  /*31c50*/  PRMT R0, R129, 0x7772, RZ ;  /* 0x0000777281007816 */ /* 0x001fca00000000ff */
[----:B------:R0:W-:Y:S04]  /*31c60*/  @P3 STG.E.U8 desc[UR32][R178.64], R0 ;  /* 0x00000000b2003986 */ /* 0x0001e8000c101120 */
[----:B0-----:R-:W2:Y:S04]  /*31c70*/  LDL.LU.64 R178, [R1+0x4c0] ;  /* 0x0004c00001b27983 */ /* 0x001ea80000300a00 */
[----:B------:R-:W3:Y:S01]  /*31c80*/  LDL.LU.64 R174, [R1+0x4b8] ;  /* 0x0004b80001ae7983 */ /* 0x000ee20000300a00 */
[C---:B------:R-:W-:Y:S02]  /*31c90*/  LOP3.LUT P0, RZ, R251.reuse, 0x10000, RZ, 0xc0, !PT ;  /* 0x00010000fbff7812 */ /* 0x040fe4000780c0ff */
[C---:B------:R-:W-:Y:S01]  /*31ca0*/  LOP3.LUT P1, RZ, R251.reuse, 0x8000, RZ, 0xc0, !PT ;  /* 0x00008000fbff7812 */ /* 0x040fe2000782c0ff */
[----:B------:R-:W4:Y:S01]  /*31cb0*/  LDL.LU.64 R172, [R1+0x4a8] ;  /* 0x0004a80001ac7983 */ /* 0x000f220000300a00 */
[----:B------:R-:W-:-:S02]  /*31cc0*/  LOP3.LUT P2, RZ, R251, 0x4000, RZ, 0xc0, !PT ;  /* 0x00004000fbff7812 */ /* 0x000fc4000784c0ff */
[----:B------:R-:W-:Y:S01]  /*31cd0*/  PRMT R129, R129, 0x7773, RZ ;  /* 0x0000777381817816 */ /* 0x000fe200000000ff */
[----:B------:R-:W4:Y:S01]  /*31ce0*/  LDL.LU.64 R176, [R1+0x4a0] ;  /* 0x0004a00001b07983 */ /* 0x000f220000300a00 */
[C---:B------:R-:W-:Y:S02]  /*31cf0*/  PRMT R0, R130.reuse, 0x7772, RZ ;  /* 0x0000777282007816 */ /* 0x040fe400000000ff */
        /* <DEDUP_REMOVED lines=13> */
[----:B---3--:R-:W-:Y:S04]  /*31dd0*/  @P1 STG.E.U8 desc[UR32][R174.64], R0 ;  /* 0x00000000ae001986 */ /* 0x008fe8000c101120 */
[----:B------:R1:W-:Y:S04]  /*31de0*/  @P2 STG.E.U8 desc[UR32][R124.64], R130 ;  /* 0x000000827c002986 */ /* 0x0003e8000c101120 */
[----:B0-----:R-:W2:Y:S04]  /*31df0*/  LDL.LU.64 R178, [R1+0x490] ;  /* 0x0004900001b27983 */ /* 0x001ea80000300a00 */
[----:B------:R-:W3:Y:S04]  /*31e00*/  LDL.LU.64 R158, [R1+0x488] ;  /* 0x00048800019e7983 */ /* 0x000ee80000300a00 */
[----:B------:R-:W3:Y:S04]  /*31e10*/  LDL.LU.64 R156, [R1+0x480] ;  /* 0x00048000019c7983 */ /* 0x000ee80000300a00 */
[----:B------:R-:W3:Y:S04]  /*31e20*/  LDL.LU.64 R162, [R1+0x478] ;  /* 0x0004780001a27983 */ /* 0x000ee80000300a00 */
[----:B-1----:R-:W2:Y:S01]  /*31e30*/  LDL.LU.64 R124, [R1+0x1080] ;  /* 0x00108000017c7983 */ /* 0x002ea20000300a00 */
[----:B------:R-:W-:-:S02]  /*31e40*/  @P4 LOP3.LUT R6, R6, 0x8000, RZ, 0xfc, !PT ;  /* 0x0000800006064812 */ /* 0x000fc400078efcff */
        /* <DEDUP_REMOVED lines=9> */
[----:B------:R-:W-:Y:S02]  /*31ee0*/  LOP3.LUT R6, R6, 0xfffdffff, RZ, 0xc0, !PT ;  /* 0xfffdffff06067812 */ /* 0x000fe400078ec0ff */
[----:B------:R-:W-:Y:S01]  /*31ef0*/  PRMT R131, R131, 0x7773, RZ ;  /* 0x0000777383837816 */ /* 0x000fe200000000ff */
[----:B----4-:R2:W-:Y:S04]  /*31f00*/  @P3 STG.E.U8 desc[UR32][R172.64], R0 ;  /* 0x00000000ac003986 */ /* 0x0105e8000c101120 */
[----:B------:R-:W4:Y:S04]  /*31f10*/  LDL.LU.64 R170, [R1+0x458] ;  /* 0x0004580001aa7983 */ /* 0x000f280000300a00 */
[----:B------:R-:W-:Y:S01]  /*31f20*/  @P4 LOP3.LUT R6, R6, 0x20000, RZ, 0xfc, !PT ;  /* 0x0002000006064812 */ /* 0x000fe200078efcff */
[----:B------:R-:W4:Y:S01]  /*31f30*/  LDL.LU.64 R168, [R1+0x450] ;  /* 0x0004500001a87983 */ /* 0x000f220000300a00 */
[----:B------:R-:W-:-:S02]  /*31f40*/  LOP3.LUT P4, RZ, R251, 0x400, RZ, 0xc0, !PT ;  /* 0x00000400fbff7812 */ /* 0x000fc4000788c0ff */
[----:B------:R-:W-:Y:S01]  /*31f50*/  LOP3.LUT R6, R6, 0xfffbffff, RZ, 0xc0, !PT ;  /* 0xfffbffff06067812 */ /* 0x000fe200078ec0ff */
[----:B------:R-:W4:Y:S10]  /*31f60*/  LDL.LU.64 R174, [R1+0x448] ;  /* 0x0004480001ae7983 */ /* 0x000f340000300a00 */
[----:B------:R-:W-:-:S02]  /*31f70*/  @P4 LOP3.LUT R6, R6, 0x40000, RZ, 0xfc, !PT ;  /* 0x0004000006064812 */ /* 0x000fc400078efcff */
[----:B------:R-:W-:Y:S02]  /*31f80*/  LOP3.LUT P4, RZ, R251, 0x800, RZ, 0xc0, !PT ;  /* 0x00000800fbff7812 */ /* 0x000fe4000788c0ff */
[----:B------:R-:W-:-:S11]  /*31f90*/  LOP3.LUT R6, R6, 0xfff7ffff, RZ, 0xc0, !PT ;  /* 0xfff7ffff06067812 */ /* 0x000fd600078ec0ff */
[----:B------:R-:W-:Y:S02]  /*31fa0*/  @P4 LOP3.LUT R6, R6, 0x80000, RZ, 0xfc, !PT ;  /* 0x0008000006064812 */ /* 0x000fe400078efcff */
[----:B------:R-:W-:-:S13]  /*31fb0*/  LOP3.LUT P4, RZ, R251, 0x1000, RZ, 0xc0, !PT ;  /* 0x00001000fbff7812 */ /* 0x000fda000788c0ff */
[----:B------:R-:W-:Y:S01]  /*31fc0*/  @P4 STG.E.U8 desc[UR32][R176.64], R131 ;  /* 0x00000083b0004986 */ /* 0x000fe2000c101120 */
[----:B------:R-:W-:Y:S02]  /*31fd0*/  LOP3.LUT P4, RZ, R6, 0x80000, RZ, 0xc0, !PT ;  /* 0x0008000006ff7812 */ /* 0x000fe4000788c0ff */
[----:B--2---:R-:W-:-:S11]  /*31fe0*/  PRMT R0, R124, 0x7770, RZ ;  /* 0x000077707c007816 */ /* 0x004fd600000000ff */
[----:B------:R0:W-:Y:S04]  /*31ff0*/  @P4 STG.E.U8 desc[UR32][R126.64], R0 ;  /* 0x000000007e004986 */ /* 0x0001e8000c101120 */
[----:B0-----:R-:W2:Y:S01]  /*32000*/  LDL.LU.64 R126, [R1+0x1078] ;  /* 0x00107800017e7983 */ /* 0x001ea20000300a00 */
[----:B------:R-:W-:Y:S02]  /*32010*/  LOP3.LUT P4, RZ, R6, 0x40000, RZ, 0xc0, !PT ;  /* 0x0004000006ff7812 */ /* 0x000fe4000788c0ff */
[----:B------:R-:W-:Y:S01]  /*32020*/  PRMT R0, R124, 0x7771, RZ ;  /* 0x000077717c007816 */ /* 0x000fe200000000ff */
[----:B------:R-:W4:Y:S04]  /*32030*/  LDL.LU.64 R172, [R1+0x440] ;  /* 0x0004400001ac7983 */ /* 0x000f280000300a00 */
[----:B------:R-:W4:Y:S06]  /*32040*/  LDL.LU.64 R176, [R1+0x438] ;  /* 0x0004380001b07983 */ /* 0x000f2c0000300a00 */
[----:B------:R0:W-:Y:S04]  /*32050*/  @P4 STG.E.U8 desc[UR32][R178.64], R0 ;  /* 0x00000000b2004986 */ /* 0x0001e8000c101120 */
[----:B0-----:R-:W4:Y:S01]  /*32060*/  LDL.LU.64 R178, [R1+0x430] ;  /* 0x0004300001b27983 */ /* 0x001f220000300a00 */
[----:B------:R-:W-:-:S02]  /*32070*/  LOP3.LUT P4, RZ, R6, 0x20000, RZ, 0xc0, !PT ;  /* 0x0002000006ff7812 */ /* 0x000fc4000788c0ff */
[----:B------:R-:W-:-:S11]  /*32080*/  PRMT R0, R125, 0x7770, RZ ;  /* 0x000077707d007816 */ /* 0x000fd600000000ff */
[----:B---3--:R0:W-:Y:S01]  /*32090*/  @P4 STG.E.U8 desc[UR32][R158.64], R0 ;  /* 0x000000009e004986 */ /* 0x0081e2000c101120 */
[----:B------:R-:W-:Y:S02]  /*320a0*/  LOP3.LUT P4, RZ, R6, 0x10000, RZ, 0xc0, !PT ;  /* 0x0001000006ff7812 */ /* 0x000fe4000788c0ff */
[----:B0-----:R-:W-:-:S11]  /*320b0*/  PRMT R0, R125, 0x7771, RZ ;  /* 0x000077717d007816 */ /* 0x001fd600000000ff */
[----:B------:R2:W-:Y:S01]  /*320c0*/  @P4 STG.E.U8 desc[UR32][R156.64], R0 ;  /* 0x000000009c004986 */ /* 0x0005e2000c101120 */
[----:B------:R-:W-:Y:S02]  /*320d0*/  LOP3.LUT P4, RZ, R6, 0x8000, RZ, 0xc0, !PT ;  /* 0x0000800006ff7812 */ /* 0x000fe4000788c0ff */
[C---:B------:R-:W-:Y:S02]  /*320e0*/  LOP3.LUT P5, RZ, R251.reuse, 0x8, RZ, 0xc0, !PT ;  /* 0x00000008fbff7812 */ /* 0x040fe400078ac0ff */
[C---:B------:R-:W-:Y:S02]  /*320f0*/  LOP3.LUT P6, RZ, R251.reuse, 0x4, RZ, 0xc0, !PT ;  /* 0x00000004fbff7812 */ /* 0x040fe400078cc0ff */
[C---:B------:R-:W-:Y:S02]  /*32100*/  LOP3.LUT P0, RZ, R251.reuse, 0x2, RZ, 0xc0, !PT ;  /* 0x00000002fbff7812 */ /* 0x040fe4000780c0ff */
[----:B------:R-:W-:Y:S02]  /*32110*/  LOP3.LUT P1, RZ, R251, 0x1, RZ, 0xc0, !PT ;  /* 0x00000001fbff7812 */ /* 0x000fe4000782c0ff */
[----:B------:R-:W-:-:S02]  /*32120*/  LOP3.LUT P2, RZ, R250, 0x80000000, RZ, 0xc0, !PT ;  /* 0x80000000faff7812 */ /* 0x000fc4000784c0ff */
[----:B------:R-:W-:Y:S02]  /*32130*/  LOP3.LUT P3, RZ, R250, 0x40000000, RZ, 0xc0, !PT ;  /* 0x40000000faff7812 */ /* 0x000fe4000786c0ff */
[----:B--2---:R-:W-:-:S05]  /*32140*/  PRMT R0, R126, 0x7770, RZ ;  /* 0x000077707e007816 */ /* 0x004fca00000000ff */
        /* <DEDUP_REMOVED lines=9> */
[----:B------:R0:W-:Y:S02]  /*321e0*/  @P4 STG.E.U8 desc[UR32][R164.64], R0 ;  /* 0x00000000a4004986 */ /* 0x0001e4000c101120 */
[C---:B0-----:R-:W-:Y:S02]  /*321f0*/  PRMT R0, R124.reuse, 0x7772, RZ ;  /* 0x000077727c007816 */ /* 0x041fe400000000ff */
[----:B------:R-:W-:-:S03]  /*32200*/  PRMT R124, R124, 0x7773, RZ ;  /* 0x000077737c7c7816 */ /* 0x000fc600000000ff */
[----:B----4-:R0:W-:Y:S04]  /*32210*/  @P5 STG.E.U8 desc[UR32][R170.64], R0 ;  /* 0x00000000aa005986 */ /* 0x0101e8000c101120 */
[----:B------:R-:W-:Y:S01]  /*32220*/  @P6 STG.E.U8 desc[UR32][R168.64], R124 ;  /* 0x0000007ca8006986 */ /* 0x000fe2000c101120 */
[C---:B0-----:R-:W-:Y:S02]  /*32230*/  PRMT R0, R125.reuse, 0x7772, RZ ;  /* 0x000077727d007816 */ /* 0x041fe400000000ff */
[----:B------:R-:W-:-:S03]  /*32240*/  PRMT R125, R125, 0x7773, RZ ;  /* 0x000077737d7d7816 */ /* 0x000fc600000000ff */
[----:B------:R0:W-:Y:S01]  /*32250*/  @P0 STG.E.U8 desc[UR32][R174.64], R0 ;  /* 0x00000000ae000986 */ /* 0x0001e2000c101120 */
[----:B------:R-:W-:-:S03]  /*32260*/  LOP3.LUT P0, RZ, R250, 0x20000000, RZ, 0xc0, !PT ;  /* 0x20000000faff7812 */ /* 0x000fc6000780c0ff */
[----:B------:R1:W-:Y:S01]  /*32270*/  @P1 STG.E.U8 desc[UR32][R172.64], R125 ;  /* 0x0000007dac001986 */ /* 0x0003e2000c101120 */
[----:B0-----:R-:W-:-:S03]  /*32280*/  PRMT R0, R126, 0x7772, RZ ;  /* 0x000077727e007816 */ /* 0x001fc600000000ff */
[----:B------:R-:W2:Y:S01]  /*32290*/  LDL.LU.64 R174, [R1+0x420] ;  /* 0x0004200001ae7983 */ /* 0x000ea20000300a00 */
[----:B------:R-:W-:-:S03]  /*322a0*/  PRMT R126, R126, 0x7773, RZ ;  /* 0x000077737e7e7816 */ /* 0x000fc600000000ff */
[----:B------:R0:W-:Y:S04]  /*322b0*/  @P2 STG.E.U8 desc[UR32][R176.64], R0 ;  /* 0x00000000b0002986 */ /* 0x0001e8000c101120 */
[----:B-1----:R-:W3:Y:S04]  /*322c0*/  LDL.LU.64 R172, [R1+0x418] ;  /* 0x0004180001ac7983 */ /* 0x002ee80000300a00 */
[----:B------:R1:W-:Y:S01]  /*322d0*/  @P3 STG.E.U8 desc[UR32][R178.64], R126 ;  /* 0x0000007eb2003986 */ /* 0x0003e2000c101120 */
[----:B0-----:R-:W-:-:S03]  /*322e0*/  PRMT R0, R127, 0x7772, RZ ;  /* 0x000077727f007816 */ /* 0x001fc600000000ff */
[----:B------:R-:W4:Y:S04]  /*322f0*/  LDL.LU.64 R176, [R1+0x408] ;  /* 0x0004080001b07983 */ /* 0x000f280000300a00 */
[----:B------:R-:W4:Y:S04]  /*32300*/  LDL.LU.64 R156, [R1+0x400] ;  /* 0x00040000019c7983 */ /* 0x000f280000300a00 */
[----:B-1----:R-:W4:Y:S04]  /*32310*/  LDL.LU.64 R178, [R1+0x3f8] ;  /* 0x0003f80001b27983 */ /* 0x002f280000300a00 */
[----:B------:R0:W-:Y:S04]  /*32320*/  @P0 STG.E.U8 desc[UR32][R120.64], R0 ;  /* 0x0000000078000986 */ /* 0x0001e8000c101120 */
[----:B0-----:R-:W3:Y:S01]  /*32330*/  LDL.LU.64 R120, [R1+0x1070] ;  /* 0x0010700001787983 */ /* 0x001ee20000300a00 */
        /* <DEDUP_REMOVED lines=16> */
[----:B------:R-:W-:Y:S01]  /*32440*/  LOP3.LUT R6, R6, 0xffffffbf, RZ, 0xc0, !PT ;  /* 0xffffffbf06067812 */ /* 0x000fe200078ec0ff */
[----:B--2---:R-:W-:Y:S01]  /*32450*/  @P1 STG.E.U8 desc[UR32][R174.64], R127 ;  /* 0x0000007fae001986 */ /* 0x004fe2000c101120 */
[----:B---3--:R-:W-:-:S05]  /*32460*/  PRMT R0, R120, 0x7770, RZ ;  /* 0x0000777078007816 */ /* 0x008fca00000000ff */
[----:B------:R0:W-:Y:S02]  /*32470*/  @P2 STG.E.U8 desc[UR32][R172.64], R0 ;  /* 0x00000000ac002986 */ /* 0x0001e4000c101120 */
[----:B0-----:R-:W-:-:S05]  /*32480*/  PRMT R0, R120, 0x7771, RZ ;  /* 0x0000777178007816 */ /* 0x001fca00000000ff */
[----:B------:R0:W-:Y:S04]  /*32490*/  @P3 STG.E.U8 desc[UR32][R122.64], R0 ;  /* 0x000000007a003986 */ /* 0x0001e8000c101120 */
[----:B0-----:R-:W2:Y:S04]  /*324a0*/  LDL.LU.64 R122, [R1+0x1068] ;  /* 0x00106800017a7983 */ /* 0x001ea80000300a00 */
[----:B------:R-:W3:Y:S01]  /*324b0*/  LDL.LU.64 R168, [R1+0x3c8] ;  /* 0x0003c80001a87983 */ /* 0x000ee20000300a00 */
[----:B------:R-:W-:Y:S02]  /*324c0*/  @P4 LOP3.LUT R6, R6, 0x40, RZ, 0xfc, !PT ;  /* 0x0000004006064812 */ /* 0x000fe400078efcff */
[----:B------:R-:W-:Y:S01]  /*324d0*/  LOP3.LUT P4, RZ, R250, 0x100000, RZ, 0xc0, !PT ;  /* 0x00100000faff7812 */ /* 0x000fe2000788c0ff */
[----:B------:R-:W3:Y:S01]  /*324e0*/  LDL.LU.64 R174, [R1+0x3b8] ;  /* 0x0003b80001ae7983 */ /* 0x000ee20000300a00 */
[----:B------:R-:W-:-:S02]  /*324f0*/  LOP3.LUT R6, R6, 0xffffff7f, RZ, 0xc0, !PT ;  /* 0xffffff7f06067812 */ /* 0x000fc400078ec0ff */
[----:B------:R-:W-:Y:S01]  /*32500*/  PRMT R0, R121, 0x7770, RZ ;  /* 0x0000777079007816 */ /* 0x000fe200000000ff */
[----:B------:R-:W3:Y:S08]  /*32510*/  LDL.LU.64 R172, [R1+0x3b0] ;  /* 0x0003b00001ac7983 */ /* 0x000ef00000300a00 */
[----:B------:R-:W-:Y:S02]  /*32520*/  @P4 LOP3.LUT R6, R6, 0x80, RZ, 0xfc, !PT ;  /* 0x0000008006064812 */ /* 0x000fe400078efcff */
        /* <DEDUP_REMOVED lines=13> */
[----:B----4-:R0:W-:Y:S01]  /*32600*/  @P4 STG.E.U8 desc[UR32][R176.64], R0 ;  /* 0x00000000b0004986 */ /* 0x0101e2000c101120 */
[C---:B------:R-:W-:Y:S02]  /*32610*/  LOP3.LUT P4, RZ, R6.reuse, 0x800, RZ, 0xc0, !PT ;  /* 0x0000080006ff7812 */ /* 0x040fe4000788c0ff */
[----:B0-----:R-:W-:Y:S01]  /*32620*/  PRMT R0, R121, 0x7771, RZ ;  /* 0x0000777179007816 */ /* 0x001fe200000000ff */
[----:B------:R-:W4:Y:S10]  /*32630*/  LDL.LU.64 R176, [R1+0x3a8] ;  /* 0x0003a80001b07983 */ /* 0x000f340000300a00 */
[----:B------:R2:W-:Y:S01]  /*32640*/  @P4 STG.E.U8 desc[UR32][R156.64], R0 ;  /* 0x000000009c004986 */ /* 0x0005e2000c101120 */
[----:B------:R-:W-:-:S02]  /*32650*/  LOP3.LUT P4, RZ, R6, 0x400, RZ, 0xc0, !PT ;  /* 0x0000040006ff7812 */ /* 0x000fc4000788c0ff */
[----:B------:R-:W-:Y:S02]  /*32660*/  LOP3.LUT P5, RZ, R250, 0x10000, RZ, 0xc0, !PT ;  /* 0x00010000faff7812 */ /* 0x000fe400078ac0ff */
        /* <DEDUP_REMOVED lines=19> */
[C---:B0-----:R-:W-:Y:S02]  /*327a0*/  PRMT R0, R121.reuse, 0x7772, RZ ;  /* 0x0000777279007816 */ /* 0x041fe400000000ff */
[----:B------:R-:W-:-:S09]  /*327b0*/  PRMT R121, R121, 0x7773, RZ ;  /* 0x0000777379797816 */ /* 0x000fd200000000ff */
[----:B---3--:R-:W-:Y:S04]  /*327c0*/  @P4 STG.E.U8 desc[UR32][R168.64], R0 ;  /* 0x00000000a8004986 */ /* 0x008fe8000c101120 */
[----:B------:R0:W-:Y:S04]  /*327d0*/  @P5 STG.E.U8 desc[UR32][R116.64], R121 ;  /* 0x0000007974005986 */ /* 0x0001e8000c101120 */
[----:B0-----:R-:W3:Y:S01]  /*327e0*/  LDL.LU.64 R116, [R1+0x1060] ;  /* 0x0010600001747983 */ /* 0x001ee20000300a00 */
[C---:B------:R-:W-:Y:S02]  /*327f0*/  LOP3.LUT P6, RZ, R250.reuse, 0x8000, RZ, 0xc0, !PT ;  /* 0x00008000faff7812 */ /* 0x040fe400078cc0ff */
[----:B------:R-:W-:-:S02]  /*32800*/  LOP3.LUT P0, RZ, R250, 0x4000, RZ, 0xc0, !PT ;  /* 0x00004000faff7812 */ /* 0x000fc4000780c0ff */
[C---:B------:R-:W-:Y:S02]  /*32810*/  LOP3.LUT P1, RZ, R250.reuse, 0x2000, RZ, 0xc0, !PT ;  /* 0x00002000faff7812 */ /* 0x040fe4000782c0ff */
[----:B------:R-:W-:Y:S02]  /*32820*/  LOP3.LUT P2, RZ, R250, 0x1000, RZ, 0xc0, !PT ;  /* 0x00001000faff7812 */ /* 0x000fe4000784c0ff */
[C---:B------:R-:W-:Y:S02]  /*32830*/  PRMT R0, R122.reuse, 0x7772, RZ ;  /* 0x000077727a007816 */ /* 0x040fe400000000ff */
[----:B------:R-:W-:-:S03]  /*32840*/  PRMT R122, R122, 0x7773, RZ ;  /* 0x000077737a7a7816 */ /* 0x000fc600000000ff */
[----:B------:R0:W-:Y:S04]  /*32850*/  @P6 STG.E.U8 desc[UR32][R174.64], R0 ;  /* 0x00000000ae006986 */ /* 0x0001e8000c101120 */
[----:B------:R-:W-:Y:S01]  /*32860*/  @P0 STG.E.U8 desc[UR32][R172.64], R122 ;  /* 0x0000007aac000986 */ /* 0x000fe2000c101120 */
[C---:B0-----:R-:W-:Y:S02]  /*32870*/  PRMT R0, R123.reuse, 0x7772, RZ ;  /* 0x000077727b007816 */ /* 0x041fe400000000ff */
[----:B------:R-:W-:-:S03]  /*32880*/  PRMT R123, R123, 0x7773, RZ ;  /* 0x000077737b7b7816 */ /* 0x000fc600000000ff */
[----:B----4-:R-:W-:Y:S04]  /*32890*/  @P1 STG.E.U8 desc[UR32][R176.64], R0 ;  /* 0x00000000b0001986 */ /* 0x010fe8000c101120 */
[----:B------:R0:W-:Y:S04]  /*328a0*/  @P2 STG.E.U8 desc[UR32][R248.64], R123 ;  /* 0x0000007bf8002986 */ /* 0x0001e8000c101120 */
[----:B0-----:R-:W4:Y:S01]  /*328b0*/  LDL.LU.64 R248, [R1+0x1058] ;  /* 0x0010580001f87983 */ /* 0x001f220000300a00 */
[C---:B------:R-:W-:Y:S02]  /*328c0*/  LOP3.LUT P3, RZ, R250.reuse, 0x800, RZ, 0xc0, !PT ;  /* 0x00000800faff7812 */ /* 0x040fe4000786c0ff */
[----:B------:R-:W-:Y:S01]  /*328d0*/  LOP3.LUT P0, RZ, R250, 0x400, RZ, 0xc0, !PT ;  /* 0x00000400faff7812 */ /* 0x000fe2000780c0ff */
[----:B------:R-:W4:Y:S04]  /*328e0*/  LDL.LU.64 R168, [R1+0x388] ;  /* 0x0003880001a87983 */ /* 0x000f280000300a00 */
[----:B------:R-:W4:Y:S04]  /*328f0*/  LDL.LU.64 R174, [R1+0x380] ;  /* 0x0003800001ae7983 */ /* 0x000f280000300a00 */
[----:B------:R-:W4:Y:S04]  /*32900*/  LDL.LU.64 R172, [R1+0x378] ;  /* 0x0003780001ac7983 */ /* 0x000f280000300a00 */
[----:B------:R-:W4:Y:S01]  /*32910*/  LDL.LU.64 R176, [R1+0x370] ;  /* 0x0003700001b07983 */ /* 0x000f220000300a00 */
[----:B------:R-:W-:-:S02]  /*32920*/  LOP3.LUT R3, R3, 0xefffffff, RZ, 0xc0, !PT ;  /* 0xefffffff03037812 */ /* 0x000fc400078ec0ff */
[----:B---3--:R-:W-:-:S05]  /*32930*/  PRMT R0, R116, 0x7770, RZ ;  /* 0x0000777074007816 */ /* 0x008fca00000000ff */
[----:B--2---:R0:W-:Y:S02]  /*32940*/  @P3 STG.E.U8 desc[UR32][R178.64], R0 ;  /* 0x00000000b2003986 */ /* 0x0041e4000c101120 */
[----:B0-----:R-:W-:Y:S02]  /*32950*/  PRMT R0, R116, 0x7771, RZ ;  /* 0x0000777174007816 */ /* 0x001fe400000000ff */
[----:B------:R-:W2:Y:S04]  /*32960*/  LDL.LU.64 R178, [R1+0x368] ;  /* 0x0003680001b27983 */ /* 0x000ea80000300a00 */
[----:B------:R-:W3:Y:S04]  /*32970*/  LDL.LU.64 R156, [R1+0x360] ;  /* 0x00036000019c7983 */ /* 0x000ee80000300a00 */
[----:B------:R0:W-:Y:S04]  /*32980*/  @P0 STG.E.U8 desc[UR32][R118.64], R0 ;  /* 0x0000000076000986 */ /* 0x0001e8000c101120 */
[----:B0-----:R-:W2:Y:S04]  /*32990*/  LDL.LU.64 R118, [R1+0x1050] ;  /* 0x0010500001767983 */ /* 0x001ea80000300a00 */
[----:B------:R-:W3:Y:S04]  /*329a0*/  LDL.LU.64 R162, [R1+0x358] ;  /* 0x0003580001a27983 */ /* 0x000ee80000300a00 */
[----:B------:R-:W3:Y:S04]  /*329b0*/  LDL.LU.64 R160, [R1+0x350] ;  /* 0x0003500001a07983 */ /* 0x000ee80000300a00 */
[----:B------:R-:W3:Y:S01]  /*329c0*/  LDL.LU.64 R166, [R1+0x348] ;  /* 0x0003480001a67983 */ /* 0x000ee20000300a00 */
[----:B----4-:R-:W-:-:S02]  /*329d0*/  LOP3.LUT P4, RZ, R249, 0x40000000, RZ, 0xc0, !PT ;  /* 0x40000000f9ff7812 */ /* 0x010fc4000788c0ff */
[----:B------:R-:W-:Y:S01]  /*329e0*/  LOP3.LUT R6, R6, 0xfffffffe, RZ, 0xc0, !PT ;  /* 0xfffffffe06067812 */ /* 0x000fe200078ec0ff */
[----:B------:R-:W4:Y:S01]  /*329f0*/  LDL.LU.64 R164, [R1+0x338] ;  /* 0x0003380001a47983 */ /* 0x000f220000300a00 */
[C---:B------:R-:W-:Y:S02]  /*32a00*/  LOP3.LUT P1, RZ, R250.reuse, 0x200, RZ, 0xc0, !PT ;  /* 0x00000200faff7812 */ /* 0x040fe4000782c0ff */
[----:B------:R-:W-:Y:S01]  /*32a10*/  LOP3.LUT P2, RZ, R250, 0x100, RZ, 0xc0, !PT ;  /* 0x00000100faff7812 */ /* 0x000fe2000784c0ff */
[----:B------:R-:W4:Y:S06]  /*32a20*/  LDL.LU.64 R170, [R1+0x330] ;  /* 0x0003300001aa7983 */ /* 0x000f2c0000300a00 */
        /* <DEDUP_REMOVED lines=17> */
[----:B------:R-:W-:-:S09]  /*32b40*/  PRMT R0, R117, 0x7770, RZ ;  /* 0x0000777075007816 */ /* 0x000fd200000000ff */
[----:B------:R-:W-:Y:S02]  /*32b50*/  @P4 LOP3.LUT R6, R6, 0x4, RZ, 0xfc, !PT ;  /* 0x0000000406064812 */ /* 0x000fe400078efcff */
[C---:B------:R-:W-:Y:S01]  /*32b60*/  LOP3.LUT P4, RZ, R250.reuse, 0x20, RZ, 0xc0, !PT ;  /* 0x00000020faff7812 */ /* 0x040fe2000788c0ff */
[----:B------:R0:W-:Y:S01]  /*32b70*/  @P1 STG.E.U8 desc[UR32][R168.64], R0 ;  /* 0x00000000a8001986 */ /* 0x0001e2000c101120 */
[----:B------:R-:W-:Y:S02]  /*32b80*/  LOP3.LUT P3, RZ, R250, 0x80, RZ, 0xc0, !PT ;  /* 0x00000080faff7812 */ /* 0x000fe4000786c0ff */
[----:B------:R-:W-:Y:S02]  /*32b90*/  LOP3.LUT R6, R6, 0xfffffff7, RZ, 0xc0, !PT ;  /* 0xfffffff706067812 */ /* 0x000fe400078ec0ff */
[----:B0-----:R-:W-:Y:S01]  /*32ba0*/  PRMT R0, R117, 0x7771, RZ ;  /* 0x0000777175007816 */ /* 0x001fe200000000ff */
[----:B------:R-:W4:Y:S06]  /*32bb0*/  LDL.LU.64 R168, [R1+0x328] ;  /* 0x0003280001a87983 */ /* 0x000f2c0000300a00 */
[----:B------:R-:W-:-:S02]  /*32bc0*/  @P4 LOP3.LUT R6, R6, 0x8, RZ, 0xfc, !PT ;  /* 0x0000000806064812 */ /* 0x000fc400078efcff */
[----:B------:R-:W-:Y:S01]  /*32bd0*/  LOP3.LUT P4, RZ, R250, 0x40, RZ, 0xc0, !PT ;  /* 0x00000040faff7812 */ /* 0x000fe2000788c0ff */
[----:B------:R0:W-:Y:S04]  /*32be0*/  @P2 STG.E.U8 desc[UR32][R174.64], R0 ;  /* 0x00000000ae002986 */ /* 0x0001e8000c101120 */
[----:B0-----:R-:W4:Y:S01]  /*32bf0*/  LDL.LU.64 R174, [R1+0x320] ;  /* 0x0003200001ae7983 */ /* 0x001f220000300a00 */
[----:B--2---:R-:W-:-:S05]  /*32c00*/  PRMT R0, R118, 0x7770, RZ ;  /* 0x0000777076007816 */ /* 0x004fca00000000ff */
[----:B------:R0:W-:Y:S02]  /*32c10*/  @P3 STG.E.U8 desc[UR32][R172.64], R0 ;  /* 0x00000000ac003986 */ /* 0x0001e4000c101120 */
[----:B0-----:R-:W-:Y:S02]  /*32c20*/  PRMT R0, R118, 0x7771, RZ ;  /* 0x0000777176007816 */ /* 0x001fe400000000ff */
[----:B------:R-:W2:Y:S04]  /*32c30*/  LDL.LU.64 R172, [R1+0x318] ;  /* 0x0003180001ac7983 */ /* 0x000ea80000300a00 */
[----:B------:R0:W-:Y:S01]  /*32c40*/  @P4 STG.E.U8 desc[UR32][R176.64], R0 ;  /* 0x00000000b0004986 */ /* 0x0001e2000c101120 */
[C---:B------:R-:W-:Y:S02]  /*32c50*/  LOP3.LUT P4, RZ, R6.reuse, 0x8, RZ, 0xc0, !PT ;  /* 0x0000000806ff7812 */ /* 0x040fe4000788c0ff */
[----:B0-----:R-:W-:Y:S01]  /*32c60*/  PRMT R0, R119, 0x7770, RZ ;  /* 0x0000777077007816 */ /* 0x001fe200000000ff */
[----:B------:R-:W2:Y:S10]  /*32c70*/  LDL.LU.64 R176, [R1+0x310] ;  /* 0x0003100001b07983 */ /* 0x000eb40000300a00 */
[----:B------:R0:W-:Y:S01]  /*32c80*/  @P4 STG.E.U8 desc[UR32][R178.64], R0 ;  /* 0x00000000b2004986 */ /* 0x0001e2000c101120 */
[----:B------:R-:W-:-:S02]  /*32c90*/  LOP3.LUT P4, RZ, R6, 0x4, RZ, 0xc0, !PT ;  /* 0x0000000406ff7812 */ /* 0x000fc4000788c0ff */
[----:B0-----:R-:W-:Y:S01]  /*32ca0*/  PRMT R0, R119, 0x7771, RZ ;  /* 0x0000777177007816 */ /* 0x001fe200000000ff */
[----:B------:R-:W2:Y:S10]  /*32cb0*/  LDL.LU.64 R178, [R1+0x308] ;  /* 0x0003080001b27983 */ /* 0x000eb40000300a00 */
[----:B---3--:R0:W-:Y:S01]  /*32cc0*/  @P4 STG.E.U8 desc[UR32][R156.64], R0 ;  /* 0x000000009c004986 */ /* 0x0081e2000c101120 */
[----:B------:R-:W-:-:S02]  /*32cd0*/  LOP3.LUT P4, RZ, R6, 0x2, RZ, 0xc0, !PT ;  /* 0x0000000206ff7812 */ /* 0x000fc4000788c0ff */
        /* <DEDUP_REMOVED lines=8> */
[----:B------:R-:W-:Y:S01]  /*32d60*/  @P4 STG.E.U8 desc[UR32][R166.64], R0 ;  /* 0x00000000a6004986 */ /* 0x000fe2000c101120 */
[----:B------:R-:W-:-:S13]  /*32d70*/  LOP3.LUT P4, RZ, R3, 0x40000000, RZ, 0xc0, !PT ;  /* 0x4000000003ff7812 */ /* 0x000fda000788c0ff */
[----:B------:R0:W-:Y:S04]  /*32d80*/  @P4 STG.E.U8 desc[UR32][R112.64], R117 ;  /* 0x0000007570004986 */ /* 0x0001e8000c101120 */
[----:B0-----:R-:W3:Y:S01]  /*32d90*/  LDL.LU.64 R112, [R1+0x1048] ;  /* 0x0010480001707983 */ /* 0x001ee20000300a00 */
[----:B------:R-:W-:Y:S02]  /*32da0*/  LOP3.LUT P4, RZ, R3, 0x20000000, RZ, 0xc0, !PT ;  /* 0x2000000003ff7812 */ /* 0x000fe4000788c0ff */
[----:B------:R-:W-:Y:S02]  /*32db0*/  PRMT R0, R118, 0x7772, RZ ;  /* 0x0000777276007816 */ /* 0x000fe400000000ff */
[C---:B------:R-:W-:Y:S02]  /*32dc0*/  LOP3.LUT P5, RZ, R249.reuse, 0x20000000, RZ, 0xc0, !PT ;  /* 0x20000000f9ff7812 */ /* 0x040fe400078ac0ff */
[----:B------:R-:W-:-:S07]  /*32dd0*/  LOP3.LUT P6, RZ, R249, 0x10000000, RZ, 0xc0, !PT ;  /* 0x10000000f9ff7812 */ /* 0x000fce00078cc0ff */
[----:B----4-:R0:W-:Y:S01]  /*32de0*/  @P4 STG.E.U8 desc[UR32][R164.64], R0 ;  /* 0x00000000a4004986 */ /* 0x0101e2000c101120 */
[----:B------:R-:W-:Y:S02]  /*32df0*/  LOP3.LUT P4, RZ, R3, 0x10000000, RZ, 0xc0, !PT ;  /* 0x1000000003ff7812 */ /* 0x000fe4000788c0ff */
[C---:B------:R-:W-:Y:S02]  /*32e00*/  LOP3.LUT P0, RZ, R249.reuse, 0x8000000, RZ, 0xc0, !PT ;  /* 0x08000000f9ff7812 */ /* 0x040fe4000780c0ff */
[----:B------:R-:W-:Y:S02]  /*32e10*/  PRMT R118, R118, 0x7773, RZ ;  /* 0x0000777376767816 */ /* 0x000fe400000000ff */
[----:B------:R-:W-:Y:S02]  /*32e20*/  LOP3.LUT P1, RZ, R249, 0x4000000, RZ, 0xc0, !PT ;  /* 0x04000000f9ff7812 */ /* 0x000fe4000782c0ff */
[----:B0-----:R-:W-:-:S05]  /*32e30*/  PRMT R0, R119, 0x7772, RZ ;  /* 0x0000777277007816 */ /* 0x001fca00000000ff */
[----:B------:R-:W-:Y:S01]  /*32e40*/  @P4 STG.E.U8 desc[UR32][R170.64], R118 ;  /* 0x00000076aa004986 */ /* 0x000fe2000c101120 */
[----:B------:R-:W-:-:S03]  /*32e50*/  PRMT R119, R119, 0x7773, RZ ;  /* 0x0000777377777816 */ /* 0x000fc600000000ff */
[----:B------:R3:W-:Y:S01]  /*32e60*/  @P5 STG.E.U8 desc[UR32][R168.64], R0 ;  /* 0x00000000a8005986 */ /* 0x0007e2000c101120 */
[----:B------:R-:W-:-:S03]  /*32e70*/  LOP3.LUT P2, RZ, R249, 0x2000000, RZ, 0xc0, !PT ;  /* 0x02000000f9ff7812 */ /* 0x000fc6000784c0ff */
[----:B------:R-:W-:Y:S01]  /*32e80*/  @P6 STG.E.U8 desc[UR32][R174.64], R119 ;  /* 0x00000077ae006986 */ /* 0x000fe2000c101120 */
[C---:B------:R-:W-:Y:S02]  /*32e90*/  LOP3.LUT P3, RZ, R249.reuse, 0x1000000, RZ, 0xc0, !PT ;  /* 0x01000000f9ff7812 */ /* 0x040fe4000786c0ff */
[----:B------:R-:W-:Y:S02]  /*32ea0*/  LOP3.LUT P4, RZ, R249, 0x800, RZ, 0xc0, !PT ;  /* 0x00000800f9ff7812 */ /* 0x000fe4000788c0ff */
[----:B------:R-:W-:-:S11]  /*32eb0*/  LOP3.LUT R3, R3, 0xffefffff, RZ, 0xc0, !PT ;  /* 0xffefffff03037812 */ /* 0x000fd600078ec0ff */
[----:B------:R-:W-:Y:S02]  /*32ec0*/  @P4 LOP3.LUT R3, R3, 0x100000, RZ, 0xfc, !PT ;  /* 0x0010000003034812 */ /* 0x000fe400078efcff */
[----:B------:R-:W-:Y:S02]  /*32ed0*/  LOP3.LUT P4, RZ, R249, 0x1000, RZ, 0xc0, !PT ;  /* 0x00001000f9ff7812 */ /* 0x000fe4000788c0ff */
[----:B---3--:R-:W-:-:S05]  /*32ee0*/  PRMT R0, R112, 0x7770, RZ ;  /* 0x0000777070007816 */ /* 0x008fca00000000ff */
[----:B--2---:R0:W-:Y:S02]  /*32ef0*/  @P0 STG.E.U8 desc[UR32][R172.64], R0 ;  /* 0x00000000ac000986 */ /* 0x0041e4000c101120 */
[----:B0-----:R-:W-:-:S05]  /*32f00*/  PRMT R0, R112, 0x7771, RZ ;  /* 0x0000777170007816 */ /* 0x001fca00000000ff */
        /* <DEDUP_REMOVED lines=10> */
[----:B------:R-:W4:Y:S04]  /*32fb0*/  LDL.LU.64 R172, [R1+0x2d8] ;  /* 0x0002d80001ac7983 */ /* 0x000f280000300a00 */
[----:B------:R-:W4:Y:S04]  /*32fc0*/  LDL.LU.64 R176, [R1+0x2d0] ;  /* 0x0002d00001b07983 */ /* 0x000f280000300a00 */
[----:B------:R-:W4:Y:S04]  /*32fd0*/  LDL.LU.64 R178, [R1+0x2c8] ;  /* 0x0002c80001b27983 */ /* 0x000f280000300a00 */
[----:B------:R-:W4:Y:S04]  /*32fe0*/  LDL.LU.64 R162, [R1+0x2c0] ;  /* 0x0002c00001a27983 */ /* 0x000f280000300a00 */
[----:B------:R-:W4:Y:S01]  /*32ff0*/  LDL.LU.64 R160, [R1+0x2b0] ;  /* 0x0002b00001a07983 */ /* 0x000f220000300a00 */
[----:B------:R-:W-:-:S02]  /*33000*/  LOP3.LUT R3, R3, 0xffdfffff, RZ, 0xc0, !PT ;  /* 0xffdfffff03037812 */ /* 0x000fc400078ec0ff */
[----:B------:R-:W-:Y:S01]  /*33010*/  LOP3.LUT P0, RZ, R249, 0x800000, RZ, 0xc0, !PT ;  /* 0x00800000f9ff7812 */ /* 0x000fe2000780c0ff */
[----:B------:R-:W4:Y:S01]  /*33020*/  LDL.LU.64 R166, [R1+0x2a0] ;  /* 0x0002a00001a67983 */ /* 0x000f220000300a00 */
        /* <DEDUP_REMOVED lines=15> */
[C---:B------:R-:W-:Y:S02]  /*33120*/  LOP3.LUT P1, RZ, R249.reuse, 0x400000, RZ, 0xc0, !PT ;  /* 0x00400000f9ff7812 */ /* 0x040fe4000782c0ff */
[----:B------:R-:W-:-:S07]  /*33130*/  LOP3.LUT P2, RZ, R249, 0x200000, RZ, 0xc0, !PT ;  /* 0x00200000f9ff7812 */ /* 0x000fce000784c0ff */
[----:B------:R-:W-:Y:S02]  /*33140*/  @P4 LOP3.LUT R3, R3, 0x4000000, RZ, 0xfc, !PT ;  /* 0x0400000003034812 */ /* 0x000fe400078efcff */
[C---:B------:R-:W-:Y:S02]  /*33150*/  LOP3.LUT P4, RZ, R249.reuse, 0x40000, RZ, 0xc0, !PT ;  /* 0x00040000f9ff7812 */ /* 0x040fe4000788c0ff */
[----:B------:R-:W-:Y:S02]  /*33160*/  LOP3.LUT P3, RZ, R249, 0x100000, RZ, 0xc0, !PT ;  /* 0x00100000f9ff7812 */ /* 0x000fe4000786c0ff */
[----:B------:R-:W-:-:S09]  /*33170*/  LOP3.LUT R3, R3, 0xf7ffffff, RZ, 0xc0, !PT ;  /* 0xf7ffffff03037812 */ /* 0x000fd200078ec0ff */
[----:B------:R-:W-:Y:S02]  /*33180*/  @P4 LOP3.LUT R3, R3, 0x8000000, RZ, 0xfc, !PT ;  /* 0x0800000003034812 */ /* 0x000fe400078efcff */
[----:B------:R-:W-:Y:S02]  /*33190*/  LOP3.LUT P4, RZ, R249, 0x80000, RZ, 0xc0, !PT ;  /* 0x00080000f9ff7812 */ /* 0x000fe4000788c0ff */
[----:B--2---:R-:W-:-:S05]  /*331a0*/  PRMT R0, R114, 0x7770, RZ ;  /* 0x0000777072007816 */ /* 0x004fca00000000ff */
[----:B---3--:R0:W-:Y:S02]  /*331b0*/  @P0 STG.E.U8 desc[UR32][R164.64], R0 ;  /* 0x00000000a4000986 */ /* 0x0081e4000c101120 */
[----:B0-----:R-:W-:Y:S02]  /*331c0*/  PRMT R0, R114, 0x7771, RZ ;  /* 0x0000777172007816 */ /* 0x001fe400000000ff */
[----:B------:R-:W2:Y:S04]  /*331d0*/  LDL.LU.64 R164, [R1+0x298] ;  /* 0x0002980001a47983 */ /* 0x000ea80000300a00 */
[----:B----4-:R0:W-:Y:S02]  /*331e0*/  @P1 STG.E.U8 desc[UR32][R170.64], R0 ;  /* 0x00000000aa001986 */ /* 0x0101e4000c101120 */
[----:B0-----:R-:W-:-:S02]  /*331f0*/  PRMT R0, R115, 0x7770, RZ ;  /* 0x0000777073007816 */ /* 0x001fc400000000ff */
[----:B------:R-:W3:Y:S04]  /*33200*/  LDL.LU.64 R170, [R1+0x290] ;  /* 0x0002900001aa7983 */ /* 0x000ee80000300a00 */
[----:B------:R0:W-:Y:S02]  /*33210*/  @P2 STG.E.U8 desc[UR32][R168.64], R0 ;  /* 0x00000000a8002986 */ /* 0x0001e4000c101120 */
[----:B0-----:R-:W-:Y:S02]  /*33220*/  PRMT R0, R115, 0x7771, RZ ;  /* 0x0000777173007816 */ /* 0x001fe400000000ff */
[----:B------:R-:W4:Y:S04]  /*33230*/  LDL.LU.64 R168, [R1+0x288] ;  /* 0x0002880001a87983 */ /* 0x000f280000300a00 */
[----:B------:R0:W-:Y:S02]  /*33240*/  @P3 STG.E.U8 desc[UR32][R174.64], R0 ;  /* 0x00000000ae003986 */ /* 0x0001e4000c101120 */
[----:B0-----:R-:W-:-:S02]  /*33250*/  PRMT R0, R112, 0x7772, RZ ;  /* 0x0000777270007816 */ /* 0x001fc400000000ff */
[----:B------:R-:W4:Y:S04]  /*33260*/  LDL.LU.64 R174, [R1+0x280] ;  /* 0x0002800001ae7983 */ /* 0x000f280000300a00 */
[----:B------:R0:W-:Y:S01]  /*33270*/  @P4 STG.E.U8 desc[UR32][R172.64], R0 ;  /* 0x00000000ac004986 */ /* 0x0001e2000c101120 */
[----:B------:R-:W-:Y:S02]  /*33280*/  LOP3.LUT P4, RZ, R3, 0x8000000, RZ, 0xc0, !PT ;  /* 0x0800000003ff7812 */ /* 0x000fe4000788c0ff */
[----:B------:R-:W-:Y:S02]  /*33290*/  PRMT R112, R112, 0x7773, RZ ;  /* 0x0000777370707816 */ /* 0x000fe400000000ff */
[----:B0-----:R-:W-:Y:S01]  /*332a0*/  PRMT R0, R113, 0x7772, RZ ;  /* 0x0000777271007816 */ /* 0x001fe200000000ff */
[----:B------:R-:W4:Y:S08]  /*332b0*/  LDL.LU.64 R172, [R1+0x278] ;  /* 0x0002780001ac7983 */ /* 0x000f300000300a00 */
[----:B------:R0:W-:Y:S01]  /*332c0*/  @P4 STG.E.U8 desc[UR32][R176.64], R112 ;  /* 0x00000070b0004986 */ /* 0x0001e2000c101120 */
[----:B------:R-:W-:-:S02]  /*332d0*/  LOP3.LUT P4, RZ, R3, 0x4000000, RZ, 0xc0, !PT ;  /* 0x0400000003ff7812 */ /* 0x000fc4000788c0ff */
[----:B------:R-:W-:Y:S01]  /*332e0*/  PRMT R113, R113, 0x7773, RZ ;  /* 0x0000777371717816 */ /* 0x000fe200000000ff */
[----:B0-----:R-:W4:Y:S10]  /*332f0*/  LDL.LU.64 R176, [R1+0x270] ;  /* 0x0002700001b07983 */ /* 0x001f340000300a00 */
[----:B------:R0:W-:Y:S01]  /*33300*/  @P4 STG.E.U8 desc[UR32][R178.64], R0 ;  /* 0x00000000b2004986 */ /* 0x0001e2000c101120 */
[----:B------:R-:W-:-:S02]  /*33310*/  LOP3.LUT P4, RZ, R3, 0x2000000, RZ, 0xc0, !PT ;  /* 0x0200000003ff7812 */ /* 0x000fc4000788c0ff */
[----:B0-----:R-:W-:Y:S01]  /*33320*/  PRMT R0, R114, 0x7772, RZ ;  /* 0x0000777272007816 */ /* 0x001fe200000000ff */
[----:B------:R-:W4:Y:S10]  /*33330*/  LDL.LU.64 R178, [R1+0x268] ;  /* 0x0002680001b27983 */ /* 0x000f340000300a00 */
[----:B------:R-:W-:Y:S01]  /*33340*/  @P4 STG.E.U8 desc[UR32][R162.64], R113 ;  /* 0x00000071a2004986 */ /* 0x000fe2000c101120 */
[----:B------:R-:W-:-:S02]  /*33350*/  LOP3.LUT P4, RZ, R3, 0x1000000, RZ, 0xc0, !PT ;  /* 0x0100000003ff7812 */ /* 0x000fc4000788c0ff */
[----:B------:R-:W-:-:S11]  /*33360*/  PRMT R114, R114, 0x7773, RZ ;  /* 0x0000777372727816 */ /* 0x000fd600000000ff */
[----:B------:R0:W-:Y:S01]  /*33370*/  @P4 STG.E.U8 desc[UR32][R108.64], R0 ;  /* 0x000000006c004986 */ /* 0x0001e2000c101120 */
[----:B------:R-:W-:-:S03]  /*33380*/  LOP3.LUT P4, RZ, R3, 0x800000, RZ, 0xc0, !PT ;  /* 0x0080000003ff7812 */ /* 0x000fc6000788c0ff */
[----:B0-----:R-:W2:Y:S10]  /*33390*/  LDL.LU.64 R108, [R1+0x1038] ;  /* 0x00103800016c7983 */ /* 0x001eb40000300a00 */
[----:B------:R-:W-:Y:S01]  /*333a0*/  @P4 STG.E.U8 desc[UR32][R160.64], R114 ;  /* 0x00000072a0004986 */ /* 0x000fe2000c101120 */
[----:B------:R-:W-:-:S02]  /*333b0*/  LOP3.LUT P4, RZ, R3, 0x400000, RZ, 0xc0, !PT ;  /* 0x0040000003ff7812 */ /* 0x000fc4000788c0ff */
[----:B------:R-:W-:-:S11]  /*333c0*/  PRMT R0, R115, 0x7772, RZ ;  /* 0x0000777273007816 */ /* 0x000fd600000000ff */
[----:B------:R0:W-:Y:S04]  /*333d0*/  @P4 STG.E.U8 desc[UR32][R110.64], R0 ;  /* 0x000000006e004986 */ /* 0x0001e8000c101120 */
[----:B0-----:R-:W4:Y:S01]  /*333e0*/  LDL.LU.64 R110, [R1+0x1030] ;  /* 0x00103000016e7983 */ /* 0x001f220000300a00 */
[----:B------:R-:W-:Y:S02]  /*333f0*/  LOP3.LUT P4, RZ, R3, 0x200000, RZ, 0xc0, !PT ;  /* 0x0020000003ff7812 */ /* 0x000fe4000788c0ff */
[----:B------:R-:W-:Y:S02]  /*33400*/  PRMT R115, R115, 0x7773, RZ ;  /* 0x0000777373737816 */ /* 0x000fe400000000ff */
[----:B------:R-:W-:-:S09]  /*33410*/  LOP3.LUT P5, RZ, R249, 0x400, RZ, 0xc0, !PT ;  /* 0x00000400f9ff7812 */ /* 0x000fd200078ac0ff */
[----:B------:R-:W-:Y:S01]  /*33420*/  @P4 STG.E.U8 desc[UR32][R166.64], R115 ;  /* 0x00000073a6004986 */ /* 0x000fe2000c101120 */
[----:B------:R-:W-:Y:S02]  /*33430*/  LOP3.LUT P4, RZ, R3, 0x100000, RZ, 0xc0, !PT ;  /* 0x0010000003ff7812 */ /* 0x000fe4000788c0ff */
[C---:B------:R-:W-:Y:S02]  /*33440*/  LOP3.LUT P6, RZ, R249.reuse, 0x200, RZ, 0xc0, !PT ;  /* 0x00000200f9ff7812 */ /* 0x040fe400078cc0ff */
[C---:B------:R-:W-:Y:S02]  /*33450*/  LOP3.LUT P0, RZ, R249.reuse, 0x100, RZ, 0xc0, !PT ;  /* 0x00000100f9ff7812 */ /* 0x040fe4000780c0ff */
[C---:B------:R-:W-:Y:S02]  /*33460*/  LOP3.LUT P1, RZ, R249.reuse, 0x80, RZ, 0xc0, !PT ;  /* 0x00000080f9ff7812 */ /* 0x040fe4000782c0ff */
[C---:B------:R-:W-:Y:S02]  /*33470*/  LOP3.LUT P2, RZ, R249.reuse, 0x40, RZ, 0xc0, !PT ;  /* 0x00000040f9ff7812 */ /* 0x040fe4000784c0ff */
[----:B------:R-:W-:-:S02]  /*33480*/  LOP3.LUT P3, RZ, R249, 0x20, RZ, 0xc0, !PT ;  /* 0x00000020f9ff7812 */ /* 0x000fc4000786c0ff */
[----:B------:R-:W-:Y:S02]  /*33490*/  LOP3.LUT R3, R3, 0xffffefff, RZ, 0xc0, !PT ;  /* 0xffffefff03037812 */ /* 0x000fe400078ec0ff */
[----:B--2---:R-:W-:-:S05]  /*334a0*/  PRMT R0, R108, 0x7770, RZ ;  /* 0x000077706c007816 */ /* 0x004fca00000000ff */
[----:B------:R0:W-:Y:S02]  /*334b0*/  @P4 STG.E.U8 desc[UR32][R164.64], R0 ;  /* 0x00000000a4004986 */ /* 0x0001e4000c101120 */
[----:B0-----:R-:W-:-:S05]  /*334c0*/  PRMT R0, R108, 0x7771, RZ ;  /* 0x000077716c007816 */ /* 0x001fca00000000ff */
[----:B---3--:R0:W-:Y:S02]  /*334d0*/  @P5 STG.E.U8 desc[UR32][R170.64], R0 ;  /* 0x00000000aa005986 */ /* 0x0081e4000c101120 */
[C---:B0-----:R-:W-:Y:S02]  /*334e0*/  PRMT R0, R109.reuse, 0x7770, RZ ;  /* 0x000077706d007816 */ /* 0x041fe400000000ff */
[----:B------:R-:W2:Y:S04]  /*334f0*/  LDL.LU.64 R170, [R1+0x260] ;  /* 0x0002600001aa7983 */ /* 0x000ea80000300a00 */
[----:B----4-:R0:W-:Y:S02]  /*33500*/  @P6 STG.E.U8 desc[UR32][R168.64], R0 ;  /* 0x00000000a8006986 */ /* 0x0101e4000c101120 */
[----:B0-----:R-:W-:-:S02]  /*33510*/  PRMT R0, R109, 0x7771, RZ ;  /* 0x000077716d007816 */ /* 0x001fc400000000ff */
[----:B------:R-:W3:Y:S04]  /*33520*/  LDL.LU.64 R168, [R1+0x258] ;  /* 0x0002580001a87983 */ /* 0x000ee80000300a00 */
[----:B------:R0:W-:Y:S02]  /*33530*/  @P0 STG.E.U8 desc[UR32][R174.64], R0 ;  /* 0x00000000ae000986 */ /* 0x0001e4000c101120 */
[C---:B0-----:R-:W-:Y:S02]  /*33540*/  PRMT R0, R110.reuse, 0x7770, RZ ;  /* 0x000077706e007816 */ /* 0x041fe400000000ff */
[----:B------:R-:W4:Y:S04]  /*33550*/  LDL.LU.64 R174, [R1+0x250] ;  /* 0x0002500001ae7983 */ /* 0x000f280000300a00 */
[----:B------:R0:W-:Y:S02]  /*33560*/  @P1 STG.E.U8 desc[UR32][R172.64], R0 ;  /* 0x00000000ac001986 */ /* 0x0001e4000c101120 */
[----:B0-----:R-:W-:-:S02]  /*33570*/  PRMT R0, R110, 0x7771, RZ ;  /* 0x000077716e007816 */ /* 0x001fc400000000ff */
[----:B------:R-:W4:Y:S04]  /*33580*/  LDL.LU.64 R172, [R1+0x248] ;  /* 0x0002480001ac7983 */ /* 0x000f280000300a00 */
[----:B------:R0:W-:Y:S04]  /*33590*/  @P2 STG.E.U8 desc[UR32][R176.64], R0 ;  /* 0x00000000b0002986 */ /* 0x0001e8000c101120 */
[----:B0-----:R-:W4:Y:S01]  /*335a0*/  LDL.LU.64 R176, [R1+0x240] ;  /* 0x0002400001b07983 */ /* 0x001f220000300a00 */
[----:B------:R-:W-:-:S05]  /*335b0*/  PRMT R0, R111, 0x7770, RZ ;  /* 0x000077706f007816 */ /* 0x000fca00000000ff */
[----:B------:R0:W-:Y:S04]  /*335c0*/  @P3 STG.E.U8 desc[UR32][R178.64], R0 ;  /* 0x00000000b2003986 */ /* 0x0001e8000c101120 */
[----:B0-----:R-:W4:Y:S04]  /*335d0*/  LDL.LU.64 R178, [R1+0x230] ;  /* 0x0002300001b27983 */ /* 0x001f280000300a00 */
[----:B------:R-:W4:Y:S01]  /*335e0*/  LDL.LU.64 R156, [R1+0x228] ;  /* 0x00022800019c7983 */ /* 0x000f220000300a00 */
[----:B------:R-:W-:Y:S02]  /*335f0*/  LOP3.LUT P4, RZ, R248, 0x1000000, RZ, 0xc0, !PT ;  /* 0x01000000f8ff7812 */ /* 0x000fe4000788c0ff */
[C---:B------:R-:W-:Y:S01]  /*33600*/  LOP3.LUT P0, RZ, R249.reuse, 0x10, RZ, 0xc0, !PT ;  /* 0x00000010f9ff7812 */ /* 0x040fe2000780c0ff */
[----:B------:R-:W4:Y:S01]  /*33610*/  LDL.LU.64 R162, [R1+0x218] ;  /* 0x0002180001a27983 */ /* 0x000f220000300a00 */
[----:B------:R-:W-:-:S02]  /*33620*/  LOP3.LUT P1, RZ, R249, 0x8, RZ, 0xc0, !PT ;  /* 0x00000008f9ff7812 */ /* 0x000fc4000782c0ff */
[----:B------:R-:W-:Y:S01]  /*33630*/  PRMT R0, R111, 0x7771, RZ ;  /* 0x000077716f007816 */ /* 0x000fe200000000ff */
[----:B------:R-:W4:Y:S01]  /*33640*/  LDL.LU.64 R160, [R1+0x210] ;  /* 0x0002100001a07983 */ /* 0x000f220000300a00 */
[C---:B------:R-:W-:Y:S02]  /*33650*/  LOP3.LUT P2, RZ, R249.reuse, 0x4, RZ, 0xc0, !PT ;  /* 0x00000004f9ff7812 */ /* 0x040fe4000784c0ff */
[----:B------:R-:W-:Y:S01]  /*33660*/  LOP3.LUT P3, RZ, R249, 0x2, RZ, 0xc0, !PT ;  /* 0x00000002f9ff7812 */ /* 0x000fe2000786c0ff */
[----:B------:R-:W4:Y:S02]  /*33670*/  LDL.LU.64 R166, [R1+0x208] ;  /* 0x0002080001a67983 */ /* 0x000f240000300a00 */
[----:B------:R-:W-:Y:S02]  /*33680*/  @P4 LOP3.LUT R3, R3, 0x1000, RZ, 0xfc, !PT ;  /* 0x0000100003034812 */ /* 0x000fe400078efcff */
[----:B------:R-:W-:Y:S01]  /*33690*/  LOP3.LUT P4, RZ, R248, 0x2000000, RZ, 0xc0, !PT ;  /* 0x02000000f8ff7812 */ /* 0x000fe2000788c0ff */
[----:B------:R-:W4:Y:S01]  /*336a0*/  LDL.LU.64 R164, [R1+0x200] ;  /* 0x0002000001a47983 */ /* 0x000f220000300a00 */
        /* <DEDUP_REMOVED lines=21> */
[----:B--2---:R0:W-:Y:S02]  /*33800*/  @P0 STG.E.U8 desc[UR32][R170.64], R0 ;  /* 0x00000000aa000986 */ /* 0x0041e4000c101120 */
[C---:B0-----:R-:W-:Y:S02]  /*33810*/  PRMT R0, R108.reuse, 0x7772, RZ ;  /* 0x000077726c007816 */ /* 0x041fe400000000ff */
[----:B------:R-:W2:Y:S01]  /*33820*/  LDL.LU.64 R170, [R1+0x1f8] ;  /* 0x0001f80001aa7983 */ /* 0x000ea20000300a00 */
[----:B------:R-:W-:-:S03]  /*33830*/  PRMT R108, R108, 0x7773, RZ ;  /* 0x000077736c6c7816 */ /* 0x000fc600000000ff */
[----:B---3--:R0:W-:Y:S02]  /*33840*/  @P1 STG.E.U8 desc[UR32][R168.64], R0 ;  /* 0x00000000a8001986 */ /* 0x0081e4000c101120 */
[C---:B0-----:R-:W-:Y:S02]  /*33850*/  PRMT R0, R109.reuse, 0x7772, RZ ;  /* 0x000077726d007816 */ /* 0x041fe400000000ff */
[----:B------:R-:W3:Y:S01]  /*33860*/  LDL.LU.64 R168, [R1+0x1f0] ;  /* 0x0001f00001a87983 */ /* 0x000ee20000300a00 */
[----:B------:R-:W-:-:S03]  /*33870*/  PRMT R109, R109, 0x7773, RZ ;  /* 0x000077736d6d7816 */ /* 0x000fc600000000ff */
[----:B----4-:R0:W-:Y:S04]  /*33880*/  @P2 STG.E.U8 desc[UR32][R174.64], R108 ;  /* 0x0000006cae002986 */ /* 0x0101e8000c101120 */
[----:B0-----:R-:W4:Y:S04]  /*33890*/  LDL.LU.64 R174, [R1+0x1e8] ;  /* 0x0001e80001ae7983 */ /* 0x001f280000300a00 */
[----:B------:R0:W-:Y:S04]  /*338a0*/  @P3 STG.E.U8 desc[UR32][R172.64], R0 ;  /* 0x00000000ac003986 */ /* 0x0001e8000c101120 */
[----:B------:R-:W-:Y:S01]  /*338b0*/  @P4 STG.E.U8 desc[UR32][R176.64], R109 ;  /* 0x0000006db0004986 */ /* 0x000fe2000c101120 */
[----:B------:R-:W-:-:S02]  /*338c0*/  LOP3.LUT P4, RZ, R3, 0x80000, RZ, 0xc0, !PT ;  /* 0x0008000003ff7812 */ /* 0x000fc4000788c0ff */
[----:B0-----:R-:W-:-:S11]  /*338d0*/  PRMT R0, R110, 0x7772, RZ ;  /* 0x000077726e007816 */ /* 0x001fd600000000ff */
[----:B------:R0:W-:Y:S01]  /*338e0*/  @P4 STG.E.U8 desc[UR32][R104.64], R0 ;  /* 0x0000000068004986 */ /* 0x0001e2000c101120 */
[----:B------:R-:W-:-:S03]  /*338f0*/  LOP3.LUT P4, RZ, R3, 0x40000, RZ, 0xc0, !PT ;  /* 0x0004000003ff7812 */ /* 0x000fc6000788c0ff */
[----:B0-----:R-:W2:Y:S01]  /*33900*/  LDL.LU.64 R104, [R1+0x1028] ;  /* 0x0010280001687983 */ /* 0x001ea20000300a00 */
[----:B------:R-:W-:Y:S02]  /*33910*/  PRMT R110, R110, 0x7773, RZ ;  /* 0x000077736e6e7816 */ /* 0x000fe400000000ff */
[----:B------:R-:W-:Y:S01]  /*33920*/  PRMT R0, R111, 0x7772, RZ ;  /* 0x000077726f007816 */ /* 0x000fe200000000ff */
[----:B------:R-:W4:Y:S06]  /*33930*/  LDL.LU.64 R172, [R1+0x1e0] ;  /* 0x0001e00001ac7983 */ /* 0x000f2c0000300a00 */
[----:B------:R0:W-:Y:S01]  /*33940*/  @P4 STG.E.U8 desc[UR32][R178.64], R110 ;  /* 0x0000006eb2004986 */ /* 0x0001e2000c101120 */
[----:B------:R-:W-:-:S02]  /*33950*/  LOP3.LUT P4, RZ, R3, 0x20000, RZ, 0xc0, !PT ;  /* 0x0002000003ff7812 */ /* 0x000fc4000788c0ff */
[----:B------:R-:W-:Y:S01]  /*33960*/  PRMT R111, R111, 0x7773, RZ ;  /* 0x000077736f6f7816 */ /* 0x000fe200000000ff */
[----:B------:R-:W4:Y:S04]  /*33970*/  LDL.LU.64 R176, [R1+0x1d8] ;  /* 0x0001d80001b07983 */ /* 0x000f280000300a00 */
[----:B0-----:R-:W4:Y:S06]  /*33980*/  LDL.LU.64 R178, [R1+0x1d0] ;  /* 0x0001d00001b27983 */ /* 0x001f2c0000300a00 */
        /* <DEDUP_REMOVED lines=20> */
[----:B---3--:R-:W-:-:S05]  /*33ad0*/  PRMT R0, R106, 0x7770, RZ ;  /* 0x000077706a007816 */ /* 0x008fca00000000ff */
[----:B------:R0:W-:Y:S02]  /*33ae0*/  @P5 STG.E.U8 desc[UR32][R170.64], R0 ;  /* 0x00000000aa005986 */ /* 0x0001e4000c101120 */
[----:B0-----:R-:W-:-:S05]  /*33af0*/  PRMT R0, R106, 0x7771, RZ ;  /* 0x000077716a007816 */ /* 0x001fca00000000ff */
[----:B------:R0:W-:Y:S02]  /*33b00*/  @P6 STG.E.U8 desc[UR32][R168.64], R0 ;  /* 0x00000000a8006986 */ /* 0x0001e4000c101120 */
[----:B0-----:R-:W-:-:S05]  /*33b10*/  PRMT R0, R107, 0x7770, RZ ;  /* 0x000077706b007816 */ /* 0x001fca00000000ff */
[----:B----4-:R0:W-:Y:S02]  /*33b20*/  @P0 STG.E.U8 desc[UR32][R174.64], R0 ;  /* 0x00000000ae000986 */ /* 0x0101e4000c101120 */
[----:B0-----:R-:W-:Y:S02]  /*33b30*/  PRMT R0, R107, 0x7771, RZ ;  /* 0x000077716b007816 */ /* 0x001fe400000000ff */
[----:B------:R-:W2:Y:S04]  /*33b40*/  LDL.LU.64 R174, [R1+0x1c8] ;  /* 0x0001c80001ae7983 */ /* 0x000ea80000300a00 */
[----:B------:R0:W-:Y:S04]  /*33b50*/  @P1 STG.E.U8 desc[UR32][R172.64], R0 ;  /* 0x00000000ac001986 */ /* 0x0001e8000c101120 */
[----:B0-----:R-:W3:Y:S01]  /*33b60*/  LDL.LU.64 R172, [R1+0x1b8] ;  /* 0x0001b80001ac7983 */ /* 0x001ee20000300a00 */
[----:B------:R-:W-:-:S02]  /*33b70*/  LOP3.LUT P2, RZ, R248, 0x80000, RZ, 0xc0, !PT ;  /* 0x00080000f8ff7812 */ /* 0x000fc4000784c0ff */
[----:B------:R-:W-:Y:S02]  /*33b80*/  PRMT R0, R104, 0x7772, RZ ;  /* 0x0000777268007816 */ /* 0x000fe400000000ff */
[C---:B------:R-:W-:Y:S02]  /*33b90*/  LOP3.LUT P3, RZ, R248.reuse, 0x40000, RZ, 0xc0, !PT ;  /* 0x00040000f8ff7812 */ /* 0x040fe4000786c0ff */
[----:B------:R-:W-:Y:S02]  /*33ba0*/  LOP3.LUT P0, RZ, R248, 0x20000, RZ, 0xc0, !PT ;  /* 0x00020000f8ff7812 */ /* 0x000fe4000780c0ff */
[----:B------:R-:W-:-:S05]  /*33bb0*/  PRMT R104, R104, 0x7773, RZ ;  /* 0x0000777368687816 */ /* 0x000fca00000000ff */
[----:B------:R0:W-:Y:S01]  /*33bc0*/  @P2 STG.E.U8 desc[UR32][R176.64], R0 ;  /* 0x00000000b0002986 */ /* 0x0001e2000c101120 */
[C---:B------:R-:W-:Y:S02]  /*33bd0*/  LOP3.LUT P1, RZ, R248.reuse, 0x10000, RZ, 0xc0, !PT ;  /* 0x00010000f8ff7812 */ /* 0x040fe4000782c0ff */
[C---:B------:R-:W-:Y:S01]  /*33be0*/  LOP3.LUT P2, RZ, R248.reuse, 0x8000, RZ, 0xc0, !PT ;  /* 0x00008000f8ff7812 */ /* 0x040fe2000784c0ff */
[----:B------:R1:W-:Y:S04]  /*33bf0*/  @P3 STG.E.U8 desc[UR32][R178.64], R104 ;  /* 0x00000068b2003986 */ /* 0x0003e8000c101120 */
[----:B0-----:R-:W4:Y:S01]  /*33c00*/  LDL.LU.64 R176, [R1+0x1a8] ;  /* 0x0001a80001b07983 */ /* 0x001f220000300a00 */
[----:B------:R-:W-:Y:S02]  /*33c10*/  LOP3.LUT P3, RZ, R248, 0x4000, RZ, 0xc0, !PT ;  /* 0x00004000f8ff7812 */ /* 0x000fe4000786c0ff */
[C---:B------:R-:W-:Y:S01]  /*33c20*/  PRMT R0, R105.reuse, 0x7772, RZ ;  /* 0x0000777269007816 */ /* 0x040fe200000000ff */
[----:B-1----:R-:W4:Y:S01]  /*33c30*/  LDL.LU.64 R178, [R1+0x1a0] ;  /* 0x0001a00001b27983 */ /* 0x002f220000300a00 */
[----:B------:R-:W-:-:S03]  /*33c40*/  PRMT R105, R105, 0x7773, RZ ;  /* 0x0000777369697816 */ /* 0x000fc600000000ff */
[----:B------:R-:W4:Y:S01]  /*33c50*/  LDL.LU.64 R158, [R1+0x190] ;  /* 0x00019000019e7983 */ /* 0x000f220000300a00 */
        /* <DEDUP_REMOVED lines=10> */
[----:B--2---:R0:W-:Y:S04]  /*33d00*/  @P0 STG.E.U8 desc[UR32][R174.64], R0 ;  /* 0x00000000ae000986 */ /* 0x0041e8000c101120 */
[----:B------:R1:W-:Y:S01]  /*33d10*/  @P1 STG.E.U8 desc[UR32][R246.64], R105 ;  /* 0x00000069f6001986 */ /* 0x0003e2000c101120 */
[C---:B0-----:R-:W-:Y:S02]  /*33d20*/  PRMT R0, R106.reuse, 0x7772, RZ ;  /* 0x000077726a007816 */ /* 0x041fe400000000ff */
[----:B------:R-:W-:Y:S01]  /*33d30*/  PRMT R106, R106, 0x7773, RZ ;  /* 0x000077736a6a7816 */ /* 0x000fe200000000ff */
[----:B-1----:R-:W2:Y:S04]  /*33d40*/  LDL.LU.64 R246, [R1+0x1018] ;  /* 0x0010180001f67983 */ /* 0x002ea80000300a00 */
[----:B------:R-:W2:Y:S04]  /*33d50*/  LDL.LU.64 R156, [R1+0x188] ;  /* 0x00018800019c7983 */ /* 0x000ea80000300a00 */
[----:B------:R-:W2:Y:S04]  /*33d60*/  LDL.LU.64 R162, [R1+0x180] ;  /* 0x0001800001a27983 */ /* 0x000ea80000300a00 */
[----:B---3--:R-:W-:Y:S04]  /*33d70*/  @P2 STG.E.U8 desc[UR32][R172.64], R0 ;  /* 0x00000000ac002986 */ /* 0x008fe8000c101120 */
[----:B------:R-:W3:Y:S04]  /*33d80*/  LDL.LU.64 R160, [R1+0x178] ;  /* 0x0001780001a07983 */ /* 0x000ee80000300a00 */
[----:B------:R0:W-:Y:S04]  /*33d90*/  @P3 STG.E.U8 desc[UR32][R100.64], R106 ;  /* 0x0000006a64003986 */ /* 0x0001e8000c101120 */
[----:B0-----:R-:W2:Y:S01]  /*33da0*/  LDL.LU.64 R100, [R1+0x1010] ;  /* 0x0010100001647983 */ /* 0x001ea20000300a00 */
[----:B------:R-:W-:-:S02]  /*33db0*/  LOP3.LUT R3, R3, 0xffffff7f, RZ, 0xc0, !PT ;  /* 0xffffff7f03037812 */ /* 0x000fc400078ec0ff */
[----:B------:R-:W-:Y:S01]  /*33dc0*/  PRMT R0, R107, 0x7772, RZ ;  /* 0x000077726b007816 */ /* 0x000fe200000000ff */
[----:B------:R-:W3:Y:S01]  /*33dd0*/  LDL.LU.64 R166, [R1+0x170] ;  /* 0x0001700001a67983 */ /* 0x000ee20000300a00 */
[----:B------:R-:W-:Y:S02]  /*33de0*/  @P4 LOP3.LUT R3, R3, 0x80, RZ, 0xfc, !PT ;  /* 0x0000008003034812 */ /* 0x000fe400078efcff */
[C---:B------:R-:W-:Y:S01]  /*33df0*/  LOP3.LUT P4, RZ, R248.reuse, 0x200, RZ, 0xc0, !PT ;  /* 0x00000200f8ff7812 */ /* 0x040fe2000788c0ff */
[----:B------:R-:W3:Y:S01]  /*33e00*/  LDL.LU.64 R164, [R1+0x168] ;  /* 0x0001680001a47983 */ /* 0x000ee20000300a00 */
[----:B------:R-:W-:Y:S02]  /*33e10*/  LOP3.LUT R3, R3, 0xfffffeff, RZ, 0xc0, !PT ;  /* 0xfffffeff03037812 */ /* 0x000fe400078ec0ff */
[----:B------:R-:W-:Y:S01]  /*33e20*/  PRMT R107, R107, 0x7773, RZ ;  /* 0x000077736b6b7816 */ /* 0x000fe200000000ff */
[----:B------:R-:W3:Y:S04]  /*33e30*/  LDL.LU.64 R170, [R1+0x160] ;  /* 0x0001600001aa7983 */ /* 0x000ee80000300a00 */
[----:B------:R-:W3:Y:S04]  /*33e40*/  LDL.LU.64 R168, [R1+0x158] ;  /* 0x0001580001a87983 */ /* 0x000ee80000300a00 */
[----:B------:R-:W-:Y:S01]  /*33e50*/  @P4 LOP3.LUT R3, R3, 0x100, RZ, 0xfc, !PT ;  /* 0x0000010003034812 */ /* 0x000fe200078efcff */
        /* <DEDUP_REMOVED lines=13> */
[----:B------:R-:W-:-:S03]  /*33f30*/  LOP3.LUT P4, RZ, R3, 0x800, RZ, 0xc0, !PT ;  /* 0x0000080003ff7812 */ /* 0x000fc6000788c0ff */
[----:B0-----:R-:W4:Y:S10]  /*33f40*/  LDL.LU.64 R176, [R1+0xb18] ;  /* 0x000b180001b07983 */ /* 0x001f340000300a00 */
[----:B------:R-:W-:Y:S01]  /*33f50*/  @P4 STG.E.U8 desc[UR32][R178.64], R107 ;  /* 0x0000006bb2004986 */ /* 0x000fe2000c101120 */
[----:B------:R-:W-:-:S02]  /*33f60*/  LOP3.LUT P4, RZ, R3, 0x400, RZ, 0xc0, !PT ;  /* 0x0000040003ff7812 */ /* 0x000fc4000788c0ff */
[----:B--2---:R-:W-:-:S11]  /*33f70*/  PRMT R0, R100, 0x7770, RZ ;  /* 0x0000777064007816 */ /* 0x004fd600000000ff */
[----:B------:R0:W-:Y:S04]  /*33f80*/  @P4 STG.E.U8 desc[UR32][R102.64], R0 ;  /* 0x0000000066004986 */ /* 0x0001e8000c101120 */
[----:B0-----:R-:W2:Y:S04]  /*33f90*/  LDL.LU.64 R102, [R1+0x1008] ;  /* 0x0010080001667983 */ /* 0x001ea80000300a00 */
[----:B------:R-:W4:Y:S01]  /*33fa0*/  LDL.LU.64 R178, [R1+0xb28] ;  /* 0x000b280001b27983 */ /* 0x000f220000300a00 */
        /* <DEDUP_REMOVED lines=26> */
[C---:B0-----:R-:W-:Y:S02]  /*34150*/  PRMT R0, R100.reuse, 0x7772, RZ ;  /* 0x0000777264007816 */ /* 0x041fe400000000ff */
[----:B------:R-:W-:-:S03]  /*34160*/  PRMT R100, R100, 0x7773, RZ ;  /* 0x0000777364647816 */ /* 0x000fc600000000ff */
[----:B------:R0:W-:Y:S04]  /*34170*/  @P6 STG.E.U8 desc[UR32][R168.64], R0 ;  /* 0x00000000a8006986 */ /* 0x0001e8000c101120 */
[----:B------:R1:W-:Y:S01]  /*34180*/  @P0 STG.E.U8 desc[UR32][R174.64], R100 ;  /* 0x00000064ae000986 */ /* 0x0003e2000c101120 */
[----:B------:R-:W-:Y:S02]  /*34190*/  LOP3.LUT P0, RZ, R247, 0x40000000, RZ, 0xc0, !PT ;  /* 0x40000000f7ff7812 */ /* 0x000fe4000780c0ff */
[C---:B0-----:R-:W-:Y:S02]  /*341a0*/  PRMT R0, R101.reuse, 0x7772, RZ ;  /* 0x0000777265007816 */ /* 0x041fe400000000ff */
[----:B------:R-:W-:Y:S01]  /*341b0*/  PRMT R101, R101, 0x7773, RZ ;  /* 0x0000777365657816 */ /* 0x000fe200000000ff */
[----:B-1----:R-:W2:Y:S04]  /*341c0*/  LDL.LU.64 R174, [R1+0xb38] ;  /* 0x000b380001ae7983 */ /* 0x002ea80000300a00 */
[----:B------:R0:W-:Y:S04]  /*341d0*/  @P1 STG.E.U8 desc[UR32][R172.64], R0 ;  /* 0x00000000ac001986 */ /* 0x0001e8000c101120 */
[----:B----4-:R1:W-:Y:S01]  /*341e0*/  @P2 STG.E.U8 desc[UR32][R176.64], R101 ;  /* 0x00000065b0002986 */ /* 0x0103e2000c101120 */
[----:B0-----:R-:W-:-:S03]  /*341f0*/  PRMT R0, R102, 0x7772, RZ ;  /* 0x0000777266007816 */ /* 0x001fc600000000ff */
[----:B------:R-:W3:Y:S01]  /*34200*/  LDL.LU.64 R172, [R1+0xb40] ;  /* 0x000b400001ac7983 */ /* 0x000ee20000300a00 */
[----:B------:R-:W-:-:S03]  /*34210*/  PRMT R102, R102, 0x7773, RZ ;  /* 0x0000777366667816 */ /* 0x000fc600000000ff */
[----:B------:R0:W-:Y:S04]  /*34220*/  @P3 STG.E.U8 desc[UR32][R178.64], R0 ;  /* 0x00000000b2003986 */ /* 0x0001e8000c101120 */
[----:B-1----:R-:W4:Y:S04]  /*34230*/  LDL.LU.64 R176, [R1+0xb48] ;  /* 0x000b480001b07983 */ /* 0x002f280000300a00 */
[----:B------:R1:W-:Y:S04]  /*34240*/  @P0 STG.E.U8 desc[UR32][R96.64], R102 ;  /* 0x0000006660000986 */ /* 0x0003e8000c101120 */
[----:B0-----:R-:W4:Y:S04]  /*34250*/  LDL.LU.64 R178, [R1+0xb58] ;  /* 0x000b580001b27983 */ /* 0x001f280000300a00 */
[----:B-1----:R-:W4:Y:S01]  /*34260*/  LDL.LU.64 R96, [R1+0x1000] ;  /* 0x0010000001607983 */ /* 0x002f220000300a00 */
[----:B------:R-:W-:-:S02]  /*34270*/  LOP3.LUT P4, RZ, R247, 0x40000, RZ, 0xc0, !PT ;  /* 0x00040000f7ff7812 */ /* 0x000fc4000788c0ff */
[----:B------:R-:W-:Y:S01]  /*34280*/  LOP3.LUT R7, R7, 0xefffffff, RZ, 0xc0, !PT ;  /* 0xefffffff07077812 */ /* 0x000fe200078ec0ff */
[----:B------:R-:W4:Y:S01]  /*34290*/  LDL.LU.64 R158, [R1+0xb60] ;  /* 0x000b6000019e7983 */ /* 0x000f220000300a00 */
[----:B------:R-:W-:Y:S02]  /*342a0*/  LOP3.LUT R3, R3, 0xfffffffe, RZ, 0xc0, !PT ;  /* 0xfffffffe03037812 */ /* 0x000fe400078ec0ff */
[C---:B------:R-:W-:Y:S01]  /*342b0*/  LOP3.LUT P1, RZ, R247.reuse, 0x20000000, RZ, 0xc0, !PT ;  /* 0x20000000f7ff7812 */ /* 0x040fe2000782c0ff */
[----:B------:R-:W4:Y:S01]  /*342c0*/  LDL.LU.64 R156, [R1+0xb70] ;  /* 0x000b7000019c7983 */ /* 0x000f220000300a00 */
[C---:B------:R-:W-:Y:S02]  /*342d0*/  LOP3.LUT P2, RZ, R247.reuse, 0x10000000, RZ, 0xc0, !PT ;  /* 0x10000000f7ff7812 */ /* 0x040fe4000784c0ff */
[----:B------:R-:W-:Y:S01]  /*342e0*/  LOP3.LUT P3, RZ, R247, 0x8000000, RZ, 0xc0, !PT ;  /* 0x08000000f7ff7812 */ /* 0x000fe2000786c0ff */
[----:B------:R-:W4:Y:S02]  /*342f0*/  LDL.LU.64 R162, [R1+0xb78] ;  /* 0x000b780001a27983 */ /* 0x000f240000300a00 */
[----:B------:R-:W-:-:S02]  /*34300*/  @P4 LOP3.LUT R7, R7, 0x10000000, RZ, 0xfc, !PT ;  /* 0x1000000007074812 */ /* 0x000fc400078efcff */
[----:B------:R-:W-:Y:S01]  /*34310*/  LOP3.LUT P4, RZ, R247, 0x80000, RZ, 0xc0, !PT ;  /* 0x00080000f7ff7812 */ /* 0x000fe2000788c0ff */
[----:B------:R-:W4:Y:S01]  /*34320*/  LDL.LU.64 R160, [R1+0xb80] ;  /* 0x000b800001a07983 */ /* 0x000f220000300a00 */
[----:B------:R-:W-:Y:S02]  /*34330*/  LOP3.LUT R7, R7, 0xdfffffff, RZ, 0xc0, !PT ;  /* 0xdfffffff07077812 */ /* 0x000fe400078ec0ff */
[----:B------:R-:W-:Y:S01]  /*34340*/  PRMT R0, R103, 0x7772, RZ ;  /* 0x0000777267007816 */ /* 0x000fe200000000ff */
[----:B------:R-:W4:Y:S08]  /*34350*/  LDL.LU.64 R166, [R1+0xb88] ;  /* 0x000b880001a67983 */ /* 0x000f300000300a00 */
[----:B------:R-:W-:Y:S01]  /*34360*/  @P4 LOP3.LUT R7, R7, 0x20000000, RZ, 0xfc, !PT ;  /* 0x2000000007074812 */ /* 0x000fe200078efcff */
[----:B------:R-:W4:Y:S01]  /*34370*/  LDL.LU.64 R164, [R1+0xb90] ;  /* 0x000b900001a47983 */ /* 0x000f220000300a00 */
[----:B------:R-:W-:-:S02]  /*34380*/  LOP3.LUT P4, RZ, R247, 0x100000, RZ, 0xc0, !PT ;  /* 0x00100000f7ff7812 */ /* 0x000fc4000788c0ff */
[----:B------:R-:W-:Y:S01]  /*34390*/  LOP3.LUT R7, R7, 0xbfffffff, RZ, 0xc0, !PT ;  /* 0xbfffffff07077812 */ /* 0x000fe200078ec0ff */
[----:B------:R-:W4:Y:S01]  /*343a0*/  LDL.LU.64 R170, [R1+0xb98] ;  /* 0x000b980001aa7983 */ /* 0x000f220000300a00 */
[----:B------:R-:W-:-:S03]  /*343b0*/  PRMT R103, R103, 0x7773, RZ ;  /* 0x0000777367677816 */ /* 0x000fc600000000ff */
[----:B------:R-:W4:Y:S06]  /*343c0*/  LDL.LU.64 R168, [R1+0xba8] ;  /* 0x000ba80001a87983 */ /* 0x000f2c0000300a00 */
        /* <DEDUP_REMOVED lines=17> */
[----:B---3--:R-:W-:Y:S01]  /*344e0*/  @P2 STG.E.U8 desc[UR32][R172.64], R103 ;  /* 0x00000067ac002986 */ /* 0x008fe2000c101120 */
[----:B----4-:R-:W-:-:S05]  /*344f0*/  PRMT R0, R96, 0x7770, RZ ;  /* 0x0000777060007816 */ /* 0x010fca00000000ff */
[----:B------:R0:W-:Y:S02]  /*34500*/  @P3 STG.E.U8 desc[UR32][R176.64], R0 ;  /* 0x00000000b0003986 */ /* 0x0001e4000c101120 */
[----:B0-----:R-:W-:-:S05]  /*34510*/  PRMT R0, R96, 0x7771, RZ ;  /* 0x0000777160007816 */ /* 0x001fca00000000ff */
[----:B------:R0:W-:Y:S04]  /*34520*/  @P4 STG.E.U8 desc[UR32][R98.64], R0 ;  /* 0x0000000062004986 */ /* 0x0001e8000c101120 */
[----:B0-----:R-:W2:Y:S01]  /*34530*/  LDL.LU.64 R98, [R1+0xff8] ;  /* 0x000ff80001627983 */ /* 0x001ea20000300a00 */
[----:B------:R-:W-:Y:S02]  /*34540*/  LOP3.LUT P4, RZ, R3, 0x8, RZ, 0xc0, !PT ;  /* 0x0000000803ff7812 */ /* 0x000fe4000788c0ff */
[----:B------:R-:W-:Y:S01]  /*34550*/  PRMT R0, R97, 0x7770, RZ ;  /* 0x0000777061007816 */ /* 0x000fe200000000ff */
[----:B------:R-:W3:Y:S04]  /*34560*/  LDL.LU.64 R174, [R1+0xbb0] ;  /* 0x000bb00001ae7983 */ /* 0x000ee80000300a00 */
[----:B------:R-:W4:Y:S04]  /*34570*/  LDL.LU.64 R172, [R1+0xbb8] ;  /* 0x000bb80001ac7983 */ /* 0x000f280000300a00 */
[----:B------:R-:W4:Y:S04]  /*34580*/  LDL.LU.64 R176, [R1+0xbc0] ;  /* 0x000bc00001b07983 */ /* 0x000f280000300a00 */
[----:B------:R0:W-:Y:S04]  /*34590*/  @P4 STG.E.U8 desc[UR32][R178.64], R0 ;  /* 0x00000000b2004986 */ /* 0x0001e8000c101120 */
[----:B0-----:R-:W4:Y:S01]  /*345a0*/  LDL.LU.64 R178, [R1+0xbd0] ;  /* 0x000bd00001b27983 */ /* 0x001f220000300a00 */
[----:B------:R-:W-:-:S02]  /*345b0*/  LOP3.LUT P4, RZ, R3, 0x4, RZ, 0xc0, !PT ;  /* 0x0000000403ff7812 */ /* 0x000fc4000788c0ff */
[----:B------:R-:W-:-:S11]  /*345c0*/  PRMT R0, R97, 0x7771, RZ ;  /* 0x0000777161007816 */ /* 0x000fd600000000ff */
        /* <DEDUP_REMOVED lines=23> */
[----:B------:R-:W-:Y:S02]  /*34740*/  PRMT R96, R96, 0x7773, RZ ;  /* 0x0000777360607816 */ /* 0x000fe400000000ff */
[----:B0-----:R-:W-:-:S09]  /*34750*/  PRMT R0, R97, 0x7772, RZ ;  /* 0x0000777261007816 */ /* 0x001fd200000000ff */
[----:B------:R-:W-:Y:S01]  /*34760*/  @P4 STG.E.U8 desc[UR32][R170.64], R96 ;  /* 0x00000060aa004986 */ /* 0x000fe2000c101120 */
[----:B------:R-:W-:-:S03]  /*34770*/  PRMT R97, R97, 0x7773, RZ ;  /* 0x0000777361617816 */ /* 0x000fc600000000ff */
[----:B------:R0:W-:Y:S04]  /*34780*/  @P5 STG.E.U8 desc[UR32][R168.64], R0 ;  /* 0x00000000a8005986 */ /* 0x0001e8000c101120 */
[----:B---3--:R-:W-:Y:S01]  /*34790*/  @P6 STG.E.U8 desc[UR32][R174.64], R97 ;  /* 0x00000061ae006986 */ /* 0x008fe2000c101120 */
[C---:B0-----:R-:W-:Y:S02]  /*347a0*/  PRMT R0, R98.reuse, 0x7772, RZ ;  /* 0x0000777262007816 */ /* 0x041fe400000000ff */
[----:B------:R-:W-:-:S03]  /*347b0*/  PRMT R98, R98, 0x7773, RZ ;  /* 0x0000777362627816 */ /* 0x000fc600000000ff */
[----:B----4-:R0:W-:Y:S04]  /*347c0*/  @P0 STG.E.U8 desc[UR32][R172.64], R0 ;  /* 0x00000000ac000986 */ /* 0x0101e8000c101120 */
        /* <DEDUP_REMOVED lines=8> */
[----:B------:R-:W-:Y:S01]  /*34850*/  LOP3.LUT P1, RZ, R247, 0x400, RZ, 0xc0, !PT ;  /* 0x00000400f7ff7812 */ /* 0x000fe2000782c0ff */
        /* <DEDUP_REMOVED lines=25> */
[C---:B------:R-:W-:Y:S01]  /*349f0*/  LOP3.LUT P2, RZ, R247.reuse, 0x200, RZ, 0xc0, !PT ;  /* 0x00000200f7ff7812 */ /* 0x040fe2000784c0ff */
[----:B------:R-:W3:Y:S01]  /*34a00*/  LDL.LU.64 R170, [R1+0xc50] ;  /* 0x000c500001aa7983 */ /* 0x000ee20000300a00 */
[----:B------:R-:W-:Y:S02]  /*34a10*/  LOP3.LUT P3, RZ, R247, 0x100, RZ, 0xc0, !PT ;  /* 0x00000100f7ff7812 */ /* 0x000fe4000786c0ff */
[----:B------:R-:W-:Y:S01]  /*34a20*/  PRMT R0, R93, 0x7770, RZ ;  /* 0x000077705d007816 */ /* 0x000fe200000000ff */
[----:B------:R-:W3:Y:S04]  /*34a30*/  LDL.LU.64 R168, [R1+0xc58] ;  /* 0x000c580001a87983 */ /* 0x000ee80000300a00 */
        /* <DEDUP_REMOVED lines=19> */
[----:B--2---:R-:W-:-:S05]  /*34b70*/  PRMT R0, R94, 0x7770, RZ ;  /* 0x000077705e007816 */ /* 0x004fca00000000ff */
        /* <DEDUP_REMOVED lines=16> */
[----:B------:R-:W-:-:S11]  /*34c80*/  PRMT R92, R92, 0x7773, RZ ;  /* 0x000077735c5c7816 */ /* 0x000fd600000000ff */
[----:B---3--:R-:W-:Y:S01]  /*34c90*/  @P4 STG.E.U8 desc[UR32][R166.64], R92 ;  /* 0x0000005ca6004986 */ /* 0x008fe2000c101120 */
[----:B------:R-:W-:Y:S02]  /*34ca0*/  LOP3.LUT P4, RZ, R7, 0x400000, RZ, 0xc0, !PT ;  /* 0x0040000007ff7812 */ /* 0x000fe4000788c0ff */
[----:B0-----:R-:W-:-:S11]  /*34cb0*/  PRMT R0, R93, 0x7772, RZ ;  /* 0x000077725d007816 */ /* 0x001fd600000000ff */
[----:B------:R0:W-:Y:S04]  /*34cc0*/  @P4 STG.E.U8 desc[UR32][R88.64], R0 ;  /* 0x0000000058004986 */ /* 0x0001e8000c101120 */
[----:B0-----:R-:W3:Y:S01]  /*34cd0*/  LDL.LU.64 R88, [R1+0xfe0] ;  /* 0x000fe00001587983 */ /* 0x001ee20000300a00 */
[----:B------:R-:W-:Y:S02]  /*34ce0*/  LOP3.LUT P4, RZ, R7, 0x200000, RZ, 0xc0, !PT ;  /* 0x0020000007ff7812 */ /* 0x000fe4000788c0ff */
[----:B------:R-:W-:Y:S02]  /*34cf0*/  PRMT R93, R93, 0x7773, RZ ;  /* 0x000077735d5d7816 */ /* 0x000fe400000000ff */
[C---:B------:R-:W-:Y:S02]  /*34d00*/  LOP3.LUT P5, RZ, R246.reuse, 0x40000000, RZ, 0xc0, !PT ;  /* 0x40000000f6ff7812 */ /* 0x040fe400078ac0ff */
[----:B------:R-:W-:-:S07]  /*34d10*/  LOP3.LUT P6, RZ, R246, 0x20000000, RZ, 0xc0, !PT ;  /* 0x20000000f6ff7812 */ /* 0x000fce00078cc0ff */
        /* <DEDUP_REMOVED lines=35> */
[----:B------:R-:W-:-:S04]  /*34f50*/  LOP3.LUT R7, R7, 0xffffdfff, RZ, 0xc0, !PT ;  /* 0xffffdfff07077812 */ /* 0x000fc800078ec0ff */
        /* <DEDUP_REMOVED lines=11> */
[----:B------:R-:W-:Y:S02]  /*35010*/  LOP3.LUT R7, R7, 0xfffdffff, RZ, 0xc0, !PT ;  /* 0xfffdffff07077812 */ /* 0x000fe400078ec0ff */
[----:B------:R-:W-:-:S09]  /*35020*/  LOP3.LUT P0, RZ, R246, 0x1000000, RZ, 0xc0, !PT ;  /* 0x01000000f6ff7812 */ /* 0x000fd2000780c0ff */
[----:B------:R-:W-:Y:S02]  /*35030*/  @P4 LOP3.LUT R7, R7, 0x20000, RZ, 0xfc, !PT ;  /* 0x0002000007074812 */ /* 0x000fe400078efcff */
[C---:B------:R-:W-:Y:S02]  /*35040*/  LOP3.LUT P4, RZ, R246.reuse, 0x40000, RZ, 0xc0, !PT ;  /* 0x00040000f6ff7812 */ /* 0x040fe4000788c0ff */
[----:B------:R-:W-:Y:S02]  /*35050*/  LOP3.LUT R7, R7, 0xfffbffff, RZ, 0xc0, !PT ;  /* 0xfffbffff07077812 */ /* 0x000fe400078ec0ff */
[C---:B------:R-:W-:Y:S02]  /*35060*/  LOP3.LUT P1, RZ, R246.reuse, 0x800000, RZ, 0xc0, !PT ;  /* 0x00800000f6ff7812 */ /* 0x040fe4000782c0ff */
[----:B------:R-:W-:Y:S02]  /*35070*/  PRMT R0, R89, 0x7771, RZ ;  /* 0x0000777159007816 */ /* 0x000fe400000000ff */
[----:B------:R-:W-:-:S05]  /*35080*/  LOP3.LUT P2, RZ, R246, 0x400000, RZ, 0xc0, !PT ;  /* 0x00400000f6ff7812 */ /* 0x000fca000784c0ff */
[----:B------:R-:W-:Y:S02]  /*35090*/  @P4 LOP3.LUT R7, R7, 0x40000, RZ, 0xfc, !PT ;  /* 0x0004000007074812 */ /* 0x000fe400078efcff */
[C---:B------:R-:W-:Y:S02]  /*350a0*/  LOP3.LUT P4, RZ, R246.reuse, 0x80000, RZ, 0xc0, !PT ;  /* 0x00080000f6ff7812 */ /* 0x040fe4000788c0ff */
[----:B------:R-:W-:Y:S02]  /*350b0*/  LOP3.LUT P3, RZ, R246, 0x200000, RZ, 0xc0, !PT ;  /* 0x00200000f6ff7812 */ /* 0x000fe4000786c0ff */
[----:B------:R-:W-:-:S09]  /*350c0*/  LOP3.LUT R7, R7, 0xfff7ffff, RZ, 0xc0, !PT ;  /* 0xfff7ffff07077812 */ /* 0x000fd200078ec0ff */
[----:B------:R-:W-:Y:S02]  /*350d0*/  @P4 LOP3.LUT R7, R7, 0x80000, RZ, 0xfc, !PT ;  /* 0x0008000007074812 */ /* 0x000fe400078efcff */
[----:B------:R-:W-:Y:S01]  /*350e0*/  LOP3.LUT P4, RZ, R246, 0x100000, RZ, 0xc0, !PT ;  /* 0x00100000f6ff7812 */ /* 0x000fe2000788c0ff */
[----:B---3--:R2:W-:Y:S02]  /*350f0*/  @P0 STG.E.U8 desc[UR32][R170.64], R0 ;  /* 0x00000000aa000986 */ /* 0x0085e4000c101120 */
[C---:B--2---:R-:W-:Y:S02]  /*35100*/  PRMT R0, R90.reuse, 0x7770, RZ ;  /* 0x000077705a007816 */ /* 0x044fe400000000ff */
        /* <DEDUP_REMOVED lines=22> */
[----:B------:R0:W-:Y:S01]  /*35270*/  @P4 STG.E.U8 desc[UR32][R160.64], R0 ;  /* 0x00000000a0004986 */ /* 0x0001e2000c101120 */
[----:B------:R-:W-:-:S13]  /*35280*/  LOP3.LUT P4, RZ, R7, 0x10000, RZ, 0xc0, !PT ;  /* 0x0001000007ff7812 */ /* 0x000fda000788c0ff */
[----:B------:R-:W-:Y:S01]  /*35290*/  @P4 STG.E.U8 desc[UR32][R166.64], R89 ;  /* 0x00000059a6004986 */ /* 0x000fe2000c101120 */
[----:B------:R-:W-:Y:S02]  /*352a0*/  LOP3.LUT P4, RZ, R7, 0x8000, RZ, 0xc0, !PT ;  /* 0x0000800007ff7812 */ /* 0x000fe4000788c0ff */
[C---:B0-----:R-:W-:Y:S02]  /*352b0*/  PRMT R0, R90.reuse, 0x7772, RZ ;  /* 0x000077725a007816 */ /* 0x041fe400000000ff */
[----:B------:R-:W-:-:S09]  /*352c0*/  PRMT R90, R90, 0x7773, RZ ;  /* 0x000077735a5a7816 */ /* 0x000fd200000000ff */
[----:B------:R0:W-:Y:S01]  /*352d0*/  @P4 STG.E.U8 desc[UR32][R84.64], R0 ;  /* 0x0000000054004986 */ /* 0x0001e2000c101120 */
[----:B------:R-:W-:-:S03]  /*352e0*/  LOP3.LUT P4, RZ, R7, 0x4000, RZ, 0xc0, !PT ;  /* 0x0000400007ff7812 */ /* 0x000fc6000788c0ff */
[----:B0-----:R-:W3:Y:S10]  /*352f0*/  LDL.LU.64 R84, [R1+0xfd0] ;  /* 0x000fd00001547983 */ /* 0x001ef40000300a00 */
[----:B------:R-:W-:Y:S01]  /*35300*/  @P4 STG.E.U8 desc[UR32][R164.64], R90 ;  /* 0x0000005aa4004986 */ /* 0x000fe2000c101120 */
[----:B------:R-:W-:-:S02]  /*35310*/  LOP3.LUT P4, RZ, R7, 0x2000, RZ, 0xc0, !PT ;  /* 0x0000200007ff7812 */ /* 0x000fc4000788c0ff */
[----:B------:R-:W-:-:S11]  /*35320*/  PRMT R0, R91, 0x7772, RZ ;  /* 0x000077725b007816 */ /* 0x000fd600000000ff */
[----:B------:R0:W-:Y:S04]  /*35330*/  @P4 STG.E.U8 desc[UR32][R86.64], R0 ;  /* 0x0000000056004986 */ /* 0x0001e8000c101120 */
[----:B0-----:R-:W4:Y:S01]  /*35340*/  LDL.LU.64 R86, [R1+0xfc8] ;  /* 0x000fc80001567983 */ /* 0x001f220000300a00 */
[----:B------:R-:W-:Y:S02]  /*35350*/  LOP3.LUT P4, RZ, R7, 0x1000, RZ, 0xc0, !PT ;  /* 0x0000100007ff7812 */ /* 0x000fe4000788c0ff */
[C---:B------:R-:W-:Y:S02]  /*35360*/  LOP3.LUT P5, RZ, R246.reuse, 0x800, RZ, 0xc0, !PT ;  /* 0x00000800f6ff7812 */ /* 0x040fe400078ac0ff */
[----:B------:R-:W-:Y:S02]  /*35370*/  LOP3.LUT P6, RZ, R246, 0x400, RZ, 0xc0, !PT ;  /* 0x00000400f6ff7812 */ /* 0x000fe400078cc0ff */
[----:B------:R-:W-:-:S02]  /*35380*/  PRMT R91, R91, 0x7773, RZ ;  /* 0x000077735b5b7816 */ /* 0x000fc400000000ff */
[C---:B------:R-:W-:Y:S02]  /*35390*/  LOP3.LUT P0, RZ, R246.reuse, 0x200, RZ, 0xc0, !PT ;  /* 0x00000200f6ff7812 */ /* 0x040fe4000780c0ff */
[C---:B------:R-:W-:Y:S02]  /*353a0*/  LOP3.LUT P1, RZ, R246.reuse, 0x100, RZ, 0xc0, !PT ;  /* 0x00000100f6ff7812 */ /* 0x040fe4000782c0ff */
[C---:B------:R-:W-:Y:S02]  /*353b0*/  LOP3.LUT P2, RZ, R246.reuse, 0x80, RZ, 0xc0, !PT ;  /* 0x00000080f6ff7812 */ /* 0x040fe4000784c0ff */
[----:B------:R-:W-:Y:S01]  /*353c0*/  LOP3.LUT P3, RZ, R246, 0x40, RZ, 0xc0, !PT ;  /* 0x00000040f6ff7812 */ /* 0x000fe2000786c0ff */
[----:B--2---:R-:W-:Y:S01]  /*353d0*/  @P4 STG.E.U8 desc[UR32][R170.64], R91 ;  /* 0x0000005baa004986 */ /* 0x004fe2000c101120 */
[----:B---3--:R-:W-:-:S05]  /*353e0*/  PRMT R0, R84, 0x7770, RZ ;  /* 0x0000777054007816 */ /* 0x008fca00000000ff */
[----:B------:R0:W-:Y:S02]  /*353f0*/  @P5 STG.E.U8 desc[UR32][R168.64], R0 ;  /* 0x00000000a8005986 */ /* 0x0001e4000c101120 */
[----:B0-----:R-:W-:-:S05]  /*35400*/  PRMT R0, R84, 0x7771, RZ ;  /* 0x0000777154007816 */ /* 0x001fca00000000ff */
[----:B----4-:R0:W-:Y:S02]  /*35410*/  @P6 STG.E.U8 desc[UR32][R174.64], R0 ;  /* 0x00000000ae006986 */ /* 0x0101e4000c101120 */
[----:B0-----:R-:W-:-:S05]  /*35420*/  PRMT R0, R85, 0x7770, RZ ;  /* 0x0000777055007816 */ /* 0x001fca00000000ff */
[----:B------:R0:W-:Y:S02]  /*35430*/  @P0 STG.E.U8 desc[UR32][R172.64], R0 ;  /* 0x00000000ac000986 */ /* 0x0001e4000c101120 */
        /* <DEDUP_REMOVED lines=12> */
[----:B------:R-:W4:Y:S01]  /*35500*/  LDL.LU.64 R176, [R1+0xd68] ;  /* 0x000d680001b07983 */ /* 0x000f220000300a00 */
[----:B------:R-:W-:-:S02]  /*35510*/  LOP3.LUT P6, RZ, R246, 0x20, RZ, 0xc0, !PT ;  /* 0x00000020f6ff7812 */ /* 0x000fc400078cc0ff */
[----:B------:R-:W-:Y:S02]  /*35520*/  PRMT R0, R87, 0x7770, RZ ;  /* 0x0000777057007816 */ /* 0x000fe400000000ff */
[----:B------:R-:W-:Y:S02]  /*35530*/  LOP3.LUT R7, R7, 0xffffffdf, RZ, 0xc0, !PT ;  /* 0xffffffdf07077812 */ /* 0x000fe400078ec0ff */
[C---:B------:R-:W-:Y:S02]  /*35540*/  LOP3.LUT P2, RZ, R246.reuse, 0x10, RZ, 0xc0, !PT ;  /* 0x00000010f6ff7812 */ /* 0x040fe4000784c0ff */
[C---:B------:R-:W-:Y:S02]  /*35550*/  LOP3.LUT P3, RZ, R246.reuse, 0x8, RZ, 0xc0, !PT ;  /* 0x00000008f6ff7812 */ /* 0x040fe4000786c0ff */
[C---:B------:R-:W-:Y:S02]  /*35560*/  LOP3.LUT P0, RZ, R246.reuse, 0x4, RZ, 0xc0, !PT ;  /* 0x00000004f6ff7812 */ /* 0x040fe4000780c0ff */
[----:B------:R-:W-:Y:S01]  /*35570*/  LOP3.LUT P1, RZ, R246, 0x2, RZ, 0xc0, !PT ;  /* 0x00000002f6ff7812 */ /* 0x000fe2000782c0ff */
[----:B---3--:R0:W-:Y:S04]  /*35580*/  @P6 STG.E.U8 desc[UR32][R178.64], R0 ;  /* 0x00000000b2006986 */ /* 0x0081e8000c101120 */
[----:B0-----:R-:W3:Y:S04]  /*35590*/  LDL.LU.64 R178, [R1+0xd78] ;  /* 0x000d780001b27983 */ /* 0x001ee80000300a00 */
[----:B------:R-:W3:Y:S01]  /*355a0*/  LDL.LU.64 R162, [R1+0xd88] ;  /* 0x000d880001a27983 */ /* 0x000ee20000300a00 */
[----:B--2---:R-:W-:-:S02]  /*355b0*/  LOP3.LUT P4, RZ, R245, 0x2000000, RZ, 0xc0, !PT ;  /* 0x02000000f5ff7812 */ /* 0x004fc4000788c0ff */
[----:B------:R-:W-:Y:S01]  /*355c0*/  PRMT R0, R87, 0x7771, RZ ;  /* 0x0000777157007816 */ /* 0x000fe200000000ff */
[----:B------:R-:W2:Y:S10]  /*355d0*/  LDL.LU.64 R160, [R1+0xd98] ;  /* 0x000d980001a07983 */ /* 0x000eb40000300a00 */
[----:B------:R-:W-:Y:S01]  /*355e0*/  @P4 LOP3.LUT R7, R7, 0x20, RZ, 0xfc, !PT ;  /* 0x0000002007074812 */ /* 0x000fe200078efcff */
[----:B----4-:R0:W-:Y:S01]  /*355f0*/  @P2 STG.E.U8 desc[UR32][R170.64], R0 ;  /* 0x00000000aa002986 */ /* 0x0101e2000c101120 */
[----:B------:R-:W-:-:S02]  /*35600*/  LOP3.LUT P4, RZ, R245, 0x4000000, RZ, 0xc0, !PT ;  /* 0x04000000f5ff7812 */ /* 0x000fc4000788c0ff */
[----:B------:R-:W-:Y:S01]  /*35610*/  LOP3.LUT R7, R7, 0xffffffbf, RZ, 0xc0, !PT ;  /* 0xffffffbf07077812 */ /* 0x000fe200078ec0ff */
[----:B------:R-:W4:Y:S04]  /*35620*/  LDL.LU.64 R166, [R1+0xda0] ;  /* 0x000da00001a67983 */ /* 0x000f280000300a00 */
[----:B------:R-:W4:Y:S01]  /*35630*/  LDL.LU.64 R164, [R1+0xda8] ;  /* 0x000da80001a47983 */ /* 0x000f220000300a00 */
[----:B0-----:R-:W-:-:S03]  /*35640*/  PRMT R0, R84, 0x7772, RZ ;  /* 0x0000777254007816 */ /* 0x001fc600000000ff */
[----:B------:R-:W4:Y:S02]  /*35650*/  LDL.LU.64 R170, [R1+0xdb0] ;  /* 0x000db00001aa7983 */ /* 0x000f240000300a00 */
        /* <DEDUP_REMOVED lines=15> */
[----:B------:R0:W-:Y:S01]  /*35750*/  @P3 STG.E.U8 desc[UR32][R168.64], R0 ;  /* 0x00000000a8003986 */ /* 0x0001e2000c101120 */
[----:B------:R-:W-:-:S09]  /*35760*/  PRMT R84, R84, 0x7773, RZ ;  /* 0x0000777354547816 */ /* 0x000fd200000000ff */
[----:B------:R-:W-:Y:S02]  /*35770*/  @P4 LOP3.LUT R7, R7, 0x800, RZ, 0xfc, !PT ;  /* 0x0000080007074812 */ /* 0x000fe400078efcff */
[----:B------:R-:W-:Y:S02]  /*35780*/  LOP3.LUT P4, RZ, R246, 0x1, RZ, 0xc0, !PT ;  /* 0x00000001f6ff7812 */ /* 0x000fe4000788c0ff */
[C---:B0-----:R-:W-:Y:S01]  /*35790*/  PRMT R0, R85.reuse, 0x7772, RZ ;  /* 0x0000777255007816 */ /* 0x041fe200000000ff */
[----:B------:R-:W4:Y:S01]  /*357a0*/  LDL.LU.64 R168, [R1+0xdb8] ;  /* 0x000db80001a87983 */ /* 0x000f220000300a00 */
[----:B------:R-:W-:-:S03]  /*357b0*/  PRMT R85, R85, 0x7773, RZ ;  /* 0x0000777355557816 */ /* 0x000fc600000000ff */
[----:B------:R0:W-:Y:S04]  /*357c0*/  @P0 STG.E.U8 desc[UR32][R174.64], R84 ;  /* 0x00000054ae000986 */ /* 0x0001e8000c101120 */
[----:B------:R1:W-:Y:S04]  /*357d0*/  @P1 STG.E.U8 desc[UR32][R172.64], R0 ;  /* 0x00000000ac001986 */ /* 0x0003e8000c101120 */
[----:B------:R-:W-:Y:S01]  /*357e0*/  @P4 STG.E.U8 desc[UR32][R176.64], R85 ;  /* 0x00000055b0004986 */ /* 0x000fe2000c101120 */
[----:B------:R-:W-:-:S03]  /*357f0*/  LOP3.LUT P4, RZ, R7, 0x800, RZ, 0xc0, !PT ;  /* 0x0000080007ff7812 */ /* 0x000fc6000788c0ff */
[----:B0-----:R-:W4:Y:S01]  /*35800*/  LDL.LU.64 R174, [R1+0xdc0] ;  /* 0x000dc00001ae7983 */ /* 0x001f220000300a00 */
[----:B-1----:R-:W-:-:S03]  /*35810*/  PRMT R0, R86, 0x7772, RZ ;  /* 0x0000777256007816 */ /* 0x002fc600000000ff */
[----:B------:R-:W4:Y:S06]  /*35820*/  LDL.LU.64 R172, [R1+0xdc8] ;  /* 0x000dc80001ac7983 */ /* 0x000f2c0000300a00 */
[----:B------:R0:W-:Y:S01]  /*35830*/  @P4 STG.E.U8 desc[UR32][R80.64], R0 ;  /* 0x0000000050004986 */ /* 0x0001e2000c101120 */
[----:B------:R-:W-:Y:S02]  /*35840*/  LOP3.LUT P4, RZ, R7, 0x400, RZ, 0xc0, !PT ;  /* 0x0000040007ff7812 */ /* 0x000fe4000788c0ff */
[----:B------:R-:W-:Y:S01]  /*35850*/  PRMT R86, R86, 0x7773, RZ ;  /* 0x0000777356567816 */ /* 0x000fe200000000ff */
[----:B0-----:R-:W2:Y:S01]  /*35860*/  LDL.LU.64 R80, [R1+0xfb8] ;  /* 0x000fb80001507983 */ /* 0x001ea20000300a00 */
[----:B------:R-:W-:-:S02]  /*35870*/  PRMT R0, R87, 0x7772, RZ ;  /* 0x0000777257007816 */ /* 0x000fc400000000ff */
[----:B------:R-:W-:Y:S01]  /*35880*/  PRMT R87, R87, 0x7773, RZ ;  /* 0x0000777357577816 */ /* 0x000fe200000000ff */
[----:B------:R-:W4:Y:S06]  /*35890*/  LDL.LU.64 R176, [R1+0xdd0] ;  /* 0x000dd00001b07983 */ /* 0x000f2c0000300a00 */
[----:B---3--:R0:W-:Y:S01]  /*358a0*/  @P4 STG.E.U8 desc[UR32][R178.64], R86 ;  /* 0x00000056b2004986 */ /* 0x0081e2000c101120 */
[----:B------:R-:W-:-:S03]  /*358b0*/  LOP3.LUT P4, RZ, R7, 0x200, RZ, 0xc0, !PT ;  /* 0x0000020007ff7812 */ /* 0x000fc6000788c0ff */
[----:B0-----:R-:W3:Y:S10]  /*358c0*/  LDL.LU.64 R178, [R1+0xdd8] ;  /* 0x000dd80001b27983 */ /* 0x001ef40000300a00 */
        /* <DEDUP_REMOVED lines=9> */
[C---:B------:R-:W-:Y:S02]  /*35960*/  LOP3.LUT P0, RZ, R245.reuse, 0x100000, RZ, 0xc0, !PT ;  /* 0x00100000f5ff7812 */ /* 0x040fe4000780c0ff */
[----:B------:R-:W-:Y:S02]  /*35970*/  LOP3.LUT P1, RZ, R245, 0x80000, RZ, 0xc0, !PT ;  /* 0x00080000f5ff7812 */ /* 0x000fe4000782c0ff */
[----:B--2---:R-:W-:-:S05]  /*35980*/  PRMT R0, R80, 0x7770, RZ ;  /* 0x0000777050007816 */ /* 0x004fca00000000ff */
[----:B------:R0:W-:Y:S01]  /*35990*/  @P4 STG.E.U8 desc[UR32][R160.64], R0 ;  /* 0x00000000a0004986 */ /* 0x0001e2000c101120 */
[----:B------:R-:W-:Y:S02]  /*359a0*/  LOP3.LUT P4, RZ, R7, 0x40, RZ, 0xc0, !PT ;  /* 0x0000004007ff7812 */ /* 0x000fe4000788c0ff */
[----:B0-----:R-:W-:-:S11]  /*359b0*/  PRMT R0, R80, 0x7771, RZ ;  /* 0x0000777150007816 */ /* 0x001fd600000000ff */
[----:B----4-:R0:W-:Y:S01]  /*359c0*/  @P4 STG.E.U8 desc[UR32][R166.64], R0 ;  /* 0x00000000a6004986 */ /* 0x0101e2000c101120 */
[----:B------:R-:W-:Y:S02]  /*359d0*/  LOP3.LUT P4, RZ, R7, 0x20, RZ, 0xc0, !PT ;  /* 0x0000002007ff7812 */ /* 0x000fe4000788c0ff */
[----:B0-----:R-:W-:-:S11]  /*359e0*/  PRMT R0, R81, 0x7770, RZ ;  /* 0x0000777051007816 */ /* 0x001fd600000000ff */
[----:B------:R0:W-:Y:S02]  /*359f0*/  @P4 STG.E.U8 desc[UR32][R164.64], R0 ;  /* 0x00000000a4004986 */ /* 0x0001e4000c101120 */
[----:B0-----:R-:W-:-:S05]  /*35a00*/  PRMT R0, R81, 0x7771, RZ ;  /* 0x0000777151007816 */ /* 0x001fca00000000ff */
[----:B------:R3:W-:Y:S02]  /*35a10*/  @P5 STG.E.U8 desc[UR32][R170.64], R0 ;  /* 0x00000000aa005986 */ /* 0x0007e4000c101120 */
[----:B---3--:R-:W-:-:S05]  /*35a20*/  PRMT R0, R82, 0x7770, RZ ;  /* 0x0000777052007816 */ /* 0x008fca00000000ff */
[----:B------:R0:W-:Y:S02]  /*35a30*/  @P6 STG.E.U8 desc[UR32][R168.64], R0 ;  /* 0x00000000a8006986 */ /* 0x0001e4000c101120 */
[----:B0-----:R-:W-:-:S05]  /*35a40*/  PRMT R0, R82, 0x7771, RZ ;  /* 0x0000777152007816 */ /* 0x001fca00000000ff */
[----:B------:R0:W-:Y:S02]  /*35a50*/  @P2 STG.E.U8 desc[UR32][R174.64], R0 ;  /* 0x00000000ae002986 */ /* 0x0001e4000c101120 */
[----:B0-----:R-:W-:-:S05]  /*35a60*/  PRMT R0, R83, 0x7770, RZ ;  /* 0x0000777053007816 */ /* 0x001fca00000000ff */
[----:B------:R0:W-:Y:S02]  /*35a70*/  @P3 STG.E.U8 desc[UR32][R172.64], R0 ;  /* 0x00000000ac003986 */ /* 0x0001e4000c101120 */
[----:B0-----:R-:W-:-:S05]  /*35a80*/  PRMT R0, R83, 0x7771, RZ ;  /* 0x0000777153007816 */ /* 0x001fca00000000ff */
[----:B------:R0:W-:Y:S02]  /*35a90*/  @P0 STG.E.U8 desc[UR32][R176.64], R0 ;  /* 0x00000000b0000986 */ /* 0x0001e4000c101120 */
[----:B0-----:R-:W-:Y:S02]  /*35aa0*/  PRMT R0, R80, 0x7772, RZ ;  /* 0x0000777250007816 */ /* 0x001fe400000000ff */
[----:B------:R-:W2:Y:S04]  /*35ab0*/  LDL.LU.64 R176, [R1+0xde0] ;  /* 0x000de00001b07983 */ /* 0x000ea80000300a00 */
[----:B------:R0:W-:Y:S04]  /*35ac0*/  @P1 STG.E.U8 desc[UR32][R178.64], R0 ;  /* 0x00000000b2001986 */ /* 0x0001e8000c101120 */
[----:B0-----:R-:W3:Y:S04]  /*35ad0*/  LDL.LU.64 R178, [R1+0xdf0] ;  /* 0x000df00001b27983 */ /* 0x001ee80000300a00 */
[----:B------:R-:W4:Y:S04]  /*35ae0*/  LDL.LU.64 R170, [R1+0xdf8] ;  /* 0x000df80001aa7983 */ /* 0x000f280000300a00 */
[----:B------:R-:W4:Y:S01]  /*35af0*/  LDL.LU.64 R168, [R1+0xe00] ;  /* 0x000e000001a87983 */ /* 0x000f220000300a00 */
[----:B------:R-:W-:-:S02]  /*35b00*/  LOP3.LUT P1, RZ, R245, 0x800, RZ, 0xc0, !PT ;  /* 0x00000800f5ff7812 */ /* 0x000fc4000782c0ff */
[----:B------:R-:W-:Y:S01]  /*35b10*/  LOP3.LUT R7, R7, 0xfffffffb, RZ, 0xc0, !PT ;  /* 0xfffffffb07077812 */ /* 0x000fe200078ec0ff */
[----:B------:R-:W4:Y:S01]  /*35b20*/  LDL.LU.64 R174, [R1+0xe18] ;  /* 0x000e180001ae7983 */ /* 0x000f220000300a00 */
[C---:B------:R-:W-:Y:S02]  /*35b30*/  LOP3.LUT P2, RZ, R245.reuse, 0x40000, RZ, 0xc0, !PT ;  /* 0x00040000f5ff7812 */ /* 0x040fe4000784c0ff */
[C---:B------:R-:W-:Y:S01]  /*35b40*/  LOP3.LUT P3, RZ, R245.reuse, 0x20000, RZ, 0xc0, !PT ;  /* 0x00020000f5ff7812 */ /* 0x040fe2000786c0ff */
[----:B------:R-:W4:Y:S01]  /*35b50*/  LDL.LU.64 R172, [R1+0xe20] ;  /* 0x000e200001ac7983 */ /* 0x000f220000300a00 */
[C---:B------:R-:W-:Y:S02]  /*35b60*/  LOP3.LUT P5, RZ, R245.reuse, 0x10000, RZ, 0xc0, !PT ;  /* 0x00010000f5ff7812 */ /* 0x040fe400078ac0ff */
[----:B------:R-:W-:Y:S01]  /*35b70*/  LOP3.LUT P4, RZ, R245, 0x8000, RZ, 0xc0, !PT ;  /* 0x00008000f5ff7812 */ /* 0x000fe2000788c0ff */
[----:B------:R-:W4:Y:S02]  /*35b80*/  LDL.LU.64 R160, [R1+0xe30] ;  /* 0x000e300001a07983 */ /* 0x000f240000300a00 */
[----:B------:R-:W-:-:S02]  /*35b90*/  @P1 LOP3.LUT R7, R7, 0x4, RZ, 0xfc, !PT ;  /* 0x0000000407071812 */ /* 0x000fc400078efcff */
[----:B------:R-:W-:Y:S02]  /*35ba0*/  LOP3.LUT P1, RZ, R245, 0x1000, RZ, 0xc0, !PT ;  /* 0x00001000f5ff7812 */ /* 0x000fe4000782c0ff */
[----:B------:R-:W-:-:S11]  /*35bb0*/  LOP3.LUT R7, R7, 0xfffffff7, RZ, 0xc0, !PT ;  /* 0xfffffff707077812 */ /* 0x000fd600078ec0ff */
[----:B------:R-:W-:Y:S02]  /*35bc0*/  @P1 LOP3.LUT R7, R7, 0x8, RZ, 0xfc, !PT ;  /* 0x0000000807071812 */ /* 0x000fe400078efcff */
[----:B------:R-:W-:Y:S02]  /*35bd0*/  LOP3.LUT P1, RZ, R245, 0x2000, RZ, 0xc0, !PT ;  /* 0x00002000f5ff7812 */ /* 0x000fe4000782c0ff */
[----:B------:R-:W-:Y:S02]  /*35be0*/  LOP3.LUT R7, R7, 0xffffffef, RZ, 0xc0, !PT ;  /* 0xffffffef07077812 */ /* 0x000fe400078ec0ff */
[----:B------:R-:W-:Y:S02]  /*35bf0*/  PRMT R80, R80, 0x7773, RZ ;  /* 0x0000777350507816 */ /* 0x000fe400000000ff */
[----:B------:R-:W-:-:S07]  /*35c00*/  PRMT R0, R81, 0x7772, RZ ;  /* 0x0000777251007816 */ /* 0x000fce00000000ff */
[----:B------:R-:W-:Y:S02]  /*35c10*/  @P1 LOP3.LUT R7, R7, 0x10, RZ, 0xfc, !PT ;  /* 0x0000001007071812 */ /* 0x000fe400078efcff */
[----:B------:R-:W-:Y:S02]  /*35c20*/  LOP3.LUT P1, RZ, R245, 0x4000, RZ, 0xc0, !PT ;  /* 0x00004000f5ff7812 */ /* 0x000fe4000782c0ff */
[----:B------:R-:W-:Y:S01]  /*35c30*/  PRMT R81, R81, 0x7773, RZ ;  /* 0x0000777351517816 */ /* 0x000fe200000000ff */
[----:B--2---:R0:W-:Y:S04]  /*35c40*/  @P2 STG.E.U8 desc[UR32][R176.64], R80 ;  /* 0x00000050b0002986 */ /* 0x0041e8000c101120 */
[----:B0-----:R-:W2:Y:S04]  /*35c50*/  LDL.LU.64 R176, [R1+0xe10] ;  /* 0x000e100001b07983 */ /* 0x001ea80000300a00 */
[----:B---3--:R0:W-:Y:S04]  /*35c60*/  @P3 STG.E.U8 desc[UR32][R178.64], R0 ;  /* 0x00000000b2003986 */ /* 0x0081e8000c101120 */
[----:B----4-:R-:W-:Y:S01]  /*35c70*/  @P5 STG.E.U8 desc[UR32][R170.64], R81 ;  /* 0x00000051aa005986 */ /* 0x010fe2000c101120 */
[----:B0-----:R-:W-:-:S03]  /*35c80*/  PRMT R0, R82, 0x7772, RZ ;  /* 0x0000777252007816 */ /* 0x001fc600000000ff */
[----:B------:R-:W3:Y:S01]  /*35c90*/  LDL.LU.64 R178, [R1+0xde8] ;  /* 0x000de80001b27983 */ /* 0x000ee20000300a00 */
[----:B------:R-:W-:-:S03]  /*35ca0*/  PRMT R82, R82, 0x7773, RZ ;  /* 0x0000777352527816 */ /* 0x000fc600000000ff */
[----:B------:R-:W-:Y:S04]  /*35cb0*/  @P4 STG.E.U8 desc[UR32][R168.64], R0 ;  /* 0x00000000a8004986 */ /* 0x000fe8000c101120 */
[----:B------:R-:W4:Y:S04]  /*35cc0*/  LDL.LU.64 R166, [R1+0xd80] ;  /* 0x000d800001a67983 */ /* 0x000f280000300a00 */
[----:B------:R-:W4:Y:S04]  /*35cd0*/  LDL.LU.64 R164, [R1+0xd58] ;  /* 0x000d580001a47983 */ /* 0x000f280000300a00 */
[----:B------:R0:W-:Y:S04]  /*35ce0*/  @P1 STG.E.U8 desc[UR32][R76.64], R82 ;  /* 0x000000524c001986 */ /* 0x0001e8000c101120 */
[----:B0-----:R-:W2:Y:S01]  /*35cf0*/  LDL.LU.64 R76, [R1+0xfa8] ;  /* 0x000fa800014c7983 */ /* 0x001ea20000300a00 */
[----:B------:R-:W-:-:S02]  /*35d00*/  LOP3.LUT P0, RZ, R245, 0x40, RZ, 0xc0, !PT ;  /* 0x00000040f5ff7812 */ /* 0x000fc4000780c0ff */
[----:B------:R-:W-:Y:S01]  /*35d10*/  LOP3.LUT R2, R2, 0x7fffffff, RZ, 0xc0, !PT ;  /* 0x7fffffff02027812 */ /* 0x000fe200078ec0ff */
[----:B------:R-:W4:Y:S01]  /*35d20*/  LDL.LU.64 R170, [R1+0xd28] ;  /* 0x000d280001aa7983 */ /* 0x000f220000300a00 */
[----:B------:R-:W-:Y:S02]  /*35d30*/  LOP3.LUT R7, R7, 0xfffffffe, RZ, 0xc0, !PT ;  /* 0xfffffffe07077812 */ /* 0x000fe400078ec0ff */
[----:B------:R-:W-:Y:S01]  /*35d40*/  PRMT R0, R83, 0x7772, RZ ;  /* 0x0000777253007816 */ /* 0x000fe200000000ff */
[----:B------:R-:W4:Y:S06]  /*35d50*/  LDL.LU.64 R168, [R1+0xcd8] ;  /* 0x000cd80001a87983 */ /* 0x000f2c0000300a00 */
[----:B------:R-:W-:-:S02]  /*35d60*/  @P0 LOP3.LUT R2, R2, 0x80000000, RZ, 0xfc, !PT ;  /* 0x8000000002020812 */ /* 0x000fc400078efcff */
[----:B------:R-:W-:-:S13]  /*35d70*/  LOP3.LUT P0, RZ, R245, 0x80, RZ, 0xc0, !PT ;  /* 0x00000080f5ff7812 */ /* 0x000fda000780c0ff */
[----:B------:R-:W-:Y:S02]  /*35d80*/  @P0 LOP3.LUT R7, R7, 0x1, RZ, 0xfc, !PT ;  /* 0x0000000107070812 */ /* 0x000fe400078efcff */
[----:B------:R-:W-:Y:S02]  /*35d90*/  LOP3.LUT P0, RZ, R245, 0x100, RZ, 0xc0, !PT ;  /* 0x00000100f5ff7812 */ /* 0x000fe4000780c0ff */
[----:B------:R-:W-:-:S11]  /*35da0*/  LOP3.LUT R7, R7, 0xfffffffd, RZ, 0xc0, !PT ;  /* 0xfffffffd07077812 */ /* 0x000fd600078ec0ff */
[----:B------:R-:W-:-:S04]  /*35db0*/  @P0 LOP3.LUT R7, R7, 0x2, RZ, 0xfc, !PT ;  /* 0x0000000207070812 */ /* 0x000fc800078efcff */
[----:B------:R-:W-:Y:S02]  /*35dc0*/  LOP3.LUT P1, RZ, R7, 0x10, RZ, 0xc0, !PT ;  /* 0x0000001007ff7812 */ /* 0x000fe4000782c0ff */
[----:B------:R-:W-:-:S11]  /*35dd0*/  PRMT R83, R83, 0x7773, RZ ;  /* 0x0000777353537816 */ /* 0x000fd600000000ff */
[----:B------:R0:W-:Y:S01]  /*35de0*/  @P1 STG.E.U8 desc[UR32][R174.64], R0 ;  /* 0x00000000ae001986 */ /* 0x0001e2000c101120 */
[----:B------:R-:W-:-:S03]  /*35df0*/  LOP3.LUT P1, RZ, R7, 0x8, RZ, 0xc0, !PT ;  /* 0x0000000807ff7812 */ /* 0x000fc6000782c0ff */
[----:B0-----:R-:W4:Y:S10]  /*35e00*/  LDL.LU.64 R174, [R1+0xcb0] ;  /* 0x000cb00001ae7983 */ /* 0x001f340000300a00 */
[----:B------:R0:W-:Y:S01]  /*35e10*/  @P1 STG.E.U8 desc[UR32][R172.64], R83 ;  /* 0x00000053ac001986 */ /* 0x0001e2000c101120 */
[----:B------:R-:W-:-:S03]  /*35e20*/  LOP3.LUT P1, RZ, R7, 0x4, RZ, 0xc0, !PT ;  /* 0x0000000407ff7812 */ /* 0x000fc6000782c0ff */
[----:B0-----:R-:W4:Y:S01]  /*35e30*/  LDL.LU.64 R172, [R1+0xc48] ;  /* 0x000c480001ac7983 */ /* 0x001f220000300a00 */
[----:B--2---:R-:W-:-:S09]  /*35e40*/  PRMT R0, R76, 0x7770, RZ ;  /* 0x000077704c007816 */ /* 0x004fd200000000ff */
[----:B------:R0:W-:Y:S04]  /*35e50*/  @P1 STG.E.U8 desc[UR32][R78.64], R0 ;  /* 0x000000004e001986 */ /* 0x0001e8000c101120 */
[----:B0-----:R-:W2:Y:S01]  /*35e60*/  LDL.LU.64 R78, [R1+0xfa0] ;  /* 0x000fa000014e7983 */ /* 0x001ea20000300a00 */
[C---:B------:R-:W-:Y:S02]  /*35e70*/  LOP3.LUT P6, RZ, R245.reuse, 0x400, RZ, 0xc0, !PT ;  /* 0x00000400f5ff7812 */ /* 0x040fe400078cc0ff */
[----:B------:R-:W-:Y:S02]  /*35e80*/  LOP3.LUT P0, RZ, R245, 0x200, RZ, 0xc0, !PT ;  /* 0x00000200f5ff7812 */ /* 0x000fe4000780c0ff */
[----:B------:R-:W-:Y:S02]  /*35e90*/  PRMT R0, R76, 0x7771, RZ ;  /* 0x000077714c007816 */ /* 0x000fe400000000ff */
[----:B------:R-:W-:-:S07]  /*35ea0*/  PRMT R3, R77, 0x7770, RZ ;  /* 0x000077704d037816 */ /* 0x000fce00000000ff */
[----:B------:R-:W-:Y:S04]  /*35eb0*/  @P6 STG.E.U8 desc[UR32][R160.64], R0 ;  /* 0x00000000a0006986 */ /* 0x000fe8000c101120 */
[----:B------:R0:W-:Y:S01]  /*35ec0*/  @P0 STG.E.U8 desc[UR32][R176.64], R3 ;  /* 0x00000003b0000986 */ /* 0x0001e2000c101120 */
[----:B------:R-:W-:Y:S02]  /*35ed0*/  LOP3.LUT P0, RZ, R7, 0x2, RZ, 0xc0, !PT ;  /* 0x0000000207ff7812 */ /* 0x000fe4000780c0ff */
[----:B------:R-:W-:Y:S02]  /*35ee0*/  PRMT R4, R77, 0x7771, RZ ;  /* 0x000077714d047816 */ /* 0x000fe400000000ff */
[C---:B------:R-:W-:Y:S02]  /*35ef0*/  LOP3.LUT P2, RZ, R245.reuse, 0x20, RZ, 0xc0, !PT ;  /* 0x00000020f5ff7812 */ /* 0x040fe4000784c0ff */
[----:B------:R-:W-:Y:S01]  /*35f00*/  LOP3.LUT P3, RZ, R245, 0x10, RZ, 0xc0, !PT ;  /* 0x00000010f5ff7812 */ /* 0x000fe2000786c0ff */
[----:B0-----:R-:W4:Y:S06]  /*35f10*/  LDL.LU.64 R176, [R1+0xc20] ;  /* 0x000c200001b07983 */ /* 0x001f2c0000300a00 */
[----:B---3--:R0:W-:Y:S01]  /*35f20*/  @P0 STG.E.U8 desc[UR32][R178.64], R4 ;  /* 0x00000004b2000986 */ /* 0x0081e2000c101120 */
[----:B------:R-:W-:-:S03]  /*35f30*/  LOP3.LUT P0, RZ, R7, 0x1, RZ, 0xc0, !PT ;  /* 0x0000000107ff7812 */ /* 0x000fc6000780c0ff */
[----:B0-----:R-:W3:Y:S01]  /*35f40*/  LDL.LU.64 R178, [R1+0xbc8] ;  /* 0x000bc80001b27983 */ /* 0x001ee20000300a00 */
[----:B--2---:R-:W-:-:S09]  /*35f50*/  PRMT R5, R78, 0x7770, RZ ;  /* 0x000077704e057816 */ /* 0x004fd200000000ff */
[----:B----4-:R-:W-:Y:S01]  /*35f60*/  @P0 STG.E.U8 desc[UR32][R166.64], R5 ;  /* 0x00000005a6000986 */ /* 0x010fe2000c101120 */
[----:B------:R-:W-:Y:S02]  /*35f70*/  LOP3.LUT P0, RZ, R2, 0x80000000, RZ, 0xc0, !PT ;  /* 0x8000000002ff7812 */ /* 0x000fe4000780c0ff */
[----:B------:R-:W-:Y:S02]  /*35f80*/  PRMT R6, R78, 0x7771, RZ ;  /* 0x000077714e067816 */ /* 0x000fe400000000ff */
[C---:B------:R-:W-:Y:S02]  /*35f90*/  PRMT R7, R79.reuse, 0x7770, RZ ;  /* 0x000077704f077816 */ /* 0x040fe400000000ff */
[----:B------:R-:W-:-:S07]  /*35fa0*/  PRMT R0, R79, 0x7771, RZ ;  /* 0x000077714f007816 */ /* 0x000fce00000000ff */
[----:B------:R-:W-:Y:S04]  /*35fb0*/  @P0 STG.E.U8 desc[UR32][R164.64], R6 ;  /* 0x00000006a4000986 */ /* 0x000fe8000c101120 */
[----:B------:R-:W-:Y:S04]  /*35fc0*/  @P2 STG.E.U8 desc[UR32][R170.64], R7 ;  /* 0x00000007aa002986 */ /* 0x000fe8000c101120 */
[----:B------:R0:W-:Y:S04]  /*35fd0*/  @P3 STG.E.U8 desc[UR32][R168.64], R0 ;  /* 0x00000000a8003986 */ /* 0x0001e8000c101120 */
[----:B0-----:R-:W2:Y:S01]  /*35fe0*/  LDL.LU.64 R168, [R1+0xba0] ;  /* 0x000ba00001a87983 */ /* 0x001ea20000300a00 */
[----:B------:R-:W-:-:S02]  /*35ff0*/  LOP3.LUT P5, RZ, R245, 0x8, RZ, 0xc0, !PT ;  /* 0x00000008f5ff7812 */ /* 0x000fc400078ac0ff */
[C---:B------:R-:W-:Y:S02]  /*36000*/  LOP3.LUT P4, RZ, R245.reuse, 0x4, RZ, 0xc0, !PT ;  /* 0x00000004f5ff7812 */ /* 0x040fe4000788c0ff */
[C---:B------:R-:W-:Y:S02]  /*36010*/  LOP3.LUT P1, RZ, R245.reuse, 0x2, RZ, 0xc0, !PT ;  /* 0x00000002f5ff7812 */ /* 0x040fe4000782c0ff */
[----:B------:R-:W-:Y:S02]  /*36020*/  LOP3.LUT P6, RZ, R245, 0x1, RZ, 0xc0, !PT ;  /* 0x00000001f5ff7812 */ /* 0x000fe400078cc0ff */
[C---:B------:R-:W-:Y:S02]  /*36030*/  LOP3.LUT P0, RZ, R244.reuse, 0x80000000, RZ, 0xc0, !PT ;  /* 0x80000000f4ff7812 */ /* 0x040fe4000780c0ff */
[----:B------:R-:W-:Y:S02]  /*36040*/  LOP3.LUT P2, RZ, R244, 0x40000000, RZ, 0xc0, !PT ;  /* 0x40000000f4ff7812 */ /* 0x000fe4000784c0ff */
[----:B------:R-:W-:-:S02]  /*36050*/  PRMT R3, R76, 0x7772, RZ ;  /* 0x000077724c037816 */ /* 0x000fc400000000ff */
[----:B------:R-:W-:Y:S02]  /*36060*/  PRMT R76, R76, 0x7773, RZ ;  /* 0x000077734c4c7816 */ /* 0x000fe400000000ff */
[C---:B------:R-:W-:Y:S02]  /*36070*/  PRMT R4, R77.reuse, 0x7772, RZ ;  /* 0x000077724d047816 */ /* 0x040fe400000000ff */
[----:B------:R-:W-:Y:S01]  /*36080*/  PRMT R77, R77, 0x7773, RZ ;  /* 0x000077734d4d7816 */ /* 0x000fe200000000ff */
[----:B------:R0:W-:Y:S01]  /*36090*/  @P5 STG.E.U8 desc[UR32][R174.64], R3 ;  /* 0x00000003ae005986 */ /* 0x0001e2000c101120 */
[C---:B------:R-:W-:Y:S02]  /*360a0*/  PRMT R5, R78.reuse, 0x7772, RZ ;  /* 0x000077724e057816 */ /* 0x040fe400000000ff */
[----:B------:R-:W-:Y:S01]  /*360b0*/  PRMT R78, R78, 0x7773, RZ ;  /* 0x000077734e4e7816 */ /* 0x000fe200000000ff */
[----:B------:R1:W-:Y:S04]  /*360c0*/  @P4 STG.E.U8 desc[UR32][R172.64], R76 ;  /* 0x0000004cac004986 */ /* 0x0003e8000c101120 */
[----:B------:R4:W-:Y:S04]  /*360d0*/  @P1 STG.E.U8 desc[UR32][R176.64], R4 ;  /* 0x00000004b0001986 */ /* 0x0009e8000c101120 */
[----:B0-----:R-:W2:Y:S04]  /*360e0*/  LDL.LU.64 R174, [R1+0xb20] ;  /* 0x000b200001ae7983 */ /* 0x001ea80000300a00 */
[----:B-1----:R-:W2:Y:S04]  /*360f0*/  LDL.LU.64 R172, [R1+0x150] ;  /* 0x0001500001ac7983 */ /* 0x002ea80000300a00 */
[----:B---3--:R0:W-:Y:S04]  /*36100*/  @P6 STG.E.U8 desc[UR32][R178.64], R77 ;  /* 0x0000004db2006986 */ /* 0x0081e8000c101120 */
[----:B----4-:R-:W3:Y:S04]  /*36110*/  LDL.LU.64 R176, [R1+0x140] ;  /* 0x0001400001b07983 */ /* 0x010ee80000300a00 */
[----:B0-----:R-:W4:Y:S04]  /*36120*/  LDL.LU.64 R178, [R1+0x138] ;  /* 0x0001380001b27983 */ /* 0x001f280000300a00 */
[----:B------:R-:W4:Y:S04]  /*36130*/  LDL.LU.64 R162, [R1+0x130] ;  /* 0x0001300001a27983 */ /* 0x000f280000300a00 */
[----:B------:R-:W4:Y:S04]  /*36140*/  LDL.LU.64 R160, [R1+0x128] ;  /* 0x0001280001a07983 */ /* 0x000f280000300a00 */
[----:B--2---:R-:W-:Y:S04]  /*36150*/  @P0 STG.E.U8 desc[UR32][R168.64], R5 ;  /* 0x00000005a8000986 */ /* 0x004fe8000c101120 */
[----:B------:R0:W-:Y:S04]  /*36160*/  @P2 STG.E.U8 desc[UR32][R72.64], R78 ;  /* 0x0000004e48002986 */ /* 0x0001e8000c101120 */
[----:B0-----:R-:W2:Y:S01]  /*36170*/  LDL.LU.64 R72, [R1+0xf98] ;  /* 0x000f980001487983 */ /* 0x001ea20000300a00 */
[----:B------:R-:W-:-:S02]  /*36180*/  LOP3.LUT P4, RZ, R244, 0x1000000, RZ, 0xc0, !PT ;  /* 0x01000000f4ff7812 */ /* 0x000fc4000788c0ff */
[C---:B------:R-:W-:Y:S01]  /*36190*/  LOP3.LUT P3, RZ, R244.reuse, 0x20000000, RZ, 0xc0, !PT ;  /* 0x20000000f4ff7812 */ /* 0x040fe2000786c0ff */
[----:B------:R-:W4:Y:S01]  /*361a0*/  LDL.LU.64 R166, [R1+0x120] ;  /* 0x0001200001a67983 */ /* 0x000f220000300a00 */
[----:B------:R-:W-:Y:S02]  /*361b0*/  P2R R8, PR, RZ, 0x10 ;  /* 0x00000010ff087803 */ /* 0x000fe40000000000 */
[C---:B------:R-:W-:Y:S01]  /*361c0*/  LOP3.LUT P4, RZ, R244.reuse, 0x2000000, RZ, 0xc0, !PT ;  /* 0x02000000f4ff7812 */ /* 0x040fe2000788c0ff */
[----:B------:R-:W4:Y:S03]  /*361d0*/  LDL.LU.64 R164, [R1+0x118] ;  /* 0x0001180001a47983 */ /* 0x000f260000300a00 */
[----:B------:R-:W-:Y:S01]  /*361e0*/  P2R R7, PR, RZ, 0x10 ;  /* 0x00000010ff077803 */ /* 0x000fe20000000000 */
[----:B------:R-:W4:Y:S01]  /*361f0*/  LDL.LU.64 R170, [R1+0x110] ;  /* 0x0001100001aa7983 */ /* 0x000f220000300a00 */
[----:B------:R-:W-:-:S02]  /*36200*/  LOP3.LUT P4, RZ, R244, 0x4000000, RZ, 0xc0, !PT ;  /* 0x04000000f4ff7812 */ /* 0x000fc4000788c0ff */
[C---:B------:R-:W-:Y:S01]  /*36210*/  LOP3.LUT P5, RZ, R244.reuse, 0x10000000, RZ, 0xc0, !PT ;  /* 0x10000000f4ff7812 */ /* 0x040fe200078ac0ff */
[----:B------:R-:W4:Y:S01]  /*36220*/  LDL.LU.64 R168, [R1+0x108] ;  /* 0x0001080001a87983 */ /* 0x000f220000300a00 */
[----:B------:R-:W-:Y:S02]  /*36230*/  P2R R6, PR, RZ, 0x10 ;  /* 0x00000010ff067803 */ /* 0x000fe40000000000 */
[----:B------:R-:W-:Y:S02]  /*36240*/  LOP3.LUT P4, RZ, R244, 0x8000000, RZ, 0xc0, !PT ;  /* 0x08000000f4ff7812 */ /* 0x000fe4000788c0ff */
[C---:B------:R-:W-:Y:S02]  /*36250*/  PRMT R0, R79.reuse, 0x7772, RZ ;  /* 0x000077724f007816 */ /* 0x040fe400000000ff */
[----:B------:R-:W-:-:S03]  /*36260*/  PRMT R79, R79, 0x7773, RZ ;  /* 0x000077734f4f7816 */ /* 0x000fc600000000ff */
[----:B------:R0:W-:Y:S04]  /*36270*/  @P3 STG.E.U8 desc[UR32][R174.64], R0 ;  /* 0x00000000ae003986 */ /* 0x0001e8000c101120 */
[----:B------:R-:W-:Y:S04]  /*36280*/  @P5 STG.E.U8 desc[UR32][R172.64], R79 ;  /* 0x0000004fac005986 */ /* 0x000fe8000c101120 */
[----:B0-----:R-:W4:Y:S01]  /*36290*/  LDL.LU.64 R174, [R1+0x100] ;  /* 0x0001000001ae7983 */ /* 0x001f220000300a00 */
[----:B--2---:R-:W-:-:S05]  /*362a0*/  PRMT R3, R72, 0x7770, RZ ;  /* 0x0000777048037816 */ /* 0x004fca00000000ff */
[----:B------:R0:W-:Y:S04]  /*362b0*/  @P4 STG.E.U8 desc[UR32][R74.64], R3 ;  /* 0x000000034a004986 */ /* 0x0001e8000c101120 */
[----:B0-----:R-:W2:Y:S01]  /*362c0*/  LDL.LU.64 R74, [R1+0xf90] ;  /* 0x000f9000014a7983 */ /* 0x001ea20000300a00 */
[----:B------:R-:W-:Y:S02]  /*362d0*/  ISETP.NE.AND P4, PT, R6, RZ, PT ;  /* 0x000000ff0600720c */ /* 0x000fe40003f85270 */
[----:B------:R-:W-:Y:S01]  /*362e0*/  PRMT R4, R72, 0x7771, RZ ;  /* 0x0000777148047816 */ /* 0x000fe200000000ff */
[----:B------:R-:W2:Y:S01]  /*362f0*/  LDL.LU.64 R172, [R1+0xf8] ;  /* 0x0000f80001ac7983 */ /* 0x000ea20000300a00 */
[----:B------:R-:W-:-:S09]  /*36300*/  PRMT R5, R73, 0x7770, RZ ;  /* 0x0000777049057816 */ /* 0x000fd200000000ff */
[----:B---3--:R0:W-:Y:S01]  /*36310*/  @P4 STG.E.U8 desc[UR32][R176.64], R4 ;  /* 0x00000004b0004986 */ /* 0x0081e2000c101120 */
[----:B------:R-:W-:-:S03]  /*36320*/  ISETP.NE.AND P4, PT, R7, RZ, PT ;  /* 0x000000ff0700720c */ /* 0x000fc60003f85270 */
[----:B0-----:R-:W3:Y:S10]  /*36330*/  LDL.LU.64 R176, [R1+0xf0] ;  /* 0x0000f00001b07983 */ /* 0x001ef40000300a00 */
[----:B----4-:R0:W-:Y:S04]  /*36340*/  @P4 STG.E.U8 desc[UR32][R178.64], R5 ;  /* 0x00000005b2004986 */ /* 0x0101e8000c101120 */
[----:B0-----:R-:W4:Y:S01]  /*36350*/  LDL.LU.64 R178, [R1+0xe8] ;  /* 0x0000e80001b27983 */ /* 0x001f220000300a00 */
[----:B------:R-:W-:-:S04]  /*36360*/  LOP3.LUT P6, RZ, R244, 0x80000, RZ, 0xc0, !PT ;  /* 0x00080000f4ff7812 */ /* 0x000fc800078cc0ff */
[----:B------:R-:W-:Y:S02]  /*36370*/  P2R R80, PR, RZ, 0x40 ;  /* 0x00000040ff507803 */ /* 0x000fe40000000000 */
[----:B------:R-:W-:-:S04]  /*36380*/  LOP3.LUT P6, RZ, R244, 0x100000, RZ, 0xc0, !PT ;  /* 0x00100000f4ff7812 */ /* 0x000fc800078cc0ff */
[----:B------:R-:W-:Y:S02]  /*36390*/  P2R R77, PR, RZ, 0x40 ;  /* 0x00000040ff4d7803 */ /* 0x000fe40000000000 */
[----:B------:R-:W-:Y:S02]  /*363a0*/  LOP3.LUT P6, RZ, R244, 0x200000, RZ, 0xc0, !PT ;  /* 0x00200000f4ff7812 */ /* 0x000fe400078cc0ff */
[----:B------:R-:W-:Y:S02]  /*363b0*/  ISETP.NE.AND P4, PT, R8, RZ, PT ;  /* 0x000000ff0800720c */ /* 0x000fe40003f85270 */
[C---:B------:R-:W-:Y:S02]  /*363c0*/  LOP3.LUT P1, RZ, R244.reuse, 0x800000, RZ, 0xc0, !PT ;  /* 0x00800000f4ff7812 */ /* 0x040fe4000782c0ff */
[----:B------:R-:W-:Y:S02]  /*363d0*/  P2R R76, PR, RZ, 0x40 ;  /* 0x00000040ff4c7803 */ /* 0x000fe40000000000 */
[----:B------:R-:W-:-:S02]  /*363e0*/  LOP3.LUT P6, RZ, R244, 0x400000, RZ, 0xc0, !PT ;  /* 0x00400000f4ff7812 */ /* 0x000fc400078cc0ff */
[----:B------:R-:W-:-:S05]  /*363f0*/  PRMT R6, R73, 0x7771, RZ ;  /* 0x0000777149067816 */ /* 0x000fca00000000ff */
[----:B------:R-:W-:Y:S01]  /*36400*/  @P4 STG.E.U8 desc[UR32][R162.64], R6 ;  /* 0x00000006a2004986 */ /* 0x000fe2000c101120 */
[C---:B------:R-:W-:Y:S02]  /*36410*/  LOP3.LUT P0, RZ, R244.reuse, 0x40000, RZ, 0xc0, !PT ;  /* 0x00040000f4ff7812 */ /* 0x040fe4000780c0ff */
[C---:B------:R-:W-:Y:S02]  /*36420*/  LOP3.LUT P2, RZ, R244.reuse, 0x20000, RZ, 0xc0, !PT ;  /* 0x00020000f4ff7812 */ /* 0x040fe4000784c0ff */
[C---:B------:R-:W-:Y:S02]  /*36430*/  LOP3.LUT P3, RZ, R244.reuse, 0x10000, RZ, 0xc0, !PT ;  /* 0x00010000f4ff7812 */ /* 0x040fe4000786c0ff */
[C---:B------:R-:W-:Y:S02]  /*36440*/  LOP3.LUT P5, RZ, R244.reuse, 0x8000, RZ, 0xc0, !PT ;  /* 0x00008000f4ff7812 */ /* 0x040fe400078ac0ff */
[----:B------:R-:W-:Y:S02]  /*36450*/  LOP3.LUT P4, RZ, R244, 0x4000, RZ, 0xc0, !PT ;  /* 0x00004000f4ff7812 */ /* 0x000fe4000788c0ff */
[----:B------:R-:W-:-:S02]  /*36460*/  PRMT R5, R72, 0x7772, RZ ;  /* 0x0000777248057816 */ /* 0x000fc400000000ff */
[----:B------:R-:W-:Y:S02]  /*36470*/  PRMT R72, R72, 0x7773, RZ ;  /* 0x0000777348487816 */ /* 0x000fe400000000ff */
[C---:B--2---:R-:W-:Y:S02]  /*36480*/  PRMT R0, R74.reuse, 0x7770, RZ ;  /* 0x000077704a007816 */ /* 0x044fe400000000ff */
[----:B------:R-:W-:-:S03]  /*36490*/  PRMT R7, R74, 0x7771, RZ ;  /* 0x000077714a077816 */ /* 0x000fc600000000ff */
[----:B------:R0:W-:Y:S04]  /*364a0*/  @P1 STG.E.U8 desc[UR32][R160.64], R0 ;  /* 0x00000000a0001986 */ /* 0x0001e8000c101120 */
[----:B------:R-:W-:Y:S01]  /*364b0*/  @P6 STG.E.U8 desc[UR32][R166.64], R7 ;  /* 0x00000007a6006986 */ /* 0x000fe2000c101120 */
[----:B------:R-:W-:Y:S02]  /*364c0*/  ISETP.NE.AND P6, PT, R76, RZ, PT ;  /* 0x000000ff4c00720c */ /* 0x000fe40003fc5270 */
[C---:B------:R-:W-:Y:S02]  /*364d0*/  PRMT R3, R75.reuse, 0x7770, RZ ;  /* 0x000077704b037816 */ /* 0x040fe400000000ff */
[----:B------:R-:W-:-:S09]  /*364e0*/  PRMT R4, R75, 0x7771, RZ ;  /* 0x000077714b047816 */ /* 0x000fd200000000ff */
[----:B------:R1:W-:Y:S01]  /*364f0*/  @P6 STG.E.U8 desc[UR32][R164.64], R3 ;  /* 0x00000003a4006986 */ /* 0x0003e2000c101120 */
[----:B------:R-:W-:Y:S02]  /*36500*/  ISETP.NE.AND P6, PT, R77, RZ, PT ;  /* 0x000000ff4d00720c */ /* 0x000fe40003fc5270 */
[----:B0-----:R-:W-:-:S11]  /*36510*/  PRMT R0, R73, 0x7772, RZ ;  /* 0x0000777249007816 */ /* 0x001fd600000000ff */
[----:B------:R-:W-:Y:S01]  /*36520*/  @P6 STG.E.U8 desc[UR32][R170.64], R4 ;  /* 0x00000004aa006986 */ /* 0x000fe2000c101120 */
[----:B------:R-:W-:Y:S02]  /*36530*/  ISETP.NE.AND P6, PT, R80, RZ, PT ;  /* 0x000000ff5000720c */ /* 0x000fe40003fc5270 */
[----:B------:R-:W-:Y:S02]  /*36540*/  PRMT R73, R73, 0x7773, RZ ;  /* 0x0000777349497816 */ /* 0x000fe400000000ff */
[C---:B-1----:R-:W-:Y:S02]  /*36550*/  PRMT R3, R74.reuse, 0x7772, RZ ;  /* 0x000077724a037816 */ /* 0x042fe400000000ff */
[----:B------:R-:W-:-:S07]  /*36560*/  PRMT R74, R74, 0x7773, RZ ;  /* 0x000077734a4a7816 */ /* 0x000fce00000000ff */
[----:B------:R-:W-:Y:S04]  /*36570*/  @P6 STG.E.U8 desc[UR32][R168.64], R5 ;  /* 0x00000005a8006986 */ /* 0x000fe8000c101120 */
[----:B------:R0:W-:Y:S04]  /*36580*/  @P0 STG.E.U8 desc[UR32][R174.64], R72 ;  /* 0x00000048ae000986 */ /* 0x0001e8000c101120 */
[----:B------:R1:W-:Y:S04]  /*36590*/  @P2 STG.E.U8 desc[UR32][R172.64], R0 ;  /* 0x00000000ac002986 */ /* 0x0003e8000c101120 */
[----:B---3--:R2:W-:Y:S04]  /*365a0*/  @P3 STG.E.U8 desc[UR32][R176.64], R73 ;  /* 0x00000049b0003986 */ /* 0x0085e8000c101120 */
[----:B0-----:R-:W3:Y:S04]  /*365b0*/  LDL.LU.64 R174, [R1+0xd0] ;  /* 0x0000d00001ae7983 */ /* 0x001ee80000300a00 */
[----:B----4-:R-:W-:Y:S04]  /*365c0*/  @P5 STG.E.U8 desc[UR32][R178.64], R3 ;  /* 0x00000003b2005986 */ /* 0x010fe8000c101120 */
[----:B-1----:R-:W4:Y:S04]  /*365d0*/  LDL.LU.64 R172, [R1+0xc8] ;  /* 0x0000c80001ac7983 */ /* 0x002f280000300a00 */
[----:B--2---:R-:W2:Y:S04]  /*365e0*/  LDL.LU.64 R176, [R1+0xb8] ;  /* 0x0000b80001b07983 */ /* 0x004ea80000300a00 */
[----:B------:R0:W-:Y:S04]  /*365f0*/  @P4 STG.E.U8 desc[UR32][R68.64], R74 ;  /* 0x0000004a44004986 */ /* 0x0001e8000c101120 */
[----:B0-----:R-:W4:Y:S04]  /*36600*/  LDL.LU.64 R68, [R1+0xf88] ;  /* 0x000f880001447983 */ /* 0x001f280000300a00 */
[----:B------:R-:W2:Y:S01]  /*36610*/  LDL.LU.64 R178, [R1+0xb0] ;  /* 0x0000b00001b27983 */ /* 0x000ea20000300a00 */
[----:B------:R-:W-:-:S02]  /*36620*/  LOP3.LUT P1, RZ, R244, 0x2000, RZ, 0xc0, !PT ;  /* 0x00002000f4ff7812 */ /* 0x000fc4000782c0ff */
[C---:B------:R-:W-:Y:S02]  /*36630*/  LOP3.LUT P6, RZ, R244.reuse, 0x1000, RZ, 0xc0, !PT ;  /* 0x00001000f4ff7812 */ /* 0x040fe400078cc0ff */
[C---:B------:R-:W-:Y:S02]  /*36640*/  LOP3.LUT P0, RZ, R244.reuse, 0x800, RZ, 0xc0, !PT ;  /* 0x00000800f4ff7812 */ /* 0x040fe4000780c0ff */
[----:B------:R-:W-:Y:S02]  /*36650*/  LOP3.LUT P2, RZ, R244, 0x400, RZ, 0xc0, !PT ;  /* 0x00000400f4ff7812 */ /* 0x000fe4000784c0ff */
[C---:B------:R-:W-:Y:S02]  /*36660*/  PRMT R4, R75.reuse, 0x7772, RZ ;  /* 0x000077724b047816 */ /* 0x040fe400000000ff */
[----:B------:R-:W-:-:S03]  /*36670*/  PRMT R75, R75, 0x7773, RZ ;  /* 0x000077734b4b7816 */ /* 0x000fc600000000ff */
[----:B------:R0:W-:Y:S04]  /*36680*/  @P1 STG.E.U8 desc[UR32][R242.64], R4 ;  /* 0x00000004f2001986 */ /* 0x0001e8000c101120 */
[----:B0-----:R-:W2:Y:S04]  /*36690*/  LDL.LU.64 R242, [R1+0xf80] ;  /* 0x000f800001f27983 */ /* 0x001ea80000300a00 */
[----:B------:R-:W2:Y:S04]  /*366a0*/  LDL.LU.64 R162, [R1+0xa8] ;  /* 0x0000a80001a27983 */ /* 0x000ea80000300a00 */
[----:B------:R-:W2:Y:S04]  /*366b0*/  LDL.LU.64 R160, [R1+0xa0] ;  /* 0x0000a00001a07983 */ /* 0x000ea80000300a00 */
[----:B------:R-:W2:Y:S04]  /*366c0*/  LDL.LU.64 R170, [R1+0x98] ;  /* 0x0000980001aa7983 */ /* 0x000ea80000300a00 */
[----:B------:R-:W2:Y:S04]  /*366d0*/  LDL.LU.64 R166, [R1+0x90] ;  /* 0x0000900001a67983 */ /* 0x000ea80000300a00 */
[----:B------:R-:W2:Y:S04]  /*366e0*/  LDL.LU.64 R164, [R1+0x88] ;  /* 0x0000880001a47983 */ /* 0x000ea80000300a00 */
[----:B------:R-:W2:Y:S01]  /*366f0*/  LDL.LU.64 R168, [R1+0x80] ;  /* 0x0000800001a87983 */ /* 0x000ea20000300a00 */
[----:B------:R-:W-:-:S04]  /*36700*/  LOP3.LUT P5, RZ, R244, 0x20, RZ, 0xc0, !PT ;  /* 0x00000020f4ff7812 */ /* 0x000fc800078ac0ff */
[----:B------:R-:W-:Y:S02]  /*36710*/  P2R R72, PR, RZ, 0x20 ;  /* 0x00000020ff487803 */ /* 0x000fe40000000000 */
[----:B------:R-:W-:-:S04]  /*36720*/  LOP3.LUT P5, RZ, R244, 0x40, RZ, 0xc0, !PT ;  /* 0x00000040f4ff7812 */ /* 0x000fc800078ac0ff */
[----:B------:R-:W-:Y:S02]  /*36730*/  P2R R8, PR, RZ, 0x20 ;  /* 0x00000020ff087803 */ /* 0x000fe40000000000 */
[C---:B------:R-:W-:Y:S02]  /*36740*/  LOP3.LUT P5, RZ, R244.reuse, 0x80, RZ, 0xc0, !PT ;  /* 0x00000080f4ff7812 */ /* 0x040fe400078ac0ff */
[C---:B------:R-:W-:Y:S02]  /*36750*/  LOP3.LUT P3, RZ, R244.reuse, 0x200, RZ, 0xc0, !PT ;  /* 0x00000200f4ff7812 */ /* 0x040fe4000786c0ff */
[----:B------:R-:W-:Y:S02]  /*36760*/  P2R R7, PR, RZ, 0x20 ;  /* 0x00000020ff077803 */ /* 0x000fe40000000000 */
[----:B------:R-:W-:Y:S01]  /*36770*/  LOP3.LUT P5, RZ, R244, 0x100, RZ, 0xc0, !PT ;  /* 0x00000100f4ff7812 */ /* 0x000fe200078ac0ff */
[----:B---3--:R-:W-:Y:S01]  /*36780*/  @P6 STG.E.U8 desc[UR32][R174.64], R75 ;  /* 0x0000004bae006986 */ /* 0x008fe2000c101120 */
[----:B----4-:R-:W-:-:S02]  /*36790*/  PRMT R0, R68, 0x7770, RZ ;  /* 0x0000777044007816 */ /* 0x010fc400000000ff */
[----:B------:R-:W-:-:S03]  /*367a0*/  PRMT R5, R68, 0x7771, RZ ;  /* 0x0000777144057816 */ /* 0x000fc600000000ff */
[----:B------:R-:W-:Y:S04]  /*367b0*/  @P0 STG.E.U8 desc[UR32][R172.64], R0 ;  /* 0x00000000ac000986 */ /* 0x000fe8000c101120 */
[----:B------:R0:W-:Y:S04]  /*367c0*/  @P2 STG.E.U8 desc[UR32][R70.64], R5 ;  /* 0x0000000546002986 */ /* 0x0001e8000c101120 */
[----:B0-----:R-:W3:Y:S04]  /*367d0*/  LDL.LU.64 R70, [R1+0xf78] ;  /* 0x000f780001467983 */ /* 0x001ee80000300a00 */
[----:B------:R-:W4:Y:S01]  /*367e0*/  LDL.LU.64 R174, [R1+0x78] ;  /* 0x0000780001ae7983 */ /* 0x000f220000300a00 */
[----:B------:R-:W-:-:S02]  /*367f0*/  PRMT R3, R69, 0x7770, RZ ;  /* 0x0000777045037816 */ /* 0x000fc400000000ff */
[----:B------:R-:W-:Y:S01]  /*36800*/  PRMT R6, R69, 0x7771, RZ ;  /* 0x0000777145067816 */ /* 0x000fe200000000ff */
[----:B------:R-:W4:Y:S04]  /*36810*/  LDL.LU.64 R172, [R1+0x70] ;  /* 0x0000700001ac7983 */ /* 0x000f280000300a00 */
[----:B--2---:R0:W-:Y:S04]  /*36820*/  @P3 STG.E.U8 desc[UR32][R176.64], R3 ;  /* 0x00000003b0003986 */ /* 0x0041e8000c101120 */
[----:B------:R1:W-:Y:S04]  /*36830*/  @P5 STG.E.U8 desc[UR32][R178.64], R6 ;  /* 0x00000006b2005986 */ /* 0x0003e8000c101120 */
[----:B0-----:R-:W2:Y:S04]  /*36840*/  LDL.LU.64 R176, [R1+0x68] ;  /* 0x0000680001b07983 */ /* 0x001ea80000300a00 */
[----:B-1----:R-:W2:Y:S01]  /*36850*/  LDL.LU.64 R178, [R1+0x60] ;  /* 0x0000600001b27983 */ /* 0x002ea20000300a00 */
[----:B------:R-:W-:-:S02]  /*36860*/  ISETP.NE.AND P5, PT, R7, RZ, PT ;  /* 0x000000ff0700720c */ /* 0x000fc40003fa5270 */
[----:B------:R-:W-:-:S04]  /*36870*/  LOP3.LUT P1, RZ, R244, 0x1, RZ, 0xc0, !PT ;  /* 0x00000001f4ff7812 */ /* 0x000fc8000782c0ff */
[----:B------:R-:W-:Y:S02]  /*36880*/  P2R R76, PR, RZ, 0x2 ;  /* 0x00000002ff4c7803 */ /* 0x000fe40000000000 */
[----:B------:R-:W-:-:S04]  /*36890*/  LOP3.LUT P1, RZ, R244, 0x2, RZ, 0xc0, !PT ;  /* 0x00000002f4ff7812 */ /* 0x000fc8000782c0ff */
[----:B------:R-:W-:Y:S02]  /*368a0*/  P2R R74, PR, RZ, 0x2 ;  /* 0x00000002ff4a7803 */ /* 0x000fe40000000000 */
[C---:B------:R-:W-:Y:S02]  /*368b0*/  LOP3.LUT P1, RZ, R244.reuse, 0x4, RZ, 0xc0, !PT ;  /* 0x00000004f4ff7812 */ /* 0x040fe4000782c0ff */
[C---:B------:R-:W-:Y:S02]  /*368c0*/  LOP3.LUT P4, RZ, R244.reuse, 0x10, RZ, 0xc0, !PT ;  /* 0x00000010f4ff7812 */ /* 0x040fe4000788c0ff */
[----:B------:R-:W-:Y:S02]  /*368d0*/  P2R R73, PR, RZ, 0x2 ;  /* 0x00000002ff497803 */ /* 0x000fe40000000000 */
[----:B------:R-:W-:Y:S02]  /*368e0*/  LOP3.LUT P1, RZ, R244, 0x8, RZ, 0xc0, !PT ;  /* 0x00000008f4ff7812 */ /* 0x000fe4000782c0ff */
[----:B------:R-:W-:-:S02]  /*368f0*/  PRMT R3, R68, 0x7772, RZ ;  /* 0x0000777244037816 */ /* 0x000fc400000000ff */
[----:B------:R-:W-:Y:S02]  /*36900*/  PRMT R68, R68, 0x7773, RZ ;  /* 0x0000777344447816 */ /* 0x000fe400000000ff */
[C---:B------:R-:W-:Y:S02]  /*36910*/  LOP3.LUT P6, RZ, R243.reuse, 0x80000000, RZ, 0xc0, !PT ;  /* 0x80000000f3ff7812 */ /* 0x040fe400078cc0ff */
[C---:B------:R-:W-:Y:S02]  /*36920*/  LOP3.LUT P0, RZ, R243.reuse, 0x40000000, RZ, 0xc0, !PT ;  /* 0x40000000f3ff7812 */ /* 0x040fe4000780c0ff */
[----:B------:R-:W-:Y:S02]  /*36930*/  LOP3.LUT P2, RZ, R243, 0x20000000, RZ, 0xc0, !PT ;  /* 0x20000000f3ff7812 */ /* 0x000fe4000784c0ff */
[----:B---3--:R-:W-:-:S05]  /*36940*/  PRMT R4, R70, 0x7770, RZ ;  /* 0x0000777046047816 */ /* 0x008fca00000000ff */
[----:B------:R0:W-:Y:S01]  /*36950*/  @P5 STG.E.U8 desc[UR32][R162.64], R4 ;  /* 0x00000004a2005986 */ /* 0x0001e2000c101120 */
[----:B------:R-:W-:Y:S02]  /*36960*/  ISETP.NE.AND P5, PT, R8, RZ, PT ;  /* 0x000000ff0800720c */ /* 0x000fe40003fa5270 */
[----:B------:R-:W-:Y:S02]  /*36970*/  PRMT R7, R70, 0x7771, RZ ;  /* 0x0000777146077816 */ /* 0x000fe400000000ff */
[----:B------:R-:W-:-:S09]  /*36980*/  PRMT R0, R71, 0x7770, RZ ;  /* 0x0000777047007816 */ /* 0x000fd200000000ff */
[----:B------:R-:W-:Y:S01]  /*36990*/  @P5 STG.E.U8 desc[UR32][R160.64], R7 ;  /* 0x00000007a0005986 */ /* 0x000fe2000c101120 */
[----:B------:R-:W-:Y:S02]  /*369a0*/  ISETP.NE.AND P5, PT, R72, RZ, PT ;  /* 0x000000ff4800720c */ /* 0x000fe40003fa5270 */
[----:B------:R-:W-:-:S11]  /*369b0*/  PRMT R5, R71, 0x7771, RZ ;  /* 0x0000777147057816 */ /* 0x000fd600000000ff */
[----:B------:R1:W-:Y:S04]  /*369c0*/  @P5 STG.E.U8 desc[UR32][R170.64], R0 ;  /* 0x00000000aa005986 */ /* 0x0003e8000c101120 */
[----:B------:R-:W-:Y:S04]  /*369d0*/  @P4 STG.E.U8 desc[UR32][R166.64], R5 ;  /* 0x00000005a6004986 */ /* 0x000fe8000c101120 */
[----:B------:R3:W-:Y:S01]  /*369e0*/  @P1 STG.E.U8 desc[UR32][R164.64], R3 ;  /* 0x00000003a4001986 */ /* 0x0007e2000c101120 */
[----:B------:R-:W-:Y:S02]  /*369f0*/  ISETP.NE.AND P1, PT, R73, RZ, PT ;  /* 0x000000ff4900720c */ /* 0x000fe40003f25270 */
[----:B0-----:R-:W-:Y:S01]  /*36a00*/  PRMT R4, R69, 0x7772, RZ ;  /* 0x0000777245047816 */ /* 0x001fe200000000ff */
[----:B-1----:R-:W2:Y:S10]  /*36a10*/  LDL.LU.64 R170, [R1+0x50] ;  /* 0x0000500001aa7983 */ /* 0x002eb40000300a00 */
[----:B------:R0:W-:Y:S01]  /*36a20*/  @P1 STG.E.U8 desc[UR32][R168.64], R68 ;  /* 0x00000044a8001986 */ /* 0x0001e2000c101120 */
[----:B------:R-:W-:-:S02]  /*36a30*/  ISETP.NE.AND P1, PT, R74, RZ, PT ;  /* 0x000000ff4a00720c */ /* 0x000fc40003f25270 */
[----:B------:R-:W-:Y:S02]  /*36a40*/  PRMT R69, R69, 0x7773, RZ ;  /* 0x0000777345457816 */ /* 0x000fe400000000ff */
[----:B------:R-:W-:Y:S02]  /*36a50*/  PRMT R0, R70, 0x7772, RZ ;  /* 0x0000777246007816 */ /* 0x000fe400000000ff */
[----:B---3--:R-:W-:Y:S01]  /*36a60*/  PRMT R3, R71, 0x7772, RZ ;  /* 0x0000777247037816 */ /* 0x008fe200000000ff */
[----:B0-----:R-:W3:Y:S06]  /*36a70*/  LDL.LU.64 R168, [R1+0x48] ;  /* 0x0000480001a87983 */ /* 0x001eec0000300a00 */
[----:B----4-:R0:W-:Y:S01]  /*36a80*/  @P1 STG.E.U8 desc[UR32][R174.64], R4 ;  /* 0x00000004ae001986 */ /* 0x0101e2000c101120 */
[----:B------:R-:W-:-:S02]  /*36a90*/  ISETP.NE.AND P1, PT, R76, RZ, PT ;  /* 0x000000ff4c00720c */ /* 0x000fc40003f25270 */
[----:B------:R-:W-:Y:S01]  /*36aa0*/  PRMT R70, R70, 0x7773, RZ ;  /* 0x0000777346467816 */ /* 0x000fe200000000ff */
[----:B0-----:R-:W4:Y:S10]  /*36ab0*/  LDL.LU.64 R174, [R1+0x38] ;  /* 0x0000380001ae7983 */ /* 0x001f340000300a00 */
[----:B------:R0:W-:Y:S04]  /*36ac0*/  @P1 STG.E.U8 desc[UR32][R172.64], R69 ;  /* 0x00000045ac001986 */ /* 0x0001e8000c101120 */
[----:B--2---:R-:W-:Y:S04]  /*36ad0*/  @P6 STG.E.U8 desc[UR32][R176.64], R0 ;  /* 0x00000000b0006986 */ /* 0x004fe8000c101120 */
[----:B------:R-:W-:Y:S04]  /*36ae0*/  @P0 STG.E.U8 desc[UR32][R178.64], R70 ;  /* 0x00000046b2000986 */ /* 0x000fe8000c101120 */
[----:B0-----:R-:W2:Y:S04]  /*36af0*/  LDL.LU.64 R172, [R1+0x30] ;  /* 0x0000300001ac7983 */ /* 0x001ea80000300a00 */
[----:B------:R0:W-:Y:S04]  /*36b00*/  @P2 STG.E.U8 desc[UR32][R64.64], R3 ;  /* 0x0000000340002986 */ /* 0x0001e8000c101120 */
[----:B0-----:R-:W3:Y:S01]  /*36b10*/  LDL.LU.64 R64, [R1+0xf70] ;  /* 0x000f700001407983 */ /* 0x001ee20000300a00 */
[----:B------:R-:W-:-:S02]  /*36b20*/  LOP3.LUT P3, RZ, R243, 0x10000000, RZ, 0xc0, !PT ;  /* 0x10000000f3ff7812 */ /* 0x000fc4000786c0ff */
[C---:B------:R-:W-:Y:S01]  /*36b30*/  LOP3.LUT P5, RZ, R243.reuse, 0x8000000, RZ, 0xc0, !PT ;  /* 0x08000000f3ff7812 */ /* 0x040fe200078ac0ff */
[----:B------:R-:W2:Y:S01]  /*36b40*/  LDL.LU.64 R176, [R1+0x28] ;  /* 0x0000280001b07983 */ /* 0x000ea20000300a00 */
[----:B------:R-:W-:Y:S02]  /*36b50*/  LOP3.LUT P4, RZ, R243, 0x4000000, RZ, 0xc0, !PT ;  /* 0x04000000f3ff7812 */ /* 0x000fe4000788c0ff */
[----:B------:R-:W-:Y:S01]  /*36b60*/  PRMT R71, R71, 0x7773, RZ ;  /* 0x0000777347477816 */ /* 0x000fe200000000ff */
[----:B------:R-:W2:Y:S06]  /*36b70*/  LDL.LU.64 R178, [R1+0x20] ;  /* 0x0000200001b27983 */ /* 0x000eac0000300a00 */
[----:B------:R-:W-:Y:S01]  /*36b80*/  @P3 STG.E.U8 desc[UR32][R170.64], R71 ;  /* 0x00000047aa003986 */ /* 0x000fe2000c101120 */
[----:B---3--:R-:W-:-:S02]  /*36b90*/  PRMT R4, R64, 0x7770, RZ ;  /* 0x0000777040047816 */ /* 0x008fc400000000ff */
[----:B------:R-:W-:-:S03]  /*36ba0*/  PRMT R5, R64, 0x7771, RZ ;  /* 0x0000777140057816 */ /* 0x000fc600000000ff */
[----:B------:R-:W-:Y:S04]  /*36bb0*/  @P5 STG.E.U8 desc[UR32][R168.64], R4 ;  /* 0x00000004a8005986 */ /* 0x000fe8000c101120 */
[----:B------:R0:W-:Y:S04]  /*36bc0*/  @P4 STG.E.U8 desc[UR32][R66.64], R5 ;  /* 0x0000000542004986 */ /* 0x0001e8000c101120 */
[----:B0-----:R-:W3:Y:S01]  /*36bd0*/  LDL.LU.64 R66, [R1+0xf68] ;  /* 0x000f680001427983 */ /* 0x001ee20000300a00 */
[----:B------:R-:W-:-:S04]  /*36be0*/  LOP3.LUT P3, RZ, R243, 0x40000, RZ, 0xc0, !PT ;  /* 0x00040000f3ff7812 */ /* 0x000fc8000786c0ff */
[----:B------:R-:W-:Y:S02]  /*36bf0*/  P2R R69, PR, RZ, 0x8 ;  /* 0x00000008ff457803 */ /* 0x000fe40000000000 */
[C---:B------:R-:W-:Y:S02]  /*36c00*/  LOP3.LUT P3, RZ, R243.reuse, 0x80000, RZ, 0xc0, !PT ;  /* 0x00080000f3ff7812 */ /* 0x040fe4000786c0ff */
[C---:B------:R-:W-:Y:S02]  /*36c10*/  LOP3.LUT P1, RZ, R243.reuse, 0x2000000, RZ, 0xc0, !PT ;  /* 0x02000000f3ff7812 */ /* 0x040fe4000782c0ff */
[----:B------:R-:W-:Y:S02]  /*36c20*/  P2R R68, PR, RZ, 0x8 ;  /* 0x00000008ff447803 */ /* 0x000fe40000000000 */
[C---:B------:R-:W-:Y:S02]  /*36c30*/  LOP3.LUT P3, RZ, R243.reuse, 0x100000, RZ, 0xc0, !PT ;  /* 0x00100000f3ff7812 */ /* 0x040fe4000786c0ff */
[----:B------:R-:W-:-:S02]  /*36c40*/  LOP3.LUT P6, RZ, R243, 0x1000000, RZ, 0xc0, !PT ;  /* 0x01000000f3ff7812 */ /* 0x000fc400078cc0ff */
[C---:B------:R-:W-:Y:S02]  /*36c50*/  LOP3.LUT P0, RZ, R243.reuse, 0x800000, RZ, 0xc0, !PT ;  /* 0x00800000f3ff7812 */ /* 0x040fe4000780c0ff */
[C---:B------:R-:W-:Y:S02]  /*36c60*/  LOP3.LUT P2, RZ, R243.reuse, 0x400000, RZ, 0xc0, !PT ;  /* 0x00400000f3ff7812 */ /* 0x040fe4000784c0ff */
[----:B------:R-:W-:Y:S02]  /*36c70*/  P2R R8, PR, RZ, 0x8 ;  /* 0x00000008ff087803 */ /* 0x000fe40000000000 */
[----:B------:R-:W-:Y:S02]  /*36c80*/  LOP3.LUT P3, RZ, R243, 0x200000, RZ, 0xc0, !PT ;  /* 0x00200000f3ff7812 */ /* 0x000fe4000786c0ff */
[C---:B------:R-:W-:Y:S02]  /*36c90*/  PRMT R0, R65.reuse, 0x7770, RZ ;  /* 0x0000777041007816 */ /* 0x040fe400000000ff */
[----:B------:R-:W-:-:S03]  /*36ca0*/  PRMT R6, R65, 0x7771, RZ ;  /* 0x0000777141067816 */ /* 0x000fc600000000ff */
[----:B----4-:R0:W-:Y:S04]  /*36cb0*/  @P1 STG.E.U8 desc[UR32][R174.64], R0 ;  /* 0x00000000ae001986 */ /* 0x0101e8000c101120 */
[----:B--2---:R-:W-:Y:S01]  /*36cc0*/  @P6 STG.E.U8 desc[UR32][R172.64], R6 ;  /* 0x00000006ac006986 */ /* 0x004fe2000c101120 */
[C---:B0-----:R-:W-:Y:S02]  /*36cd0*/  PRMT R0, R64.reuse, 0x7772, RZ ;  /* 0x0000777240007816 */ /* 0x041fe400000000ff */
[----:B------:R-:W-:Y:S02]  /*36ce0*/  PRMT R64, R64, 0x7773, RZ ;  /* 0x0000777340407816 */ /* 0x000fe400000000ff */
[C---:B---3--:R-:W-:Y:S02]  /*36cf0*/  PRMT R3, R66.reuse, 0x7770, RZ ;  /* 0x0000777042037816 */ /* 0x048fe400000000ff */
[----:B------:R-:W-:-:S02]  /*36d00*/  PRMT R7, R66, 0x7771, RZ ;  /* 0x0000777142077816 */ /* 0x000fc400000000ff */
[----:B------:R-:W-:Y:S01]  /*36d10*/  PRMT R4, R67, 0x7770, RZ ;  /* 0x0000777043047816 */ /* 0x000fe200000000ff */
[----:B------:R-:W-:Y:S04]  /*36d20*/  @P0 STG.E.U8 desc[UR32][R176.64], R3 ;  /* 0x00000003b0000986 */ /* 0x000fe8000c101120 */
[----:B------:R-:W-:Y:S04]  /*36d30*/  @P2 STG.E.U8 desc[UR32][R178.64], R7 ;  /* 0x00000007b2002986 */ /* 0x000fe8000c101120 */
[----:B------:R0:W-:Y:S01]  /*36d40*/  @P3 STG.E.U8 desc[UR32][R56.64], R4 ;  /* 0x0000000438003986 */ /* 0x0001e2000c101120 */
[----:B------:R-:W-:-:S02]  /*36d50*/  ISETP.NE.AND P3, PT, R8, RZ, PT ;  /* 0x000000ff0800720c */ /* 0x000fc40003f65270 */
[----:B------:R-:W-:Y:S01]  /*36d60*/  PRMT R5, R67, 0x7771, RZ ;  /* 0x0000777143057816 */ /* 0x000fe200000000ff */
[----:B0-----:R-:W2:Y:S10]  /*36d70*/  LDL.LU.64 R56, [R1+0xf60] ;  /* 0x000f600001387983 */ /* 0x001eb40000300a00 */
[----:B------:R0:W-:Y:S01]  /*36d80*/  @P3 STG.E.U8 desc[UR32][R58.64], R5 ;  /* 0x000000053a003986 */ /* 0x0001e2000c101120 */
[----:B------:R-:W-:-:S03]  /*36d90*/  ISETP.NE.AND P3, PT, R68, RZ, PT ;  /* 0x000000ff4400720c */ /* 0x000fc60003f65270 */
[----:B0-----:R-:W3:Y:S10]  /*36da0*/  LDL.LU.64 R58, [R1+0xf58] ;  /* 0x000f5800013a7983 */ /* 0x001ef40000300a00 */
[----:B------:R0:W-:Y:S04]  /*36db0*/  @P3 STG.E.U8 desc[UR32][R60.64], R0 ;  /* 0x000000003c003986 */ /* 0x0001e8000c101120 */
[----:B0-----:R-:W4:Y:S01]  /*36dc0*/  LDL.LU.64 R60, [R1+0xf50] ;  /* 0x000f5000013c7983 */ /* 0x001f220000300a00 */
[----:B------:R-:W-:-:S13]  /*36dd0*/  ISETP.NE.AND P3, PT, R69, RZ, PT ;  /* 0x000000ff4500720c */ /* 0x000fda0003f65270 */
[----:B------:R0:W-:Y:S04]  /*36de0*/  @P3 STG.E.U8 desc[UR32][R62.64], R64 ;  /* 0x000000403e003986 */ /* 0x0001e8000c101120 */
[----:B0-----:R-:W2:Y:S01]  /*36df0*/  LDL.LU.64 R62, [R1+0xf48] ;  /* 0x000f4800013e7983 */ /* 0x001ea20000300a00 */
        /* <DEDUP_REMOVED lines=9> */
[----:B------:R-:W-:-:S05]  /*36e90*/  PRMT R65, R65, 0x7773, RZ ;  /* 0x0000777341417816 */ /* 0x000fca00000000ff */
[----:B------:R-:W-:Y:S04]  /*36ea0*/  @P5 STG.E.U8 desc[UR32][R12.64], R3 ;  /* 0x000000030c005986 */ /* 0x000fe8000c101120 */
[----:B------:R-:W-:Y:S01]  /*36eb0*/  @P4 STG.E.U8 desc[UR32][R14.64], R65 ;  /* 0x000000410e004986 */ /* 0x000fe2000c101120 */
[----:B------:R-:W-:Y:S02]  /*36ec0*/  ISETP.NE.AND P4, PT, R70, RZ, PT ;  /* 0x000000ff4600720c */ /* 0x000fe40003f85270 */
[C---:B------:R-:W-:Y:S02]  /*36ed0*/  PRMT R7, R66.reuse, 0x7772, RZ ;  /* 0x0000777242077816 */ /* 0x040fe400000000ff */
[----:B------:R-:W-:-:S09]  /*36ee0*/  PRMT R5, R66, 0x7773, RZ ;  /* 0x0000777342057816 */ /* 0x000fd200000000ff */
[----:B------:R0:W-:Y:S01]  /*36ef0*/  @P4 STG.E.U8 desc[UR32][R16.64], R7 ;  /* 0x0000000710004986 */ /* 0x0001e2000c101120 */
[----:B------:R-:W-:Y:S02]  /*36f00*/  ISETP.NE.AND P4, PT, R71, RZ, PT ;  /* 0x000000ff4700720c */ /* 0x000fe40003f85270 */
[C---:B------:R-:W-:Y:S02]  /*36f10*/  LOP3.LUT P1, RZ, R243.reuse, 0x1000, RZ, 0xc0, !PT ;  /* 0x00001000f3ff7812 */ /* 0x040fe4000782c0ff */
[C---:B------:R-:W-:Y:S02]  /*36f20*/  LOP3.LUT P6, RZ, R243.reuse, 0x800, RZ, 0xc0, !PT ;  /* 0x00000800f3ff7812 */ /* 0x040fe400078cc0ff */
[C---:B------:R-:W-:Y:S02]  /*36f30*/  LOP3.LUT P0, RZ, R243.reuse, 0x400, RZ, 0xc0, !PT ;  /* 0x00000400f3ff7812 */ /* 0x040fe4000780c0ff */
[----:B------:R-:W-:-:S05]  /*36f40*/  LOP3.LUT P2, RZ, R243, 0x200, RZ, 0xc0, !PT ;  /* 0x00000200f3ff7812 */ /* 0x000fca000784c0ff */
[----:B------:R1:W-:Y:S01]  /*36f50*/  @P4 STG.E.U8 desc[UR32][R18.64], R5 ;  /* 0x0000000512004986 */ /* 0x0003e2000c101120 */
[----:B------:R-:W-:Y:S02]  /*36f60*/  ISETP.NE.AND P4, PT, R72, RZ, PT ;  /* 0x000000ff4800720c */ /* 0x000fe40003f85270 */
[C---:B------:R-:W-:Y:S02]  /*36f70*/  PRMT R69, R67.reuse, 0x7772, RZ ;  /* 0x0000777243457816 */ /* 0x040fe400000000ff */
[----:B------:R-:W-:-:S09]  /*36f80*/  PRMT R67, R67, 0x7773, RZ ;  /* 0x0000777343437816 */ /* 0x000fd200000000ff */
[----:B------:R-:W-:Y:S04]  /*36f90*/  @P4 STG.E.U8 desc[UR32][R20.64], R69 ;  /* 0x0000004514004986 */ /* 0x000fe8000c101120 */
[----:B------:R-:W-:Y:S01]  /*36fa0*/  @P1 STG.E.U8 desc[UR32][R22.64], R67 ;  /* 0x0000004316001986 */ /* 0x000fe2000c101120 */
[C---:B------:R-:W-:Y:S02]  /*36fb0*/  LOP3.LUT P3, RZ, R243.reuse, 0x100, RZ, 0xc0, !PT ;  /* 0x00000100f3ff7812 */ /* 0x040fe4000786c0ff */
[C---:B------:R-:W-:Y:S02]  /*36fc0*/  LOP3.LUT P5, RZ, R243.reuse, 0x80, RZ, 0xc0, !PT ;  /* 0x00000080f3ff7812 */ /* 0x040fe400078ac0ff */
[----:B------:R-:W-:Y:S02]  /*36fd0*/  LOP3.LUT P1, RZ, R243, 0x40, RZ, 0xc0, !PT ;  /* 0x00000040f3ff7812 */ /* 0x000fe4000782c0ff */
[----:B------:R-:W-:-:S04]  /*36fe0*/  LOP3.LUT P4, RZ, R242, 0x4000000, RZ, 0xc0, !PT ;  /* 0x04000000f2ff7812 */ /* 0x000fc8000788c0ff */
[----:B0-----:R-:W-:Y:S02]  /*36ff0*/  P2R R16, PR, RZ, 0x10 ;  /* 0x00000010ff107803 */ /* 0x001fe40000000000 */
[----:B------:R-:W-:-:S04]  /*37000*/  LOP3.LUT P4, RZ, R242, 0x8000000, RZ, 0xc0, !PT ;  /* 0x08000000f2ff7812 */ /* 0x000fc8000788c0ff */
[----:B------:R-:W-:Y:S02]  /*37010*/  P2R R14, PR, RZ, 0x10 ;  /* 0x00000010ff0e7803 */ /* 0x000fe40000000000 */
[----:B------:R-:W-:-:S04]  /*37020*/  LOP3.LUT P4, RZ, R242, 0x10000000, RZ, 0xc0, !PT ;  /* 0x10000000f2ff7812 */ /* 0x000fc8000788c0ff */
[----:B------:R-:W-:Y:S02]  /*37030*/  P2R R12, PR, RZ, 0x10 ;  /* 0x00000010ff0c7803 */ /* 0x000fe40000000000 */
[----:B------:R-:W-:-:S04]  /*37040*/  LOP3.LUT P4, RZ, R242, 0x20000000, RZ, 0xc0, !PT ;  /* 0x20000000f2ff7812 */ /* 0x000fc8000788c0ff */
[----:B------:R-:W-:Y:S02]  /*37050*/  P2R R8, PR, RZ, 0x10 ;  /* 0x00000010ff087803 */ /* 0x000fe40000000000 */
[----:B------:R-:W-:Y:S02]  /*37060*/  LOP3.LUT P4, RZ, R242, 0x40000000, RZ, 0xc0, !PT ;  /* 0x40000000f2ff7812 */ /* 0x000fe4000788c0ff */
[C---:B----4-:R-:W-:Y:S02]  /*37070*/  PRMT R3, R60.reuse, 0x7770, RZ ;  /* 0x000077703c037816 */ /* 0x050fe400000000ff */
[----:B------:R-:W-:Y:S02]  /*37080*/  PRMT R13, R60, 0x7771, RZ ;  /* 0x000077713c0d7816 */ /* 0x000fe400000000ff */
[----:B------:R-:W-:Y:S01]  /*37090*/  PRMT R7, R61, 0x7770, RZ ;  /* 0x000077703d077816 */ /* 0x000fe200000000ff */
[----:B------:R0:W-:Y:S04]  /*370a0*/  @P6 STG.E.U8 desc[UR32][R24.64], R3 ;  /* 0x0000000318006986 */ /* 0x0001e8000c101120 */
[----:B------:R4:W-:Y:S04]  /*370b0*/  @P0 STG.E.U8 desc[UR32][R26.64], R13 ;  /* 0x0000000d1a000986 */ /* 0x0009e8000c101120 */
[----:B------:R3:W-:Y:S01]  /*370c0*/  @P2 STG.E.U8 desc[UR32][R28.64], R7 ;  /* 0x000000071c002986 */ /* 0x0007e2000c101120 */
[----:B------:R-:W-:-:S04]  /*370d0*/  LOP3.LUT P2, RZ, R243, 0x1, RZ, 0xc0, !PT ;  /* 0x00000001f3ff7812 */ /* 0x000fc8000784c0ff */
[----:B------:R-:W-:Y:S02]  /*370e0*/  P2R R6, PR, RZ, 0x4 ;  /* 0x00000004ff067803 */ /* 0x000fe40000000000 */
[----:B------:R-:W-:-:S04]  /*370f0*/  LOP3.LUT P2, RZ, R243, 0x2, RZ, 0xc0, !PT ;  /* 0x00000002f3ff7812 */ /* 0x000fc8000784c0ff */
[----:B------:R-:W-:Y:S02]  /*37100*/  P2R R4, PR, RZ, 0x4 ;  /* 0x00000004ff047803 */ /* 0x000fe40000000000 */
[C---:B------:R-:W-:Y:S02]  /*37110*/  LOP3.LUT P2, RZ, R243.reuse, 0x4, RZ, 0xc0, !PT ;  /* 0x00000004f3ff7812 */ /* 0x040fe4000784c0ff */
[C---:B------:R-:W-:Y:S02]  /*37120*/  LOP3.LUT P6, RZ, R243.reuse, 0x20, RZ, 0xc0, !PT ;  /* 0x00000020f3ff7812 */ /* 0x040fe400078cc0ff */
[C---:B------:R-:W-:Y:S02]  /*37130*/  LOP3.LUT P0, RZ, R243.reuse, 0x10, RZ, 0xc0, !PT ;  /* 0x00000010f3ff7812 */ /* 0x040fe4000780c0ff */
[----:B------:R-:W-:Y:S02]  /*37140*/  P2R R0, PR, RZ, 0x4 ;  /* 0x00000004ff007803 */ /* 0x000fe40000000000 */
[----:B------:R-:W-:-:S02]  /*37150*/  LOP3.LUT P2, RZ, R243, 0x8, RZ, 0xc0, !PT ;  /* 0x00000008f3ff7812 */ /* 0x000fc4000784c0ff */
[----:B-1----:R-:W-:Y:S02]  /*37160*/  PRMT R5, R61, 0x7771, RZ ;  /* 0x000077713d057816 */ /* 0x002fe400000000ff */
[C---:B--2---:R-:W-:Y:S02]  /*37170*/  PRMT R15, R62.reuse, 0x7770, RZ ;  /* 0x000077703e0f7816 */ /* 0x044fe400000000ff */
[----:B------:R-:W-:Y:S02]  /*37180*/  PRMT R17, R62, 0x7771, RZ ;  /* 0x000077713e117816 */ /* 0x000fe400000000ff */
[C---:B0-----:R-:W-:Y:S01]  /*37190*/  PRMT R3, R63.reuse, 0x7770, RZ ;  /* 0x000077703f037816 */ /* 0x041fe200000000ff */
[----:B------:R0:W-:Y:S01]  /*371a0*/  @P3 STG.E.U8 desc[UR32][R30.64], R5 ;  /* 0x000000051e003986 */ /* 0x0001e2000c101120 */
[----:B----4-:R-:W-:Y:S02]  /*371b0*/  PRMT R13, R63, 0x7771, RZ ;  /* 0x000077713f0d7816 */ /* 0x010fe400000000ff */
[----:B---3--:R-:W-:Y:S01]  /*371c0*/  PRMT R7, R60, 0x7772, RZ ;  /* 0x000077723c077816 */ /* 0x008fe200000000ff */
[----:B------:R1:W-:Y:S04]  /*371d0*/  @P5 STG.E.U8 desc[UR32][R32.64], R15 ;  /* 0x0000000f20005986 */ /* 0x0003e8000c101120 */
[----:B------:R-:W-:Y:S04]  /*371e0*/  @P1 STG.E.U8 desc[UR32][R34.64], R17 ;  /* 0x0000001122001986 */ /* 0x000fe8000c101120 */
[----:B------:R2:W-:Y:S04]  /*371f0*/  @P6 STG.E.U8 desc[UR32][R36.64], R3 ;  /* 0x0000000324006986 */ /* 0x0005e8000c101120 */
[----:B------:R3:W-:Y:S04]  /*37200*/  @P0 STG.E.U8 desc[UR32][R38.64], R13 ;  /* 0x0000000d26000986 */ /* 0x0007e8000c101120 */
[----:B------:R4:W-:Y:S01]  /*37210*/  @P2 STG.E.U8 desc[UR32][R40.64], R7 ;  /* 0x0000000728002986 */ /* 0x0009e2000c101120 */
[----:B------:R-:W-:-:S02]  /*37220*/  ISETP.NE.AND P2, PT, R0, RZ, PT ;  /* 0x000000ff0000720c */ /* 0x000fc40003f45270 */
[----:B0-----:R-:W-:Y:S02]  /*37230*/  PRMT R5, R60, 0x7773, RZ ;  /* 0x000077733c057816 */ /* 0x001fe400000000ff */
[----:B-1----:R-:W-:-:S09]  /*37240*/  PRMT R15, R61, 0x7772, RZ ;  /* 0x000077723d0f7816 */ /* 0x002fd200000000ff */
[----:B------:R0:W-:Y:S01]  /*37250*/  @P2 STG.E.U8 desc[UR32][R42.64], R5 ;  /* 0x000000052a002986 */ /* 0x0001e2000c101120 */
[----:B------:R-:W-:Y:S02]  /*37260*/  ISETP.NE.AND P2, PT, R4, RZ, PT ;  /* 0x000000ff0400720c */ /* 0x000fe40003f45270 */
[----:B------:R-:W-:Y:S02]  /*37270*/  LOP3.LUT P3, RZ, R242, 0x80000000, RZ, 0xc0, !PT ;  /* 0x80000000f2ff7812 */ /* 0x000fe4000786c0ff */
[----:B------:R-:W-:-:S09]  /*37280*/  PRMT R61, R61, 0x7773, RZ ;  /* 0x000077733d3d7816 */ /* 0x000fd200000000ff */
[----:B------:R1:W-:Y:S01]  /*37290*/  @P2 STG.E.U8 desc[UR32][R44.64], R15 ;  /* 0x0000000f2c002986 */ /* 0x0003e2000c101120 */
[----:B------:R-:W-:Y:S02]  /*372a0*/  ISETP.NE.AND P2, PT, R6, RZ, PT ;  /* 0x000000ff0600720c */ /* 0x000fe40003f45270 */
[C---:B--2---:R-:W-:Y:S02]  /*372b0*/  PRMT R3, R62.reuse, 0x7772, RZ ;  /* 0x000077723e037816 */ /* 0x044fe400000000ff */
[----:B---3--:R-:W-:-:S09]  /*372c0*/  PRMT R13, R62, 0x7773, RZ ;  /* 0x000077733e0d7816 */ /* 0x008fd200000000ff */
[----:B------:R-:W-:Y:S04]  /*372d0*/  @P2 STG.E.U8 desc[UR32][R46.64], R61 ;  /* 0x0000003d2e002986 */ /* 0x000fe8000c101120 */
[----:B------:R2:W-:Y:S04]  /*372e0*/  @P3 STG.E.U8 desc[UR32][R48.64], R3 ;  /* 0x0000000330003986 */ /* 0x0005e8000c101120 */
[----:B------:R3:W-:Y:S01]  /*372f0*/  @P4 STG.E.U8 desc[UR32][R50.64], R13 ;  /* 0x0000000d32004986 */ /* 0x0007e2000c101120 */
[----:B------:R-:W-:Y:S02]  /*37300*/  ISETP.NE.AND P4, PT, R8, RZ, PT ;  /* 0x000000ff0800720c */ /* 0x000fe40003f85270 */
[----:B----4-:R-:W-:-:S02]  /*37310*/  PRMT R7, R63, 0x7772, RZ ;  /* 0x000077723f077816 */ /* 0x010fc400000000ff */
[----:B------:R-:W-:-:S09]  /*37320*/  PRMT R63, R63, 0x7773, RZ ;  /* 0x000077733f3f7816 */ /* 0x000fd200000000ff */
[----:B------:R4:W-:Y:S01]  /*37330*/  @P4 STG.E.U8 desc[UR32][R52.64], R7 ;  /* 0x0000000734004986 */ /* 0x0009e2000c101120 */
[----:B------:R-:W-:Y:S02]  /*37340*/  ISETP.NE.AND P4, PT, R12, RZ, PT ;  /* 0x000000ff0c00720c */ /* 0x000fe40003f85270 */
[----:B0-----:R-:W-:-:S11]  /*37350*/  PRMT R5, R56, 0x7770, RZ ;  /* 0x0000777038057816 */ /* 0x001fd600000000ff */
[----:B------:R-:W-:Y:S01]  /*37360*/  @P4 STG.E.U8 desc[UR32][R54.64], R63 ;  /* 0x0000003f36004986 */ /* 0x000fe2000c101120 */
[----:B------:R-:W-:Y:S02]  /*37370*/  ISETP.NE.AND P4, PT, R14, RZ, PT ;  /* 0x000000ff0e00720c */ /* 0x000fe40003f85270 */
[----:B-1----:R-:W-:-:S11]  /*37380*/  PRMT R15, R56, 0x7771, RZ ;  /* 0x00007771380f7816 */ /* 0x002fd600000000ff */
[----:B------:R0:W-:Y:S01]  /*37390*/  @P4 STG.E.U8 desc[UR32][R180.64], R5 ;  /* 0x00000005b4004986 */ /* 0x0001e2000c101120 */
[----:B------:R-:W-:Y:S02]  /*373a0*/  ISETP.NE.AND P4, PT, R16, RZ, PT ;  /* 0x000000ff1000720c */ /* 0x000fe40003f85270 */
[C---:B------:R-:W-:Y:S02]  /*373b0*/  LOP3.LUT P1, RZ, R242.reuse, 0x2000000, RZ, 0xc0, !PT ;  /* 0x02000000f2ff7812 */ /* 0x040fe4000782c0ff */
[C---:B------:R-:W-:Y:S02]  /*373c0*/  LOP3.LUT P5, RZ, R242.reuse, 0x1000000, RZ, 0xc0, !PT ;  /* 0x01000000f2ff7812 */ /* 0x040fe400078ac0ff */
[----:B------:R-:W-:-:S07]  /*373d0*/  LOP3.LUT P6, RZ, R242, 0x800000, RZ, 0xc0, !PT ;  /* 0x00800000f2ff7812 */ /* 0x000fce00078cc0ff */
[----:B------:R1:W-:Y:S01]  /*373e0*/  @P4 STG.E.U8 desc[UR32][R182.64], R15 ;  /* 0x0000000fb6004986 */ /* 0x0003e2000c101120 */
[C---:B------:R-:W-:Y:S02]  /*373f0*/  LOP3.LUT P4, RZ, R242.reuse, 0x4000, RZ, 0xc0, !PT ;  /* 0x00004000f2ff7812 */ /* 0x040fe4000788c0ff */
[C---:B--2---:R-:W-:Y:S02]  /*37400*/  PRMT R3, R57.reuse, 0x7770, RZ ;  /* 0x0000777039037816 */ /* 0x044fe400000000ff */
[----:B------:R-:W-:Y:S02]  /*37410*/  P2R R6, PR, RZ, 0x10 ;  /* 0x00000010ff067803 */ /* 0x000fe40000000000 */
[----:B------:R-:W-:Y:S02]  /*37420*/  LOP3.LUT P4, RZ, R242, 0x8000, RZ, 0xc0, !PT ;  /* 0x00008000f2ff7812 */ /* 0x000fe4000788c0ff */
[----:B---3--:R-:W-:Y:S02]  /*37430*/  PRMT R13, R57, 0x7771, RZ ;  /* 0x00007771390d7816 */ /* 0x008fe400000000ff */
[----:B----4-:R-:W-:-:S02]  /*37440*/  PRMT R7, R58, 0x7770, RZ ;  /* 0x000077703a077816 */ /* 0x010fc400000000ff */
[----:B------:R-:W-:Y:S01]  /*37450*/  P2R R4, PR, RZ, 0x10 ;  /* 0x00000010ff047803 */ /* 0x000fe20000000000 */
[----:B------:R2:W-:Y:S01]  /*37460*/  @P1 STG.E.U8 desc[UR32][R184.64], R3 ;  /* 0x00000003b8001986 */ /* 0x0005e2000c101120 */
[C---:B------:R-:W-:Y:S02]  /*37470*/  LOP3.LUT P0, RZ, R242.reuse, 0x400000, RZ, 0xc0, !PT ;  /* 0x00400000f2ff7812 */ /* 0x040fe4000780c0ff */
[C---:B------:R-:W-:Y:S01]  /*37480*/  LOP3.LUT P4, RZ, R242.reuse, 0x10000, RZ, 0xc0, !PT ;  /* 0x00010000f2ff7812 */ /* 0x040fe2000788c0ff */
[----:B------:R3:W-:Y:S01]  /*37490*/  @P5 STG.E.U8 desc[UR32][R186.64], R13 ;  /* 0x0000000dba005986 */ /* 0x0007e2000c101120 */
[C---:B------:R-:W-:Y:S02]  /*374a0*/  LOP3.LUT P2, RZ, R242.reuse, 0x200000, RZ, 0xc0, !PT ;  /* 0x00200000f2ff7812 */ /* 0x040fe4000784c0ff */
[C---:B------:R-:W-:Y:S01]  /*374b0*/  LOP3.LUT P3, RZ, R242.reuse, 0x100000, RZ, 0xc0, !PT ;  /* 0x00100000f2ff7812 */ /* 0x040fe2000786c0ff */
[----:B------:R4:W-:Y:S01]  /*374c0*/  @P6 STG.E.U8 desc[UR32][R188.64], R7 ;  /* 0x00000007bc006986 */ /* 0x0009e2000c101120 */
[----:B------:R-:W-:-:S02]  /*374d0*/  LOP3.LUT P1, RZ, R242, 0x80000, RZ, 0xc0, !PT ;  /* 0x00080000f2ff7812 */ /* 0x000fc4000782c0ff */
[C---:B------:R-:W-:Y:S02]  /*374e0*/  LOP3.LUT P6, RZ, R242.reuse, 0x40000, RZ, 0xc0, !PT ;  /* 0x00040000f2ff7812 */ /* 0x040fe400078cc0ff */
[----:B------:R-:W-:Y:S02]  /*374f0*/  P2R R0, PR, RZ, 0x10 ;  /* 0x00000010ff007803 */ /* 0x000fe40000000000 */
[----:B------:R-:W-:Y:S02]  /*37500*/  LOP3.LUT P4, RZ, R242, 0x20000, RZ, 0xc0, !PT ;  /* 0x00020000f2ff7812 */ /* 0x000fe4000788c0ff */
[----:B------:R-:W-:Y:S02]  /*37510*/  PRMT R17, R58, 0x7771, RZ ;  /* 0x000077713a117816 */ /* 0x000fe400000000ff */
[C---:B0-----:R-:W-:Y:S02]  /*37520*/  PRMT R5, R59.reuse, 0x7770, RZ ;  /* 0x000077703b057816 */ /* 0x041fe400000000ff */
[----:B-1----:R-:W-:-:S02]  /*37530*/  PRMT R15, R59, 0x7771, RZ ;  /* 0x000077713b0f7816 */ /* 0x002fc400000000ff */
[C---:B--2---:R-:W-:Y:S01]  /*37540*/  PRMT R3, R56.reuse, 0x7772, RZ ;  /* 0x0000777238037816 */ /* 0x044fe200000000ff */
[----:B------:R0:W-:Y:S01]  /*37550*/  @P0 STG.E.U8 desc[UR32][R190.64], R17 ;  /* 0x00000011be000986 */ /* 0x0001e2000c101120 */
[----:B---3--:R-:W-:Y:S02]  /*37560*/  PRMT R13, R56, 0x7773, RZ ;  /* 0x00007773380d7816 */ /* 0x008fe400000000ff */
[----:B----4-:R-:W-:Y:S01]  /*37570*/  PRMT R7, R57, 0x7772, RZ ;  /* 0x0000777239077816 */ /* 0x010fe200000000ff */
[----:B------:R1:W-:Y:S04]  /*37580*/  @P2 STG.E.U8 desc[UR32][R192.64], R5 ;  /* 0x00000005c0002986 */ /* 0x0003e8000c101120 */
[----:B------:R2:W-:Y:S04]  /*37590*/  @P3 STG.E.U8 desc[UR32][R194.64], R15 ;  /* 0x0000000fc2003986 */ /* 0x0005e8000c101120 */
[----:B------:R3:W-:Y:S04]  /*375a0*/  @P1 STG.E.U8 desc[UR32][R196.64], R3 ;  /* 0x00000003c4001986 */ /* 0x0007e8000c101120 */
[----:B------:R-:W-:Y:S04]  /*375b0*/  @P6 STG.E.U8 desc[UR32][R198.64], R13 ;  /* 0x0000000dc6006986 */ /* 0x000fe8000c101120 */
[----:B------:R-:W-:Y:S01]  /*375c0*/  @P4 STG.E.U8 desc[UR32][R200.64], R7 ;  /* 0x00000007c8004986 */ /* 0x000fe2000c101120 */
[----:B------:R-:W-:-:S02]  /*375d0*/  ISETP.NE.AND P4, PT, R0, RZ, PT ;  /* 0x000000ff0000720c */ /* 0x000fc40003f85270 */
[C---:B------:R-:W-:Y:S02]  /*375e0*/  LOP3.LUT P3, RZ, R242.reuse, 0x100, RZ, 0xc0, !PT ;  /* 0x00000100f2ff7812 */ /* 0x040fe4000786c0ff */
[----:B------:R-:W-:Y:S02]  /*375f0*/  PRMT R57, R57, 0x7773, RZ ;  /* 0x0000777339397816 */ /* 0x000fe400000000ff */
[----:B------:R-:W-:Y:S02]  /*37600*/  P2R R16, PR, RZ, 0x8 ;  /* 0x00000008ff107803 */ /* 0x000fe40000000000 */
[----:B------:R-:W-:-:S04]  /*37610*/  LOP3.LUT P3, RZ, R242, 0x200, RZ, 0xc0, !PT ;  /* 0x00000200f2ff7812 */ /* 0x000fc8000786c0ff */
[----:B------:R-:W-:Y:S01]  /*37620*/  P2R R14, PR, RZ, 0x8 ;  /* 0x00000008ff0e7803 */ /* 0x000fe20000000000 */
[----:B------:R-:W-:Y:S01]  /*37630*/  @P4 STG.E.U8 desc[UR32][R202.64], R57 ;  /* 0x00000039ca004986 */ /* 0x000fe2000c101120 */
[----:B------:R-:W-:Y:S02]  /*37640*/  LOP3.LUT P3, RZ, R242, 0x400, RZ, 0xc0, !PT ;  /* 0x00000400f2ff7812 */ /* 0x000fe4000786c0ff */
[----:B------:R-:W-:Y:S02]  /*37650*/  ISETP.NE.AND P4, PT, R4, RZ, PT ;  /* 0x000000ff0400720c */ /* 0x000fe40003f85270 */
[----:B------:R-:W-:Y:S02]  /*37660*/  P2R R12, PR, RZ, 0x8 ;  /* 0x00000008ff0c7803 */ /* 0x000fe40000000000 */
[----:B------:R-:W-:Y:S02]  /*37670*/  LOP3.LUT P3, RZ, R242, 0x800, RZ, 0xc0, !PT ;  /* 0x00000800f2ff7812 */ /* 0x000fe4000786c0ff */
[----:B0-----:R-:W-:-:S02]  /*37680*/  PRMT R17, R58, 0x7772, RZ ;  /* 0x000077723a117816 */ /* 0x001fc400000000ff */
[----:B------:R-:W-:Y:S02]  /*37690*/  P2R R8, PR, RZ, 0x8 ;  /* 0x00000008ff087803 */ /* 0x000fe40000000000 */
[----:B------:R-:W-:-:S03]  /*376a0*/  LOP3.LUT P3, RZ, R242, 0x1000, RZ, 0xc0, !PT ;  /* 0x00001000f2ff7812 */ /* 0x000fc6000786c0ff */
[----:B------:R-:W-:Y:S01]  /*376b0*/  @P4 STG.E.U8 desc[UR32][R204.64], R17 ;  /* 0x00000011cc004986 */ /* 0x000fe2000c101120 */
[----:B-1----:R-:W-:Y:S02]  /*376c0*/  P2R R5, PR, RZ, 0x8 ;  /* 0x00000008ff057803 */ /* 0x002fe40000000000 */
[----:B------:R-:W-:Y:S02]  /*376d0*/  ISETP.NE.AND P4, PT, R6, RZ, PT ;  /* 0x000000ff0600720c */ /* 0x000fe40003f85270 */
[----:B------:R-:W-:Y:S02]  /*376e0*/  LOP3.LUT P3, RZ, R242, 0x2000, RZ, 0xc0, !PT ;  /* 0x00002000f2ff7812 */ /* 0x000fe4000786c0ff */
[----:B--2---:R-:W-:Y:S02]  /*376f0*/  PRMT R15, R58, 0x7773, RZ ;  /* 0x000077733a0f7816 */ /* 0x004fe400000000ff */
[----:B---3--:R-:W-:-:S07]  /*37700*/  PRMT R3, R59, 0x7772, RZ ;  /* 0x000077723b037816 */ /* 0x008fce00000000ff */
[----:B------:R-:W-:Y:S04]  /*37710*/  @P4 STG.E.U8 desc[UR32][R206.64], R15 ;  /* 0x0000000fce004986 */ /* 0x000fe8000c101120 */
[----:B------:R-:W-:Y:S01]  /*37720*/  @P3 STG.E.U8 desc[UR32][R208.64], R3 ;  /* 0x00000003d0003986 */ /* 0x000fe2000c101120 */
[----:B------:R-:W-:-:S03]  /*37730*/  ISETP.NE.AND P3, PT, R5, RZ, PT ;  /* 0x000000ff0500720c */ /* 0x000fc60003f65270 */
[----:B------:R-:W0:Y:S01]  /*37740*/  LDS.128 R4, [R9] ;  /* 0x0000000009047984 */ /* 0x000e220000000c00 */
[----:B------:R-:W-:-:S09]  /*37750*/  PRMT R59, R59, 0x7773, RZ ;  /* 0x000077733b3b7816 */ /* 0x000fd200000000ff */
[----:B------:R-:W-:Y:S01]  /*37760*/  @P3 STG.E.U8 desc[UR32][R210.64], R59 ;  /* 0x0000003bd2003986 */ /* 0x000fe2000c101120 */
[----:B------:R-:W-:Y:S02]  /*37770*/  ISETP.NE.AND P3, PT, R8, RZ, PT ;  /* 0x000000ff0800720c */ /* 0x000fe40003f65270 */
[----:B0-----:R-:W-:-:S11]  /*37780*/  PRMT R13, R4, 0x7770, RZ ;  /* 0x00007770040d7816 */ /* 0x001fd600000000ff */
[----:B------:R0:W-:Y:S01]  /*37790*/  @P3 STG.E.U8 desc[UR32][R212.64], R13 ;  /* 0x0000000dd4003986 */ /* 0x0001e2000c101120 */
[----:B------:R-:W-:Y:S02]  /*377a0*/  ISETP.NE.AND P3, PT, R12, RZ, PT ;  /* 0x000000ff0c00720c */ /* 0x000fe40003f65270 */
[----:B------:R-:W-:Y:S02]  /*377b0*/  PRMT R19, R4, 0x7771, RZ ;  /* 0x0000777104137816 */ /* 0x000fe400000000ff */
        /* <DEDUP_REMOVED lines=9> */
[----:B------:R-:W-:Y:S02]  /*37850*/  LOP3.LUT P5, RZ, R242, 0x8, RZ, 0xc0, !PT ;  /* 0x00000008f2ff7812 */ /* 0x000fe400078ac0ff */
[----:B------:R-:W-:Y:S02]  /*37860*/  PRMT R15, R5, 0x7771, RZ ;  /* 0x00007771050f7816 */ /* 0x000fe400000000ff */
[C---:B------:R-:W-:Y:S02]  /*37870*/  PRMT R3, R6.reuse, 0x7770, RZ ;  /* 0x0000777006037816 */ /* 0x040fe400000000ff */
[----:B------:R-:W-:Y:S02]  /*37880*/  PRMT R9, R6, 0x7771, RZ ;  /* 0x0000777106097816 */ /* 0x000fe400000000ff */
[----:B0-----:R-:W-:-:S02]  /*37890*/  PRMT R13, R7, 0x7770, RZ ;  /* 0x00007770070d7816 */ /* 0x001fc400000000ff */
[----:B-1----:R-:W-:Y:S01]  /*378a0*/  PRMT R19, R7, 0x7771, RZ ;  /* 0x0000777107137816 */ /* 0x002fe200000000ff */
[----:B------:R0:W-:Y:S01]  /*378b0*/  @P3 STG.E.U8 desc[UR32][R218.64], R15 ;  /* 0x0000000fda003986 */ /* 0x0001e2000c101120 */
[----:B------:R-:W-:Y:S02]  /*378c0*/  LOP3.LUT P4, RZ, R242, 0x4, RZ, 0xc0, !PT ;  /* 0x00000004f2ff7812 */ /* 0x000fe4000788c0ff */
[----:B--2---:R-:W-:Y:S01]  /*378d0*/  PRMT R17, R4, 0x7772, RZ ;  /* 0x0000777204117816 */ /* 0x004fe200000000ff */
[----:B------:R1:W-:Y:S01]  /*378e0*/  @P2 STG.E.U8 desc[UR32][R220.64], R3 ;  /* 0x00000003dc002986 */ /* 0x0003e2000c101120 */
[C---:B------:R-:W-:Y:S02]  /*378f0*/  LOP3.LUT P3, RZ, R2.reuse, 0x40000000, RZ, 0xc0, !PT ;  /* 0x4000000002ff7812 */ /* 0x040fe4000786c0ff */
[C---:B------:R-:W-:Y:S01]  /*37900*/  LOP3.LUT P2, RZ, R2.reuse, 0x20000000, RZ, 0xc0, !PT ;  /* 0x2000000002ff7812 */ /* 0x040fe2000784c0ff */
[----:B------:R2:W-:Y:S01]  /*37910*/  @P1 STG.E.U8 desc[UR32][R222.64], R9 ;  /* 0x00000009de001986 */ /* 0x0005e2000c101120 */
[----:B------:R-:W-:-:S03]  /*37920*/  LOP3.LUT P1, RZ, R2, 0x10000000, RZ, 0xc0, !PT ;  /* 0x1000000002ff7812 */ /* 0x000fc6000782c0ff */
[----:B------:R3:W-:Y:S01]  /*37930*/  @P0 STG.E.U8 desc[UR32][R224.64], R13 ;  /* 0x0000000de0000986 */ /* 0x0007e2000c101120 */
[----:B------:R-:W-:-:S03]  /*37940*/  LOP3.LUT P0, RZ, R2, 0x8000000, RZ, 0xc0, !PT ;  /* 0x0800000002ff7812 */ /* 0x000fc6000780c0ff */
[----:B------:R3:W-:Y:S01]  /*37950*/  @P6 STG.E.U8 desc[UR32][R226.64], R19 ;  /* 0x00000013e2006986 */ /* 0x0007e2000c101120 */
[----:B------:R-:W-:-:S03]  /*37960*/  LOP3.LUT P6, RZ, R2, 0x4000000, RZ, 0xc0, !PT ;  /* 0x0400000002ff7812 */ /* 0x000fc600078cc0ff */
[----:B------:R3:W-:Y:S01]  /*37970*/  @P5 STG.E.U8 desc[UR32][R228.64], R17 ;  /* 0x00000011e4005986 */ /* 0x0007e2000c101120 */
[----:B------:R-:W-:Y:S02]  /*37980*/  LOP3.LUT P5, RZ, R2, 0x2000000, RZ, 0xc0, !PT ;  /* 0x0200000002ff7812 */ /* 0x000fe400078ac0ff */
[----:B0-----:R-:W-:Y:S02]  /*37990*/  PRMT R15, R4, 0x7773, RZ ;  /* 0x00007773040f7816 */ /* 0x001fe400000000ff */
[C---:B------:R-:W-:Y:S02]  /*379a0*/  PRMT R21, R5.reuse, 0x7772, RZ ;  /* 0x0000777205157816 */ /* 0x040fe400000000ff */
[----:B------:R-:W-:Y:S02]  /*379b0*/  PRMT R5, R5, 0x7773, RZ ;  /* 0x0000777305057816 */ /* 0x000fe400000000ff */
[C---:B-1----:R-:W-:Y:S01]  /*379c0*/  PRMT R3, R6.reuse, 0x7772, RZ ;  /* 0x0000777206037816 */ /* 0x042fe200000000ff */
[----:B------:R3:W-:Y:S01]  /*379d0*/  @P4 STG.E.U8 desc[UR32][R230.64], R15 ;  /* 0x0000000fe6004986 */ /* 0x0007e2000c101120 */
[----:B--2---:R-:W-:-:S02]  /*379e0*/  PRMT R9, R6, 0x7773, RZ ;  /* 0x0000777306097816 */ /* 0x004fc400000000ff */
[C---:B------:R-:W-:Y:S01]  /*379f0*/  PRMT R23, R7.reuse, 0x7772, RZ ;  /* 0x0000777207177816 */ /* 0x040fe200000000ff */
[----:B------:R3:W-:Y:S04]  /*37a00*/  @P3 STG.E.U8 desc[UR32][R232.64], R21 ;  /* 0x00000015e8003986 */ /* 0x0007e8000c101120 */
[----:B------:R3:W-:Y:S04]  /*37a10*/  @P2 STG.E.U8 desc[UR32][R234.64], R5 ;  /* 0x00000005ea002986 */ /* 0x0007e8000c101120 */
[----:B------:R3:W-:Y:S04]  /*37a20*/  @P1 STG.E.U8 desc[UR32][R236.64], R3 ;  /* 0x00000003ec001986 */ /* 0x0007e8000c101120 */
[----:B------:R3:W-:Y:S01]  /*37a30*/  @P0 STG.E.U8 desc[UR32][R238.64], R9 ;  /* 0x00000009ee000986 */ /* 0x0007e2000c101120 */
[----:B------:R-:W-:-:S03]  /*37a40*/  PRMT R7, R7, 0x7773, RZ ;  /* 0x0000777307077816 */ /* 0x000fc600000000ff */
[----:B------:R3:W-:Y:S01]  /*37a50*/  @P6 STG.E.U8 desc[UR32][R240.64], R23 ;  /* 0x00000017f0006986 */ /* 0x0007e2000c101120 */
[----:B------:R-:W-:Y:S05]  /*37a60*/  @!P5 EXIT ;  /* 0x000000000000d94d */ /* 0x000fea0003800000 */
[----:B------:R-:W-:Y:S01]  /*37a70*/  STG.E.U8 desc[UR32][R10.64], R7 ;  /* 0x000000070a007986 */ /* 0x000fe2000c101120 */
[----:B------:R-:W-:Y:S05]  /*37a80*/  EXIT ;  /* 0x000000000000794d */ /* 0x000fea0003800000 */
.L_x_2:
[----:B------:R-:W-:-:S00]  /*37a90*/  BRA `(.L_x_2) ;  /* 0xfffffffc00fc7947 */ /* 0x000fc0000383ffff */
[----:B------:R-:W-:-:S00]  /*37aa0*/  NOP ;  /* 0x0000000000007918 */ /* 0x000fc00000000000 */
        /* <DEDUP_REMOVED lines=13> */
.L_x_3:


//--------------------- .nv.shared.matmul_kernel  --------------------------
	.section	.nv.shared.matmul_kernel,"aw",@nobits
	.sectionflags	@""
	.align	16
	.zero		1024


//--------------------- .nv.shared.reserved.0     --------------------------
	.section	.nv.shared.reserved.0,"aw",@nobits
	.weak		__nv_reservedSMEM_offset_0_alias
	.size		__nv_reservedSMEM_offset_0_alias, 0, 0
	.other		__nv_reservedSMEM_offset_0_alias,@"STO_CUDA_RESERVED_SHARED STV_DEFAULT"
__nv_reservedSMEM_offset_0_alias:
	.zero		0


//--------------------- .nv.constant0.matmul_kernel --------------------------
	.section	.nv.constant0.matmul_kernel,"a",@progbits
	.sectionflags	@""
	.align	4
.nv.constant0.matmul_kernel:
	.zero		608


//--------------------- SYMBOLS --------------------------

	.type		.nv.reservedSmem.offset0,@object
	.size		.nv.reservedSmem.offset0,0x4
